	.target	sm_100a

	.elftype	@"ET_EXEC"


//--------------------- .note.nv.tkinfo           --------------------------
	.section	.note.nv.tkinfo,"",@"SHT_NOTE"
	.sectionflags	@"SHF_NOTE_NV_TKINFO"
	.tkinfo
        /*0018*/ 	.word	0x00000002
        /*0030*/ 	.string	""
        /*0030*/ 	.string	"ptxas"
        /*0030*/ 	.string	"Cuda compilation tools, release 13.0, V13.0.88"
        /*0030*/ 	.string	"Build cuda_13.0.r13.0/compiler.36424714_0"
        /*0030*/ 	.string	"-arch sm_100a -m 64 "



//--------------------- .note.nv.cuinfo           --------------------------
	.section	.note.nv.cuinfo,"",@"SHT_NOTE"
	.sectionflags	@"SHF_NOTE_NV_CUINFO"
        /*0018*/ 	.short	0x0002
        /*001a*/ 	.short	0x0064
        /*001c*/ 	.short	0x0082
	.zero		2


//--------------------- .nv.info                  --------------------------
	.section	.nv.info,"",@"SHT_CUDA_INFO"
	.align	4


	//----- nvinfo : EIATTR_REGCOUNT
	.align		4
        /*0000*/ 	.byte	0x04, 0x2f
        /*0002*/ 	.short	(.L_34 - .L_33)
	.align		4
.L_33:
        /*0004*/ 	.word	index@(_ZN7cutlass13device_kernelINS_4fmha6kernel36Sm100FmhaFwdKernelTmaWarpspecializedIN4cute5tupleIJiiiNS5_IJNS5_IJiiEEEiEEEEEENS1_10collective38Sm100FmhaFwdMainloopTmaWarpspecializedINS_10bfloat16_tEffNS5_IJNS4_1CILi256EEENSC_ILi64EEESD_EEENS5_IJiNSC_ILi1EEES7_EEENS5_IJiSG_NS5_IJNS5_IJNSC_ILi0EEEiEEEiEEEEEESL_NS9_10CausalMaskILb1EEENS5_IJNSC_ILi2EEESG_SG_EEENSC_ILb0EEEEENS9_38Sm100FmhaFwdEpilogueTmaWarpspecializedINS_6half_tEfNS5_IJNSC_ILi128EEESD_SE_EEESH_NS5_IJSG_S7_EEESQ_EENS2_23IndividualTileSchedulerENS2_41Sm100FmhaCtxKernelWarpspecializedScheduleEEEEEvNT_6ParamsE)
        /*0008*/ 	.word	0x00000080


	//----- nvinfo : EIATTR_FRAME_SIZE
	.align		4
.L_34:
        /*000c*/ 	.byte	0x04, 0x11
        /*000e*/ 	.short	(.L_36 - .L_35)
	.align		4
.L_35:
        /*0010*/ 	.word	index@($__internal_3_$__cuda_sm3x_div_rn_noftz_f32_slowpath)
        /*0014*/ 	.word	0x000000c8


	//----- nvinfo : EIATTR_FRAME_SIZE
	.align		4
.L_36:
        /*0018*/ 	.byte	0x04, 0x11
        /*001a*/ 	.short	(.L_38 - .L_37)
	.align		4
.L_37:
        /*001c*/ 	.word	index@($__internal_2_$__cuda_sm10x_tcgen05_guardrail_trap_unallocated_columns_being_dealloced)
        /*0020*/ 	.word	0x000000c8


	//----- nvinfo : EIATTR_FRAME_SIZE
	.align		4
.L_38:
        /*0024*/ 	.byte	0x04, 0x11
        /*0026*/ 	.short	(.L_40 - .L_39)
	.align		4
.L_39:
        /*0028*/ 	.word	index@($__internal_1_$__cuda_sm10x_tcgen05_guardrail_trap_phase_invalid_during_alloc)
        /*002c*/ 	.word	0x000000c8


	//----- nvinfo : EIATTR_FRAME_SIZE
	.align		4
.L_40:
        /*0030*/ 	.byte	0x04, 0x11
        /*0032*/ 	.short	(.L_42 - .L_41)
	.align		4
.L_41:
        /*0034*/ 	.word	index@($__internal_0_$__cuda_sm10x_tcgen05_guardrail_trap_col_being_dealloced_not_returned_by_alloc)
        /*0038*/ 	.word	0x000000c8


	//----- nvinfo : EIATTR_FRAME_SIZE
	.align		4
.L_42:
        /*003c*/ 	.byte	0x04, 0x11
        /*003e*/ 	.short	(.L_44 - .L_43)
	.align		4
.L_43:
        /*0040*/ 	.word	index@(_ZN7cutlass13device_kernelINS_4fmha6kernel36Sm100FmhaFwdKernelTmaWarpspecializedIN4cute5tupleIJiiiNS5_IJNS5_IJiiEEEiEEEEEENS1_10collective38Sm100FmhaFwdMainloopTmaWarpspecializedINS_10bfloat16_tEffNS5_IJNS4_1CILi256EEENSC_ILi64EEESD_EEENS5_IJiNSC_ILi1EEES7_EEENS5_IJiSG_NS5_IJNS5_IJNSC_ILi0EEEiEEEiEEEEEESL_NS9_10CausalMaskILb1EEENS5_IJNSC_ILi2EEESG_SG_EEENSC_ILb0EEEEENS9_38Sm100FmhaFwdEpilogueTmaWarpspecializedINS_6half_tEfNS5_IJNSC_ILi128EEESD_SE_EEESH_NS5_IJSG_S7_EEESQ_EENS2_23IndividualTileSchedulerENS2_41Sm100FmhaCtxKernelWarpspecializedScheduleEEEEEvNT_6ParamsE)
        /*0044*/ 	.word	0x000000c8


	//----- nvinfo : EIATTR_MIN_STACK_SIZE
	.align		4
.L_44:
        /*0048*/ 	.byte	0x04, 0x12
        /*004a*/ 	.short	(.L_46 - .L_45)
	.align		4
.L_45:
        /*004c*/ 	.word	index@(_ZN7cutlass13device_kernelINS_4fmha6kernel36Sm100FmhaFwdKernelTmaWarpspecializedIN4cute5tupleIJiiiNS5_IJNS5_IJiiEEEiEEEEEENS1_10collective38Sm100FmhaFwdMainloopTmaWarpspecializedINS_10bfloat16_tEffNS5_IJNS4_1CILi256EEENSC_ILi64EEESD_EEENS5_IJiNSC_ILi1EEES7_EEENS5_IJiSG_NS5_IJNS5_IJNSC_ILi0EEEiEEEiEEEEEESL_NS9_10CausalMaskILb1EEENS5_IJNSC_ILi2EEESG_SG_EEENSC_ILb0EEEEENS9_38Sm100FmhaFwdEpilogueTmaWarpspecializedINS_6half_tEfNS5_IJNSC_ILi128EEESD_SE_EEESH_NS5_IJSG_S7_EEESQ_EENS2_23IndividualTileSchedulerENS2_41Sm100FmhaCtxKernelWarpspecializedScheduleEEEEEvNT_6ParamsE)
        /*0050*/ 	.word	0x000000c8
.L_46:


//--------------------- .nv.compat                --------------------------
	.section	.nv.compat,"",@"SHT_CUDA_COMPAT_INFO"
	.align	4
        /*0000*/ 	.byte	0x02, 0x09, 0x01, 0x00, 0x02, 0x02, 0x02, 0x00, 0x02, 0x05, 0x05, 0x00, 0x03, 0x07, 0x01, 0x01
        /*0010*/ 	.byte	0x02, 0x03, 0x01, 0x00, 0x02, 0x06, 0x01, 0x00, 0x04, 0x0b, 0x08, 0x00, 0x01, 0x00, 0x00, 0x00
        /*0020*/ 	.byte	0x00, 0x00, 0x00, 0x00


//--------------------- .nv.info._ZN7cutlass13device_kernelINS_4fmha6kernel36Sm100FmhaFwdKernelTmaWarpspecializedIN4cute5tupleIJiiiNS5_IJNS5_IJiiEEEiEEEEEENS1_10collective38Sm100FmhaFwdMainloopTmaWarpspecializedINS_10bfloat16_tEffNS5_IJNS4_1CILi256EEENSC_ILi64EEESD_EEENS5_IJiNSC_ILi1EEES7_EEENS5_IJiSG_NS5_IJNS5_IJNSC_ILi0EEEiEEEiEEEEEESL_NS9_10CausalMaskILb1EEENS5_IJNSC_ILi2EEESG_SG_EEENSC_ILb0EEEEENS9_38Sm100FmhaFwdEpilogueTmaWarpspecializedINS_6half_tEfNS5_IJNSC_ILi128EEESD_SE_EEESH_NS5_IJSG_S7_EEESQ_EENS2_23IndividualTileSchedulerENS2_41Sm100FmhaCtxKernelWarpspecializedScheduleEEEEEvNT_6ParamsE --------------------------
	.section	.nv.info._ZN7cutlass13device_kernelINS_4fmha6kernel36Sm100FmhaFwdKernelTmaWarpspecializedIN4cute5tupleIJiiiNS5_IJNS5_IJiiEEEiEEEEEENS1_10collective38Sm100FmhaFwdMainloopTmaWarpspecializedINS_10bfloat16_tEffNS5_IJNS4_1CILi256EEENSC_ILi64EEESD_EEENS5_IJiNSC_ILi1EEES7_EEENS5_IJiSG_NS5_IJNS5_IJNSC_ILi0EEEiEEEiEEEEEESL_NS9_10CausalMaskILb1EEENS5_IJNSC_ILi2EEESG_SG_EEENSC_ILb0EEEEENS9_38Sm100FmhaFwdEpilogueTmaWarpspecializedINS_6half_tEfNS5_IJNSC_ILi128EEESD_SE_EEESH_NS5_IJSG_S7_EEESQ_EENS2_23IndividualTileSchedulerENS2_41Sm100FmhaCtxKernelWarpspecializedScheduleEEEEEvNT_6ParamsE,"",@"SHT_CUDA_INFO"
	.sectionflags	@""
	.align	4


	//----- nvinfo : EIATTR_CUDA_API_VERSION
	.align		4
        /*0000*/ 	.byte	0x04, 0x37
        /*0002*/ 	.short	(.L_48 - .L_47)
.L_47:
        /*0004*/ 	.word	0x00000082


	//----- nvinfo : EIATTR_KPARAM_INFO
	.align		4
.L_48:
        /*0008*/ 	.byte	0x04, 0x17
        /*000a*/ 	.short	(.L_50 - .L_49)
.L_49:
        /*000c*/ 	.word	0x00000000
        /*0010*/ 	.short	0x0000
        /*0012*/ 	.short	0x0000
        /*0014*/ 	.byte	0x00, 0xf0, 0x01, 0x18


	//----- nvinfo : EIATTR_AT_ENTRY_FRAGMENTS
	.align		4
.L_50:
        /*0018*/ 	.byte	0x04, 0x4f
        /*001a*/ 	.short	(.L_52 - .L_51)


	//   ....[0]....
.L_51:
        /*001c*/ 	.word	0x00000006


	//----- nvinfo : EIATTR_RESERVED_SMEM_USED
	.align		4
.L_52:
        /*0020*/ 	.byte	0x01, 0x41
	.zero		2


	//----- nvinfo : EIATTR_SPARSE_MMA_MASK
	.align		4
        /*0024*/ 	.byte	0x03, 0x50
        /*0026*/ 	.short	0x0000


	//----- nvinfo : EIATTR_TCGEN05_1CTA_USED
	.align		4
        /*0028*/ 	.byte	0x01, 0x51
	.zero		2


	//----- nvinfo : EIATTR_MAXREG_COUNT
	.align		4
        /*002c*/ 	.byte	0x03, 0x1b
        /*002e*/ 	.short	0x0080


	//----- nvinfo : EIATTR_NUM_BARRIERS
	.align		4
        /*0030*/ 	.byte	0x02, 0x4c
        /*0032*/ 	.byte	0x01
	.zero		1


	//----- nvinfo : EIATTR_EXTERNS
	.align		4
        /*0034*/ 	.byte	0x04, 0x0f
        /*0036*/ 	.short	(.L_54 - .L_53)


	//   ....[0]....
	.align		4
.L_53:
        /*0038*/ 	.word	index@(vprintf)


	//   ....[1]....
	.align		4
        /*003c*/ 	.word	index@(__assertfail)


	//----- nvinfo : EIATTR_ANNOTATIONS
	.align		4
.L_54:
        /*0040*/ 	.byte	0x04, 0x55
        /*0042*/ 	.short	(.L_56 - .L_55)


	//   ....[0]....
.L_55:
        /*0044*/ 	.word	0x00000001
        /*0048*/ 	.byte	0x20, 0xa0, 0x00, 0x00, 0x01, 0x00, 0x00, 0x00, 0xd0, 0xb9, 0x00, 0x00, 0x01, 0x00, 0x00, 0x00
        /* <DEDUP_REMOVED lines=32> */
        /*0258*/ 	.byte	0x90, 0x54, 0x02, 0x00


	//----- nvinfo : EIATTR_MERCURY_ISA_VERSION
	.align		4
.L_56:
        /*025c*/ 	.byte	0x03, 0x5f
        /*025e*/ 	.short	0x0101


	//----- nvinfo : EIATTR_INT_WARP_WIDE_INSTR_OFFSETS
	.align		4
        /*0260*/ 	.byte	0x04, 0x31
        /*0262*/ 	.short	(.L_58 - .L_57)


	//   ....[0]....
.L_57:
        /*0264*/ 	.word	0x00026640


	//   ....[1]....
        /*0268*/ 	.word	0x00026660


	//   ....[2]....
        /*026c*/ 	.word	0x00026690


	//----- nvinfo : EIATTR_COOP_GROUP_MASK_REGIDS
	.align		4
.L_58:
        /*0270*/ 	.byte	0x04, 0x29
        /*0272*/ 	.short	(.L_60 - .L_59)


	//   ....[0]....
.L_59:
        /*0274*/ 	.word	0xffffffff


	//   ....[1]....
        /*0278*/ 	.word	0xffffffff


	//   ....[2]....
        /*027c*/ 	.word	0xffffffff


	//   ....[3]....
        /*0280*/ 	.word	0xffffffff


	//   ....[4]....
        /*0284*/ 	.word	0xffffffff


	//   ....[5]....
        /*0288*/ 	.word	0xffffffff


	//   ....[6]....
        /*028c*/ 	.word	0xffffffff


	//   ....[7]....
        /*0290*/ 	.word	0xffffffff


	//   ....[8]....
        /*0294*/ 	.word	0xffffffff


	//   ....[9]....
        /*0298*/ 	.word	0xffffffff


	//   ....[10]....
        /*029c*/ 	.word	0xffffffff


	//   ....[11]....
        /*02a0*/ 	.word	0xffffffff


	//   ....[12]....
        /*02a4*/ 	.word	0xffffffff


	//   ....[13]....
        /*02a8*/ 	.word	0xffffffff


	//   ....[14]....
        /*02ac*/ 	.word	0xffffffff


	//   ....[15]....
        /*02b0*/ 	.word	0xffffffff


	//   ....[16]....
        /*02b4*/ 	.word	0xffffffff


	//   ....[17]....
        /*02b8*/ 	.word	0xffffffff


	//   ....[18]....
        /*02bc*/ 	.word	0xffffffff


	//----- nvinfo : EIATTR_COOP_GROUP_INSTR_OFFSETS
	.align		4
.L_60:
        /*02c0*/ 	.byte	0x04, 0x28
        /*02c2*/ 	.short	(.L_62 - .L_61)


	//   ....[0]....
.L_61:
        /*02c4*/ 	.word	0x00000110


	//   ....[1]....
        /*02c8*/ 	.word	0x000008d0


	//   ....[2]....
        /*02cc*/ 	.word	0x00000b00


	//   ....[3]....
        /*02d0*/ 	.word	0x00000c30


	//   ....[4]....
        /*02d4*/ 	.word	0x00000d70


	//   ....[5]....
        /*02d8*/ 	.word	0x00001040


	//   ....[6]....
        /*02dc*/ 	.word	0x00001230


	//   ....[7]....
        /*02e0*/ 	.word	0x00001340


	//   ....[8]....
        /*02e4*/ 	.word	0x000014a0


	//   ....[9]....
        /*02e8*/ 	.word	0x00001600


	//   ....[10]....
        /*02ec*/ 	.word	0x00001800


	//   ....[11]....
        /*02f0*/ 	.word	0x00001a10


	//   ....[12]....
        /*02f4*/ 	.word	0x00001a40


	//   ....[13]....
        /*02f8*/ 	.word	0x0000d5e0


	//   ....[14]....
        /*02fc*/ 	.word	0x00010830


	//   ....[15]....
        /*0300*/ 	.word	0x0001b060


	//   ....[16]....
        /*0304*/ 	.word	0x0001d600


	//   ....[17]....
        /*0308*/ 	.word	0x00026540


	//   ....[18]....
        /*030c*/ 	.word	0x00026760


	//----- nvinfo : EIATTR_REG_RECONFIG
	.align		4
.L_62:
        /*0310*/ 	.byte	0x01, 0x54
	.zero		2


	//----- nvinfo : EIATTR_VRC_CTA_INIT_COUNT
	.align		4
        /*0314*/ 	.byte	0x02, 0x4a
        /*0316*/ 	.byte	0x80
	.zero		1


	//----- nvinfo : EIATTR_SYSCALL_OFFSETS
	.align		4
        /*0318*/ 	.byte	0x04, 0x46
        /*031a*/ 	.short	(.L_64 - .L_63)


	//   ....[0]....
.L_63:
        /*031c*/ 	.word	0x00005270


	//   ....[1]....
        /*0320*/ 	.word	0x00005330


	//   ....[2]....
        /*0324*/ 	.word	0x000053a0


	//   ....[3]....
        /*0328*/ 	.word	0x00005410


	//   ....[4]....
        /*032c*/ 	.word	0x00005480


	//   ....[5]....
        /*0330*/ 	.word	0x00005520


	//   ....[6]....
        /*0334*/ 	.word	0x000055e0


	//   ....[7]....
        /*0338*/ 	.word	0x00005680


	//   ....[8]....
        /*033c*/ 	.word	0x00005720


	//   ....[9]....
        /*0340*/ 	.word	0x000057c0


	//   ....[10]....
        /*0344*/ 	.word	0x00005830


	//   ....[11]....
        /*0348*/ 	.word	0x000058d0


	//   ....[12]....
        /*034c*/ 	.word	0x00005970


	//   ....[13]....
        /*0350*/ 	.word	0x000059e0


	//   ....[14]....
        /*0354*/ 	.word	0x00005a80


	//   ....[15]....
        /*0358*/ 	.word	0x00005b20


	//   ....[16]....
        /*035c*/ 	.word	0x00005bc0


	//   ....[17]....
        /*0360*/ 	.word	0x00005c60


	//   ....[18]....
        /*0364*/ 	.word	0x00005cd0


	//   ....[19]....
        /*0368*/ 	.word	0x00005d70


	//   ....[20]....
        /*036c*/ 	.word	0x00005e10


	//   ....[21]....
        /*0370*/ 	.word	0x00005e80


	//   ....[22]....
        /*0374*/ 	.word	0x00005f20


	//   ....[23]....
        /*0378*/ 	.word	0x00005fc0


	//   ....[24]....
        /*037c*/ 	.word	0x00006060


	//   ....[25]....
        /*0380*/ 	.word	0x00006100


	//   ....[26]....
        /*0384*/ 	.word	0x00006170


	//   ....[27]....
        /*0388*/ 	.word	0x00006210


	//   ....[28]....
        /*038c*/ 	.word	0x000062b0


	//   ....[29]....
        /*0390*/ 	.word	0x00006320


	//   ....[30]....
        /*0394*/ 	.word	0x000063c0


	//   ....[31]....
        /*0398*/ 	.word	0x00006460


	//   ....[32]....
        /*039c*/ 	.word	0x00006500


	//   ....[33]....
        /*03a0*/ 	.word	0x000065a0


	//   ....[34]....
        /*03a4*/ 	.word	0x00006640


	//   ....[35]....
        /*03a8*/ 	.word	0x000066e0


	//   ....[36]....
        /*03ac*/ 	.word	0x00006750


	//   ....[37]....
        /*03b0*/ 	.word	0x000067f0


	//   ....[38]....
        /*03b4*/ 	.word	0x00006890


	//   ....[39]....
        /*03b8*/ 	.word	0x00006900


	//   ....[40]....
        /*03bc*/ 	.word	0x000069a0


	//   ....[41]....
        /*03c0*/ 	.word	0x00006a40


	//   ....[42]....
        /*03c4*/ 	.word	0x00006ae0


	//   ....[43]....
        /*03c8*/ 	.word	0x00006b80


	//   ....[44]....
        /*03cc*/ 	.word	0x00006bf0


	//   ....[45]....
        /*03d0*/ 	.word	0x00006c90


	//   ....[46]....
        /*03d4*/ 	.word	0x00006d30


	//   ....[47]....
        /*03d8*/ 	.word	0x00006da0


	//   ....[48]....
        /*03dc*/ 	.word	0x00006e40


	//   ....[49]....
        /*03e0*/ 	.word	0x00006ee0


	//   ....[50]....
        /*03e4*/ 	.word	0x00006f80


	//   ....[51]....
        /*03e8*/ 	.word	0x00007020


	//   ....[52]....
        /*03ec*/ 	.word	0x00007090


	//   ....[53]....
        /*03f0*/ 	.word	0x00007120


	//   ....[54]....
        /*03f4*/ 	.word	0x000071c0


	//   ....[55]....
        /*03f8*/ 	.word	0x00007230


	//   ....[56]....
        /*03fc*/ 	.word	0x000072d0


	//   ....[57]....
        /*0400*/ 	.word	0x00007370


	//   ....[58]....
        /*0404*/ 	.word	0x00007410


	//   ....[59]....
        /*0408*/ 	.word	0x000074b0


	//   ....[60]....
        /*040c*/ 	.word	0x0000d720


	//   ....[61]....
        /*0410*/ 	.word	0x0000d880


	//   ....[62]....
        /*0414*/ 	.word	0x0000da60


	//   ....[63]....
        /*0418*/ 	.word	0x0000dbc0


	//   ....[64]....
        /*041c*/ 	.word	0x0000dda0


	//   ....[65]....
        /*0420*/ 	.word	0x0000df00


	//   ....[66]....
        /*0424*/ 	.word	0x0000e0e0


	//   ....[67]....
        /*0428*/ 	.word	0x0000e240


	//   ....[68]....
        /*042c*/ 	.word	0x0000e420


	//   ....[69]....
        /*0430*/ 	.word	0x0000e580


	//   ....[70]....
        /*0434*/ 	.word	0x0000e760


	//   ....[71]....
        /*0438*/ 	.word	0x0000e8c0


	//   ....[72]....
        /*043c*/ 	.word	0x0000eaa0


	//   ....[73]....
        /*0440*/ 	.word	0x0000ec00


	//   ....[74]....
        /*0444*/ 	.word	0x0000ede0


	//   ....[75]....
        /*0448*/ 	.word	0x0000ef30


	//   ....[76]....
        /*044c*/ 	.word	0x0000f0f0


	//   ....[77]....
        /*0450*/ 	.word	0x0000f250


	//   ....[78]....
        /*0454*/ 	.word	0x0000f380


	//   ....[79]....
        /*0458*/ 	.word	0x0000f4d0


	//   ....[80]....
        /*045c*/ 	.word	0x0000f600


	//   ....[81]....
        /*0460*/ 	.word	0x0000f760


	//   ....[82]....
        /*0464*/ 	.word	0x0000f890


	//   ....[83]....
        /*0468*/ 	.word	0x0000f9e0


	//   ....[84]....
        /*046c*/ 	.word	0x0000fb10


	//   ....[85]....
        /*0470*/ 	.word	0x0000fc60


	//   ....[86]....
        /*0474*/ 	.word	0x0000fd90


	//   ....[87]....
        /*0478*/ 	.word	0x0000fee0


	//   ....[88]....
        /*047c*/ 	.word	0x00010010


	//   ....[89]....
        /*0480*/ 	.word	0x00010160


	//   ....[90]....
        /*0484*/ 	.word	0x00010290


	//   ....[91]....
        /*0488*/ 	.word	0x000103e0


	//   ....[92]....
        /*048c*/ 	.word	0x000106b0


	//   ....[93]....
        /*0490*/ 	.word	0x00010960


	//   ....[94]....
        /*0494*/ 	.word	0x00010ac0


	//   ....[95]....
        /*0498*/ 	.word	0x00010ca0


	//   ....[96]....
        /*049c*/ 	.word	0x00010df0


	//   ....[97]....
        /*04a0*/ 	.word	0x00010fd0


	//   ....[98]....
        /*04a4*/ 	.word	0x00011130


	//   ....[99]....
        /*04a8*/ 	.word	0x00011310


	//   ....[100]....
        /*04ac*/ 	.word	0x00011460


	//   ....[101]....
        /*04b0*/ 	.word	0x00011640


	//   ....[102]....
        /*04b4*/ 	.word	0x00011790


	//   ....[103]....
        /*04b8*/ 	.word	0x00011970


	//   ....[104]....
        /*04bc*/ 	.word	0x00011ac0


	//   ....[105]....
        /*04c0*/ 	.word	0x00011ca0


	//   ....[106]....
        /*04c4*/ 	.word	0x00011df0


	//   ....[107]....
        /*04c8*/ 	.word	0x00011fd0


	//   ....[108]....
        /*04cc*/ 	.word	0x00012130


	//   ....[109]....
        /*04d0*/ 	.word	0x000122f0


	//   ....[110]....
        /*04d4*/ 	.word	0x00012450


	//   ....[111]....
        /*04d8*/ 	.word	0x00012580


	//   ....[112]....
        /*04dc*/ 	.word	0x000126e0


	//   ....[113]....
        /*04e0*/ 	.word	0x00012810


	//   ....[114]....
        /*04e4*/ 	.word	0x00012970


	//   ....[115]....
        /*04e8*/ 	.word	0x00012aa0


	//   ....[116]....
        /*04ec*/ 	.word	0x00012c00


	//   ....[117]....
        /*04f0*/ 	.word	0x00012d30


	//   ....[118]....
        /*04f4*/ 	.word	0x00012e90


	//   ....[119]....
        /*04f8*/ 	.word	0x00012fc0


	//   ....[120]....
        /*04fc*/ 	.word	0x00013120


	//   ....[121]....
        /*0500*/ 	.word	0x00013250


	//   ....[122]....
        /*0504*/ 	.word	0x000133b0


	//   ....[123]....
        /*0508*/ 	.word	0x000134e0


	//   ....[124]....
        /*050c*/ 	.word	0x00013630


	//   ....[125]....
        /*0510*/ 	.word	0x00013c70


	//   ....[126]....
        /*0514*/ 	.word	0x00013fb0


	//   ....[127]....
        /*0518*/ 	.word	0x000142c0


	//   ....[128]....
        /*051c*/ 	.word	0x000145d0


	//   ....[129]....
        /*0520*/ 	.word	0x000148e0


	//   ....[130]....
        /*0524*/ 	.word	0x00014bf0


	//   ....[131]....
        /*0528*/ 	.word	0x00014f00


	//   ....[132]....
        /*052c*/ 	.word	0x00015210


	//   ....[133]....
        /*0530*/ 	.word	0x00015520


	//   ....[134]....
        /*0534*/ 	.word	0x00015830


	//   ....[135]....
        /*0538*/ 	.word	0x00015b40


	//   ....[136]....
        /*053c*/ 	.word	0x00015e50


	//   ....[137]....
        /*0540*/ 	.word	0x00016160


	//   ....[138]....
        /*0544*/ 	.word	0x00016470


	//   ....[139]....
        /*0548*/ 	.word	0x00016780


	//   ....[140]....
        /*054c*/ 	.word	0x00016a90


	//   ....[141]....
        /*0550*/ 	.word	0x000173a0


	//   ....[142]....
        /*0554*/ 	.word	0x00017700


	//   ....[143]....
        /*0558*/ 	.word	0x000179f0


	//   ....[144]....
        /*055c*/ 	.word	0x00017ce0


	//   ....[145]....
        /*0560*/ 	.word	0x00017fd0


	//   ....[146]....
        /*0564*/ 	.word	0x000182c0


	//   ....[147]....
        /*0568*/ 	.word	0x000185b0


	//   ....[148]....
        /*056c*/ 	.word	0x000188a0


	//   ....[149]....
        /*0570*/ 	.word	0x00018b90


	//   ....[150]....
        /*0574*/ 	.word	0x00018ea0


	//   ....[151]....
        /*0578*/ 	.word	0x000191b0


	//   ....[152]....
        /*057c*/ 	.word	0x000194c0


	//   ....[153]....
        /*0580*/ 	.word	0x000197d0


	//   ....[154]....
        /*0584*/ 	.word	0x00019ae0


	//   ....[155]....
        /*0588*/ 	.word	0x00019df0


	//   ....[156]....
        /*058c*/ 	.word	0x0001a100


	//   ....[157]....
        /*0590*/ 	.word	0x0001a410


	//   ....[158]....
        /*0594*/ 	.word	0x0001b200


	//   ....[159]....
        /*0598*/ 	.word	0x0001b350


	//   ....[160]....
        /*059c*/ 	.word	0x0001b6e0


	//   ....[161]....
        /*05a0*/ 	.word	0x0001cda0


	//   ....[162]....
        /*05a4*/ 	.word	0x0001d3c0


	//   ....[163]....
        /*05a8*/ 	.word	0x0001d7a0


	//   ....[164]....
        /*05ac*/ 	.word	0x0001d900


	//   ....[165]....
        /*05b0*/ 	.word	0x0001f090


	//   ....[166]....
        /*05b4*/ 	.word	0x00020750


	//   ....[167]....
        /*05b8*/ 	.word	0x00020d50


	//----- nvinfo : EIATTR_MBARRIER_INSTR_OFFSETS
	.align		4
.L_64:
        /*05bc*/ 	.byte	0x04, 0x39
        /*05be*/ 	.short	(.L_66 - .L_65)


	//   ....[0]....
.L_65:
        /*05c0*/ 	.word	0x000009b0
        /*05c4*/ 	.word	0x000000ff
        /*05c8*/ 	.word	0x00038000
        /*05cc*/ 	.short	0x0100
        /*05ce*/ 	.byte	0x04
	.zero		1


	//   ....[1]....
        /*05d0*/ 	.word	0x000009c0
        /*05d4*/ 	.word	0x000000ff
        /*05d8*/ 	.word	0x00038010
        /*05dc*/ 	.short	0x0100
        /*05de*/ 	.byte	0x04
	.zero		1


	//   ....[2]....
        /*05e0*/ 	.word	0x000009d0
        /*05e4*/ 	.word	0x000000ff
        /*05e8*/ 	.word	0x00038008
        /*05ec*/ 	.short	0x0100
        /*05ee*/ 	.byte	0x04
	.zero		1


	//   ....[3]....
        /*05f0*/ 	.word	0x000009e0
        /*05f4*/ 	.word	0x000000ff
        /*05f8*/ 	.word	0x00038018
        /*05fc*/ 	.short	0x0100
        /*05fe*/ 	.byte	0x04
	.zero		1


	//   ....[4]....
        /*0600*/ 	.word	0x00000bc0
        /*0604*/ 	.word	0x000000ff
        /*0608*/ 	.word	0x00038020
        /*060c*/ 	.short	0x0100
        /*060e*/ 	.byte	0x04
	.zero		1


	//   ....[5]....
        /*0610*/ 	.word	0x00000bd0
        /*0614*/ 	.word	0x000000ff
        /*0618*/ 	.word	0x00038038
        /*061c*/ 	.short	0x0100
        /*061e*/ 	.byte	0x04
	.zero		1


	//   ....[6]....
        /*0620*/ 	.word	0x00000be0
        /*0624*/ 	.word	0x000000ff
        /*0628*/ 	.word	0x00038028
        /*062c*/ 	.short	0x0100
        /*062e*/ 	.byte	0x04
	.zero		1


	//   ....[7]....
        /*0630*/ 	.word	0x00000bf0
        /*0634*/ 	.word	0x000000ff
        /*0638*/ 	.word	0x00038040
        /*063c*/ 	.short	0x0100
        /*063e*/ 	.byte	0x04
	.zero		1


	//   ....[8]....
        /*0640*/ 	.word	0x00000c00
        /*0644*/ 	.word	0x000000ff
        /*0648*/ 	.word	0x00038030
        /*064c*/ 	.short	0x0100
        /*064e*/ 	.byte	0x04
	.zero		1


	//   ....[9]....
        /*0650*/ 	.word	0x00000c10
        /*0654*/ 	.word	0x000000ff
        /*0658*/ 	.word	0x00038048
        /*065c*/ 	.short	0x0100
        /*065e*/ 	.byte	0x04
	.zero		1


	//   ....[10]....
        /*0660*/ 	.word	0x00000d40
        /*0664*/ 	.word	0x000000ff
        /*0668*/ 	.word	0x00038050
        /*066c*/ 	.short	0x0100
        /*066e*/ 	.byte	0x04
	.zero		1


	//   ....[11]....
        /*0670*/ 	.word	0x00000d50
        /*0674*/ 	.word	0x000000ff
        /*0678*/ 	.word	0x00038058
        /*067c*/ 	.short	0x0100
        /*067e*/ 	.byte	0x04
	.zero		1


	//   ....[12]....
        /*0680*/ 	.word	0x00000f10
        /*0684*/ 	.word	0x000000ff
        /*0688*/ 	.word	0x00038060
        /*068c*/ 	.short	0x0100
        /*068e*/ 	.byte	0x04
	.zero		1


	//   ....[13]....
        /*0690*/ 	.word	0x00000f20
        /*0694*/ 	.word	0x000000ff
        /*0698*/ 	.word	0x00038068
        /*069c*/ 	.short	0x0100
        /*069e*/ 	.byte	0x04
	.zero		1


	//   ....[14]....
        /*06a0*/ 	.word	0x00001100
        /*06a4*/ 	.word	0x000000ff
        /*06a8*/ 	.word	0x00038070
        /*06ac*/ 	.short	0x0100
        /*06ae*/ 	.byte	0x04
	.zero		1


	//   ....[15]....
        /*06b0*/ 	.word	0x00001110
        /*06b4*/ 	.word	0x000000ff
        /*06b8*/ 	.word	0x00038078
        /*06bc*/ 	.short	0x0100
        /*06be*/ 	.byte	0x04
	.zero		1


	//   ....[16]....
        /*06c0*/ 	.word	0x00001310
        /*06c4*/ 	.word	0x000000ff
        /*06c8*/ 	.word	0x00038080
        /*06cc*/ 	.short	0x0100
        /*06ce*/ 	.byte	0x04
	.zero		1


	//   ....[17]....
        /*06d0*/ 	.word	0x00001320
        /*06d4*/ 	.word	0x000000ff
        /*06d8*/ 	.word	0x00038088
        /*06dc*/ 	.short	0x0100
        /*06de*/ 	.byte	0x04
	.zero		1


	//   ....[18]....
        /*06e0*/ 	.word	0x00001450
        /*06e4*/ 	.word	0x000000ff
        /*06e8*/ 	.word	0x00038090
        /*06ec*/ 	.short	0x0100
        /*06ee*/ 	.byte	0x04
	.zero		1


	//   ....[19]....
        /*06f0*/ 	.word	0x00001460
        /*06f4*/ 	.word	0x000000ff
        /*06f8*/ 	.word	0x000380a0
        /*06fc*/ 	.short	0x0100
        /*06fe*/ 	.byte	0x04
	.zero		1


	//   ....[20]....
        /*0700*/ 	.word	0x00001470
        /*0704*/ 	.word	0x000000ff
        /*0708*/ 	.word	0x00038098
        /*070c*/ 	.short	0x0100
        /*070e*/ 	.byte	0x04
	.zero		1


	//   ....[21]....
        /*0710*/ 	.word	0x00001480
        /*0714*/ 	.word	0x000000ff
        /*0718*/ 	.word	0x000380a8
        /*071c*/ 	.short	0x0100
        /*071e*/ 	.byte	0x04
	.zero		1


	//   ....[22]....
        /*0720*/ 	.word	0x000015b0
        /*0724*/ 	.word	0x000000ff
        /*0728*/ 	.word	0x000380b0
        /*072c*/ 	.short	0x0100
        /*072e*/ 	.byte	0x04
	.zero		1


	//   ....[23]....
        /*0730*/ 	.word	0x000015c0
        /*0734*/ 	.word	0x000000ff
        /*0738*/ 	.word	0x000380c0
        /*073c*/ 	.short	0x0100
        /*073e*/ 	.byte	0x04
	.zero		1


	//   ....[24]....
        /*0740*/ 	.word	0x000015d0
        /*0744*/ 	.word	0x000000ff
        /*0748*/ 	.word	0x000380b8
        /*074c*/ 	.short	0x0100
        /*074e*/ 	.byte	0x04
	.zero		1


	//   ....[25]....
        /*0750*/ 	.word	0x000015e0
        /*0754*/ 	.word	0x000000ff
        /*0758*/ 	.word	0x000380c8
        /*075c*/ 	.short	0x0100
        /*075e*/ 	.byte	0x04
	.zero		1


	//   ....[26]....
        /*0760*/ 	.word	0x000016d0
        /*0764*/ 	.word	0x000000ff
        /*0768*/ 	.word	0x000380d0
        /*076c*/ 	.short	0x0100
        /*076e*/ 	.byte	0x04
	.zero		1


	//   ....[27]....
        /*0770*/ 	.word	0x000016e0
        /*0774*/ 	.word	0x000000ff
        /*0778*/ 	.word	0x000380d8
        /*077c*/ 	.short	0x0100
        /*077e*/ 	.byte	0x04
	.zero		1


	//   ....[28]....
        /*0780*/ 	.word	0x00001bd0
        /*0784*/ 	.word	0x000000ff
        /*0788*/ 	.word	0x00038000
        /*078c*/ 	.short	0x010a
        /*078e*/ 	.byte	0x12
	.zero		1


	//   ....[29]....
        /*0790*/ 	.word	0x00001c10
        /*0794*/ 	.word	0x000000ff
        /*0798*/ 	.word	0x00038020
        /*079c*/ 	.short	0x010a
        /*079e*/ 	.byte	0x12
	.zero		1


	//   ....[30]....
        /*07a0*/ 	.word	0x00001cd0
        /*07a4*/ 	.word	0x000000ff
        /*07a8*/ 	.word	0x00038058
        /*07ac*/ 	.short	0x010a
        /*07ae*/ 	.byte	0x12
	.zero		1


	//   ....[31]....
        /*07b0*/ 	.word	0x00002430
        /*07b4*/ 	.word	0x000000ff
        /*07b8*/ 	.word	0x00038008
        /*07bc*/ 	.short	0x010a
        /*07be*/ 	.byte	0x12
	.zero		1


	//   ....[32]....
        /*07c0*/ 	.word	0x000024c0
        /*07c4*/ 	.word	0x000000ff
        /*07c8*/ 	.word	0x00038068
        /*07cc*/ 	.short	0x010a
        /*07ce*/ 	.byte	0x12
	.zero		1


	//   ....[33]....
        /*07d0*/ 	.word	0x00002c50
        /*07d4*/ 	.word	0x000000ff
        /*07d8*/ 	.word	0x00038028
        /*07dc*/ 	.short	0x010a
        /*07de*/ 	.byte	0x12
	.zero		1


	//   ....[34]....
        /*07e0*/ 	.word	0x00002c90
        /*07e4*/ 	.word	0x000000ff
        /*07e8*/ 	.word	0x000380a0
        /*07ec*/ 	.short	0x010a
        /*07ee*/ 	.byte	0x12
	.zero		1


	//   ....[35]....
        /*07f0*/ 	.word	0x00002cd0
        /*07f4*/ 	.word	0x000000ff
        /*07f8*/ 	.word	0x00038058
        /*07fc*/ 	.short	0x010a
        /*07fe*/ 	.byte	0x12
	.zero		1


	//   ....[36]....
        /*0800*/ 	.word	0x00003100
        /*0804*/ 	.word	0x000000ff
        /*0808*/ 	.word	0x00038020
        /*080c*/ 	.short	0x010a
        /*080e*/ 	.byte	0x05
	.zero		1


	//   ....[37]....
        /*0810*/ 	.word	0x000039d0
        /*0814*/ 	.word	0x000000ff
        /*0818*/ 	.word	0x000380a8
        /*081c*/ 	.short	0x010a
        /*081e*/ 	.byte	0x26
	.zero		1


	//   ....[38]....
        /*0820*/ 	.word	0x00003a50
        /*0824*/ 	.word	0x000000ff
        /*0828*/ 	.word	0x00038068
        /*082c*/ 	.short	0x010a
        /*082e*/ 	.byte	0x26
	.zero		1


	//   ....[39]....
        /*0830*/ 	.word	0x000045c0
        /*0834*/ 	.word	0x000000ff
        /*0838*/ 	.word	0x00038020
        /*083c*/ 	.short	0x010a
        /*083e*/ 	.byte	0x04
	.zero		1


	//   ....[40]....
        /*0840*/ 	.word	0x00004610
        /*0844*/ 	.word	0x000000ff
        /*0848*/ 	.word	0x000380a0
        /*084c*/ 	.short	0x010a
        /*084e*/ 	.byte	0x26
	.zero		1


	//   ....[41]....
        /*0850*/ 	.word	0x00004680
        /*0854*/ 	.word	0x000000ff
        /*0858*/ 	.word	0x00038058
        /*085c*/ 	.short	0x010a
        /*085e*/ 	.byte	0x26
	.zero		1


	//   ....[42]....
        /*0860*/ 	.word	0x00004b70
        /*0864*/ 	.word	0x000000ff
        /*0868*/ 	.word	0x000380a8
        /*086c*/ 	.short	0x010a
        /*086e*/ 	.byte	0x0c
	.zero		1


	//   ....[43]....
        /*0870*/ 	.word	0x00004be0
        /*0874*/ 	.word	0x000000ff
        /*0878*/ 	.word	0x00038068
        /*087c*/ 	.short	0x010a
        /*087e*/ 	.byte	0x0c
	.zero		1


	//   ....[44]....
        /*0880*/ 	.word	0x000050d0
        /*0884*/ 	.word	0x00000010
        /*0888*/ 	.word	0x000380c0
        /*088c*/ 	.short	0x010a
        /*088e*/ 	.byte	0xff
	.zero		1


	//   ....[45]....
        /*0890*/ 	.word	0x0000a000
        /*0894*/ 	.word	0x00000010
        /*0898*/ 	.word	0x000380b0
        /*089c*/ 	.short	0x0101
        /*089e*/ 	.byte	0xff
	.zero		1


	//   ....[46]....
        /*08a0*/ 	.word	0x0000cc40
        /*08a4*/ 	.word	0x00000010
        /*08a8*/ 	.word	0x000380c8
        /*08ac*/ 	.short	0x010a
        /*08ae*/ 	.byte	0xff
	.zero		1


	//   ....[47]....
        /*08b0*/ 	.word	0x0000cf50
        /*08b4*/ 	.word	0x00000010
        /*08b8*/ 	.word	0x000380b8
        /*08bc*/ 	.short	0x0101
        /*08be*/ 	.byte	0xff
	.zero		1


	//   ....[48]....
        /*08c0*/ 	.word	0x0000d080
        /*08c4*/ 	.word	0x000000ff
        /*08c8*/ 	.word	0x00038070
        /*08cc*/ 	.short	0x010a
        /*08ce*/ 	.byte	0x24
	.zero		1


	//   ....[49]....
        /*08d0*/ 	.word	0x0000d100
        /*08d4*/ 	.word	0x000000ff
        /*08d8*/ 	.word	0x00000000
        /*08dc*/ 	.short	0x0101
        /*08de*/ 	.byte	0x05
	.zero		1


	//   ....[50]....
        /*08e0*/ 	.word	0x0000d130
        /*08e4*/ 	.word	0x000000ff
        /*08e8*/ 	.word	0x00038080
        /*08ec*/ 	.short	0x010a
        /*08ee*/ 	.byte	0x24
	.zero		1


	//   ....[51]....
        /*08f0*/ 	.word	0x0000d460
        /*08f4*/ 	.word	0x000000ff
        /*08f8*/ 	.word	0x00038070
        /*08fc*/ 	.short	0x010a
        /*08fe*/ 	.byte	0x24
	.zero		1


	//   ....[52]....
        /*0900*/ 	.word	0x0000d5c0
        /*0904*/ 	.word	0x000000ff
        /*0908*/ 	.word	0x00038090
        /*090c*/ 	.short	0x010a
        /*090e*/ 	.byte	0x24
	.zero		1


	//   ....[53]....
        /*0910*/ 	.word	0x00010490
        /*0914*/ 	.word	0x000000ff
        /*0918*/ 	.word	0x00000000
        /*091c*/ 	.short	0x0101
        /*091e*/ 	.byte	0x04
	.zero		1


	//   ....[54]....
        /*0920*/ 	.word	0x00010510
        /*0924*/ 	.word	0x000000ff
        /*0928*/ 	.word	0x00000000
        /*092c*/ 	.short	0x0101
        /*092e*/ 	.byte	0x04
	.zero		1


	//   ....[55]....
        /*0930*/ 	.word	0x00010580
        /*0934*/ 	.word	0x000000ff
        /*0938*/ 	.word	0x00038080
        /*093c*/ 	.short	0x010a
        /*093e*/ 	.byte	0x24
	.zero		1


	//   ....[56]....
        /*0940*/ 	.word	0x00010810
        /*0944*/ 	.word	0x000000ff
        /*0948*/ 	.word	0x00038098
        /*094c*/ 	.short	0x010a
        /*094e*/ 	.byte	0x24
	.zero		1


	//   ....[57]....
        /*0950*/ 	.word	0x000136c0
        /*0954*/ 	.word	0x000000ff
        /*0958*/ 	.word	0x00000000
        /*095c*/ 	.short	0x0101
        /*095e*/ 	.byte	0x05
	.zero		1


	//   ....[58]....
        /*0960*/ 	.word	0x00013760
        /*0964*/ 	.word	0x000000ff
        /*0968*/ 	.word	0x00000000
        /*096c*/ 	.short	0x0101
        /*096e*/ 	.byte	0x04
	.zero		1


	//   ....[59]....
        /*0970*/ 	.word	0x00013810
        /*0974*/ 	.word	0x000000ff
        /*0978*/ 	.word	0x00000000
        /*097c*/ 	.short	0x0101
        /*097e*/ 	.byte	0x04
	.zero		1


	//   ....[60]....
        /*0980*/ 	.word	0x00013860
        /*0984*/ 	.word	0x000000ff
        /*0988*/ 	.word	0x00038070
        /*098c*/ 	.short	0x010a
        /*098e*/ 	.byte	0x24
	.zero		1


	//   ....[61]....
        /*0990*/ 	.word	0x000138d0
        /*0994*/ 	.word	0x000000ff
        /*0998*/ 	.word	0x00000000
        /*099c*/ 	.short	0x0101
        /*099e*/ 	.byte	0x05
	.zero		1


	//   ....[62]....
        /*09a0*/ 	.word	0x00013930
        /*09a4*/ 	.word	0x000000ff
        /*09a8*/ 	.word	0x00038090
        /*09ac*/ 	.short	0x010a
        /*09ae*/ 	.byte	0x24
	.zero		1


	//   ....[63]....
        /*09b0*/ 	.word	0x000139b0
        /*09b4*/ 	.word	0x000000ff
        /*09b8*/ 	.word	0x000380c0
        /*09bc*/ 	.short	0x010a
        /*09be*/ 	.byte	0x24
	.zero		1


	//   ....[64]....
        /*09c0*/ 	.word	0x000171c0
        /*09c4*/ 	.word	0x000000ff
        /*09c8*/ 	.word	0x00000000
        /*09cc*/ 	.short	0x0101
        /*09ce*/ 	.byte	0x04
	.zero		1


	//   ....[65]....
        /*09d0*/ 	.word	0x000171f0
        /*09d4*/ 	.word	0x000000ff
        /*09d8*/ 	.word	0x000380b0
        /*09dc*/ 	.short	0x0101
        /*09de*/ 	.byte	0x24
	.zero		1


	//   ....[66]....
        /*09e0*/ 	.word	0x00017270
        /*09e4*/ 	.word	0x000000ff
        /*09e8*/ 	.word	0x00038080
        /*09ec*/ 	.short	0x010a
        /*09ee*/ 	.byte	0x24
	.zero		1


	//   ....[67]....
        /*09f0*/ 	.word	0x00017430
        /*09f4*/ 	.word	0x000000ff
        /*09f8*/ 	.word	0x00000000
        /*09fc*/ 	.short	0x0101
        /*09fe*/ 	.byte	0x04
	.zero		1


	//   ....[68]....
        /*0a00*/ 	.word	0x00017480
        /*0a04*/ 	.word	0x000000ff
        /*0a08*/ 	.word	0x00038098
        /*0a0c*/ 	.short	0x010a
        /*0a0e*/ 	.byte	0x24
	.zero		1


	//   ....[69]....
        /*0a10*/ 	.word	0x00017500
        /*0a14*/ 	.word	0x000000ff
        /*0a18*/ 	.word	0x000380c8
        /*0a1c*/ 	.short	0x010a
        /*0a1e*/ 	.byte	0x24
	.zero		1


	//   ....[70]....
        /*0a20*/ 	.word	0x0001ab20
        /*0a24*/ 	.word	0x000000ff
        /*0a28*/ 	.word	0x00000000
        /*0a2c*/ 	.short	0x0101
        /*0a2e*/ 	.byte	0x04
	.zero		1


	//   ....[71]....
        /*0a30*/ 	.word	0x0001ab50
        /*0a34*/ 	.word	0x000000ff
        /*0a38*/ 	.word	0x000380b8
        /*0a3c*/ 	.short	0x0101
        /*0a3e*/ 	.byte	0x24
	.zero		1


	//   ....[72]....
        /*0a40*/ 	.word	0x0001adf0
        /*0a44*/ 	.word	0x000000ff
        /*0a48*/ 	.word	0x00000000
        /*0a4c*/ 	.short	0x010a
        /*0a4e*/ 	.byte	0x35
	.zero		1


	//   ....[73]....
        /*0a50*/ 	.word	0x0001b0e0
        /*0a54*/ 	.word	0x000000ff
        /*0a58*/ 	.word	0x00000000
        /*0a5c*/ 	.short	0x010a
        /*0a5e*/ 	.byte	0x32
	.zero		1


	//   ....[74]....
        /*0a60*/ 	.word	0x0001b840
        /*0a64*/ 	.word	0x000000ff
        /*0a68*/ 	.word	0x00000000
        /*0a6c*/ 	.short	0x0101
        /*0a6e*/ 	.byte	0x04
	.zero		1


	//   ....[75]....
        /*0a70*/ 	.word	0x0001b8a0
        /*0a74*/ 	.word	0x00000004
        /*0a78*/ 	.word	0x000380d0
        /*0a7c*/ 	.short	0x010a
        /*0a7e*/ 	.byte	0x25
	.zero		1


	//   ....[76]....
        /*0a80*/ 	.word	0x0001bb20
        /*0a84*/ 	.word	0x00000003
        /*0a88*/ 	.word	0x000380d0
        /*0a8c*/ 	.short	0x0101
        /*0a8e*/ 	.byte	0x25
	.zero		1


	//   ....[77]....
        /*0a90*/ 	.word	0x0001ce70
        /*0a94*/ 	.word	0x000000ff
        /*0a98*/ 	.word	0x00000000
        /*0a9c*/ 	.short	0x0101
        /*0a9e*/ 	.byte	0x04
	.zero		1


	//   ....[78]....
        /*0aa0*/ 	.word	0x0001cf50
        /*0aa4*/ 	.word	0x000000ff
        /*0aa8*/ 	.word	0x00000000
        /*0aac*/ 	.short	0x010a
        /*0aae*/ 	.byte	0x35
	.zero		1


	//   ....[79]....
        /*0ab0*/ 	.word	0x0001d2a0
        /*0ab4*/ 	.word	0x000000ff
        /*0ab8*/ 	.word	0x00000000
        /*0abc*/ 	.short	0x010a
        /*0abe*/ 	.byte	0x32
	.zero		1


	//   ....[80]....
        /*0ac0*/ 	.word	0x0001d680
        /*0ac4*/ 	.word	0x000000ff
        /*0ac8*/ 	.word	0x00000000
        /*0acc*/ 	.short	0x010a
        /*0ace*/ 	.byte	0x33
	.zero		1


	//   ....[81]....
        /*0ad0*/ 	.word	0x0001f200
        /*0ad4*/ 	.word	0x000000ff
        /*0ad8*/ 	.word	0x00000000
        /*0adc*/ 	.short	0x0101
        /*0ade*/ 	.byte	0x04
	.zero		1


	//   ....[82]....
        /*0ae0*/ 	.word	0x0001f260
        /*0ae4*/ 	.word	0x00000004
        /*0ae8*/ 	.word	0x000380d0
        /*0aec*/ 	.short	0x010a
        /*0aee*/ 	.byte	0x25
	.zero		1


	//   ....[83]....
        /*0af0*/ 	.word	0x0001f530
        /*0af4*/ 	.word	0x00000003
        /*0af8*/ 	.word	0x000380d0
        /*0afc*/ 	.short	0x0101
        /*0afe*/ 	.byte	0x25
	.zero		1


	//   ....[84]....
        /*0b00*/ 	.word	0x00020840
        /*0b04*/ 	.word	0x000000ff
        /*0b08*/ 	.word	0x00000000
        /*0b0c*/ 	.short	0x0101
        /*0b0e*/ 	.byte	0x04
	.zero		1


	//   ....[85]....
        /*0b10*/ 	.word	0x000208e0
        /*0b14*/ 	.word	0x000000ff
        /*0b18*/ 	.word	0x00000000
        /*0b1c*/ 	.short	0x010a
        /*0b1e*/ 	.byte	0x35
	.zero		1


	//   ....[86]....
        /*0b20*/ 	.word	0x00020c30
        /*0b24*/ 	.word	0x000000ff
        /*0b28*/ 	.word	0x00000000
        /*0b2c*/ 	.short	0x010a
        /*0b2e*/ 	.byte	0x33
	.zero		1


	//   ....[87]....
        /*0b30*/ 	.word	0x00020eb0
        /*0b34*/ 	.word	0x000000ff
        /*0b38*/ 	.word	0x00000000
        /*0b3c*/ 	.short	0x0101
        /*0b3e*/ 	.byte	0x04
	.zero		1


	//   ....[88]....
        /*0b40*/ 	.word	0x00020f20
        /*0b44*/ 	.word	0x000000ff
        /*0b48*/ 	.word	0x00000000
        /*0b4c*/ 	.short	0x010a
        /*0b4e*/ 	.byte	0x35
	.zero		1


	//   ....[89]....
        /*0b50*/ 	.word	0x00020ff0
        /*0b54*/ 	.word	0x000000ff
        /*0b58*/ 	.word	0x00000000
        /*0b5c*/ 	.short	0x0101
        /*0b5e*/ 	.byte	0x04
	.zero		1


	//   ....[90]....
        /*0b60*/ 	.word	0x00021400
        /*0b64*/ 	.word	0x000000ff
        /*0b68*/ 	.word	0x00038010
        /*0b6c*/ 	.short	0x010a
        /*0b6e*/ 	.byte	0x08
	.zero		1


	//   ....[91]....
        /*0b70*/ 	.word	0x00021720
        /*0b74*/ 	.word	0x000000ff
        /*0b78*/ 	.word	0x00038038
        /*0b7c*/ 	.short	0x010a
        /*0b7e*/ 	.byte	0x08
	.zero		1


	//   ....[92]....
        /*0b80*/ 	.word	0x00021a20
        /*0b84*/ 	.word	0x000000ff
        /*0b88*/ 	.word	0x00038018
        /*0b8c*/ 	.short	0x010a
        /*0b8e*/ 	.byte	0x08
	.zero		1


	//   ....[93]....
        /*0b90*/ 	.word	0x00021d60
        /*0b94*/ 	.word	0x000000ff
        /*0b98*/ 	.word	0x00038040
        /*0b9c*/ 	.short	0x010a
        /*0b9e*/ 	.byte	0x08
	.zero		1


	//   ....[94]....
        /*0ba0*/ 	.word	0x00022180
        /*0ba4*/ 	.word	0x000000ff
        /*0ba8*/ 	.word	0x00038038
        /*0bac*/ 	.short	0x010a
        /*0bae*/ 	.byte	0x31
	.zero		1


	//   ....[95]....
        /*0bb0*/ 	.word	0x000224b0
        /*0bb4*/ 	.word	0x000000ff
        /*0bb8*/ 	.word	0x00038038
        /*0bbc*/ 	.short	0x010a
        /*0bbe*/ 	.byte	0x31
	.zero		1


	//   ....[96]....
        /*0bc0*/ 	.word	0x000227e0
        /*0bc4*/ 	.word	0x000000ff
        /*0bc8*/ 	.word	0x00038038
        /*0bcc*/ 	.short	0x010a
        /*0bce*/ 	.byte	0x29
	.zero		1


	//   ....[97]....
        /*0bd0*/ 	.word	0x00022b20
        /*0bd4*/ 	.word	0x000000ff
        /*0bd8*/ 	.word	0x00038038
        /*0bdc*/ 	.short	0x010a
        /*0bde*/ 	.byte	0x29
	.zero		1


	//   ....[98]....
        /*0be0*/ 	.word	0x00022ef0
        /*0be4*/ 	.word	0x000000ff
        /*0be8*/ 	.word	0x00038038
        /*0bec*/ 	.short	0x010a
        /*0bee*/ 	.byte	0x29
	.zero		1


	//   ....[99]....
        /*0bf0*/ 	.word	0x00023230
        /*0bf4*/ 	.word	0x000000ff
        /*0bf8*/ 	.word	0x00038038
        /*0bfc*/ 	.short	0x010a
        /*0bfe*/ 	.byte	0x21
	.zero		1


	//   ....[100]....
        /*0c00*/ 	.word	0x00023780
        /*0c04*/ 	.word	0x000000ff
        /*0c08*/ 	.word	0x000380b0
        /*0c0c*/ 	.short	0x010a
        /*0c0e*/ 	.byte	0x28
	.zero		1


	//   ....[101]....
        /*0c10*/ 	.word	0x00024a60
        /*0c14*/ 	.word	0x000000ff
        /*0c18*/ 	.word	0x000380b8
        /*0c1c*/ 	.short	0x010a
        /*0c1e*/ 	.byte	0x28
	.zero		1


	//   ....[102]....
        /*0c20*/ 	.word	0x00026480
        /*0c24*/ 	.word	0x000000ff
        /*0c28*/ 	.word	0x00000000
        /*0c2c*/ 	.short	0x0101
        /*0c2e*/ 	.byte	0x04
	.zero		1


	//   ....[103]....
        /*0c30*/ 	.word	0x00026500
        /*0c34*/ 	.word	0x000000ff
        /*0c38*/ 	.word	0x00000000
        /*0c3c*/ 	.short	0x0101
        /*0c3e*/ 	.byte	0x04
	.zero		1


	//   ....[104]....
        /*0c40*/ 	.word	0x00026790
        /*0c44*/ 	.word	0x00000003
        /*0c48*/ 	.word	0x00038000
        /*0c4c*/ 	.short	0x010a
        /*0c4e*/ 	.byte	0xff
	.zero		1


	//   ....[105]....
        /*0c50*/ 	.word	0x000267f0
        /*0c54*/ 	.word	0x00000003
        /*0c58*/ 	.word	0x00038020
        /*0c5c*/ 	.short	0x010a
        /*0c5e*/ 	.byte	0xff
	.zero		1


	//   ....[106]....
        /*0c60*/ 	.word	0x00026850
        /*0c64*/ 	.word	0x00000008
        /*0c68*/ 	.word	0x00038058
        /*0c6c*/ 	.short	0x010a
        /*0c6e*/ 	.byte	0xff
	.zero		1


	//   ....[107]....
        /*0c70*/ 	.word	0x000268b0
        /*0c74*/ 	.word	0x00000005
        /*0c78*/ 	.word	0x00038008
        /*0c7c*/ 	.short	0x010a
        /*0c7e*/ 	.byte	0xff
	.zero		1


	//   ....[108]....
        /*0c80*/ 	.word	0x00026910
        /*0c84*/ 	.word	0x00000008
        /*0c88*/ 	.word	0x00038068
        /*0c8c*/ 	.short	0x010a
        /*0c8e*/ 	.byte	0xff
	.zero		1


	//   ....[109]....
        /*0c90*/ 	.word	0x00026970
        /*0c94*/ 	.word	0x00000005
        /*0c98*/ 	.word	0x00038028
        /*0c9c*/ 	.short	0x010a
        /*0c9e*/ 	.byte	0xff
	.zero		1


	//   ....[110]....
        /*0ca0*/ 	.word	0x000269d0
        /*0ca4*/ 	.word	0x00000006
        /*0ca8*/ 	.word	0x000380a0
        /*0cac*/ 	.short	0x010a
        /*0cae*/ 	.byte	0xff
	.zero		1


	//   ....[111]....
        /*0cb0*/ 	.word	0x00026a30
        /*0cb4*/ 	.word	0x00000007
        /*0cb8*/ 	.word	0x00038058
        /*0cbc*/ 	.short	0x010a
        /*0cbe*/ 	.byte	0xff
	.zero		1


	//   ....[112]....
        /*0cc0*/ 	.word	0x00026a90
        /*0cc4*/ 	.word	0x00000005
        /*0cc8*/ 	.word	0x00038020
        /*0ccc*/ 	.short	0x010a
        /*0cce*/ 	.byte	0xff
	.zero		1


	//   ....[113]....
        /*0cd0*/ 	.word	0x00026af0
        /*0cd4*/ 	.word	0x00000003
        /*0cd8*/ 	.word	0x000380a8
        /*0cdc*/ 	.short	0x010a
        /*0cde*/ 	.byte	0xff
	.zero		1


	//   ....[114]....
        /*0ce0*/ 	.word	0x00026b50
        /*0ce4*/ 	.word	0x00000005
        /*0ce8*/ 	.word	0x00038068
        /*0cec*/ 	.short	0x010a
        /*0cee*/ 	.byte	0xff
	.zero		1


	//   ....[115]....
        /*0cf0*/ 	.word	0x00026bb0
        /*0cf4*/ 	.word	0x00000003
        /*0cf8*/ 	.word	0x00038020
        /*0cfc*/ 	.short	0x010a
        /*0cfe*/ 	.byte	0xff
	.zero		1


	//   ....[116]....
        /*0d00*/ 	.word	0x00026c10
        /*0d04*/ 	.word	0x00000003
        /*0d08*/ 	.word	0x000380a0
        /*0d0c*/ 	.short	0x010a
        /*0d0e*/ 	.byte	0xff
	.zero		1


	//   ....[117]....
        /*0d10*/ 	.word	0x00026c70
        /*0d14*/ 	.word	0x00000003
        /*0d18*/ 	.word	0x00038058
        /*0d1c*/ 	.short	0x010a
        /*0d1e*/ 	.byte	0xff
	.zero		1


	//   ....[118]....
        /*0d20*/ 	.word	0x00026cd0
        /*0d24*/ 	.word	0x00000000
        /*0d28*/ 	.word	0x000380a8
        /*0d2c*/ 	.short	0x010a
        /*0d2e*/ 	.byte	0xff
	.zero		1


	//   ....[119]....
        /*0d30*/ 	.word	0x00026d30
        /*0d34*/ 	.word	0x00000004
        /*0d38*/ 	.word	0x00038068
        /*0d3c*/ 	.short	0x010a
        /*0d3e*/ 	.byte	0xff
	.zero		1


	//   ....[120]....
        /*0d40*/ 	.word	0x00026d80
        /*0d44*/ 	.word	0x00000010
        /*0d48*/ 	.word	0x000380c0
        /*0d4c*/ 	.short	0x010a
        /*0d4e*/ 	.byte	0xff
	.zero		1


	//   ....[121]....
        /*0d50*/ 	.word	0x00026dd0
        /*0d54*/ 	.word	0x00000010
        /*0d58*/ 	.word	0x000380c8
        /*0d5c*/ 	.short	0x010a
        /*0d5e*/ 	.byte	0xff
	.zero		1


	//   ....[122]....
        /*0d60*/ 	.word	0x00026e30
        /*0d64*/ 	.word	0x00000000
        /*0d68*/ 	.word	0x00038070
        /*0d6c*/ 	.short	0x010a
        /*0d6e*/ 	.byte	0xff
	.zero		1


	//   ....[123]....
        /*0d70*/ 	.word	0x00026e90
        /*0d74*/ 	.word	0x00000000
        /*0d78*/ 	.word	0x00038080
        /*0d7c*/ 	.short	0x010a
        /*0d7e*/ 	.byte	0xff
	.zero		1


	//   ....[124]....
        /*0d80*/ 	.word	0x00026ef0
        /*0d84*/ 	.word	0x00000000
        /*0d88*/ 	.word	0x00038070
        /*0d8c*/ 	.short	0x010a
        /*0d8e*/ 	.byte	0xff
	.zero		1


	//   ....[125]....
        /*0d90*/ 	.word	0x00026f50
        /*0d94*/ 	.word	0x00000000
        /*0d98*/ 	.word	0x00038090
        /*0d9c*/ 	.short	0x010a
        /*0d9e*/ 	.byte	0xff
	.zero		1


	//   ....[126]....
        /*0da0*/ 	.word	0x00026fb0
        /*0da4*/ 	.word	0x00000000
        /*0da8*/ 	.word	0x00038080
        /*0dac*/ 	.short	0x010a
        /*0dae*/ 	.byte	0xff
	.zero		1


	//   ....[127]....
        /*0db0*/ 	.word	0x00027010
        /*0db4*/ 	.word	0x00000000
        /*0db8*/ 	.word	0x00038098
        /*0dbc*/ 	.short	0x010a
        /*0dbe*/ 	.byte	0xff
	.zero		1


	//   ....[128]....
        /*0dc0*/ 	.word	0x00027070
        /*0dc4*/ 	.word	0x00000000
        /*0dc8*/ 	.word	0x00038070
        /*0dcc*/ 	.short	0x010a
        /*0dce*/ 	.byte	0xff
	.zero		1


	//   ....[129]....
        /*0dd0*/ 	.word	0x000270d0
        /*0dd4*/ 	.word	0x00000000
        /*0dd8*/ 	.word	0x00038090
        /*0ddc*/ 	.short	0x010a
        /*0dde*/ 	.byte	0xff
	.zero		1


	//   ....[130]....
        /*0de0*/ 	.word	0x00027130
        /*0de4*/ 	.word	0x00000000
        /*0de8*/ 	.word	0x000380c0
        /*0dec*/ 	.short	0x010a
        /*0dee*/ 	.byte	0xff
	.zero		1


	//   ....[131]....
        /*0df0*/ 	.word	0x00027190
        /*0df4*/ 	.word	0x00000000
        /*0df8*/ 	.word	0x00038080
        /*0dfc*/ 	.short	0x010a
        /*0dfe*/ 	.byte	0xff
	.zero		1


	//   ....[132]....
        /*0e00*/ 	.word	0x000271f0
        /*0e04*/ 	.word	0x00000000
        /*0e08*/ 	.word	0x00038098
        /*0e0c*/ 	.short	0x010a
        /*0e0e*/ 	.byte	0xff
	.zero		1


	//   ....[133]....
        /*0e10*/ 	.word	0x00027250
        /*0e14*/ 	.word	0x00000000
        /*0e18*/ 	.word	0x000380c8
        /*0e1c*/ 	.short	0x010a
        /*0e1e*/ 	.byte	0xff
	.zero		1


	//   ....[134]....
        /*0e20*/ 	.word	0x000272b0
        /*0e24*/ 	.word	0x00000000
        /*0e28*/ 	.word	0x00000000
        /*0e2c*/ 	.short	0x010a
        /*0e2e*/ 	.byte	0xff
	.zero		1


	//   ....[135]....
        /*0e30*/ 	.word	0x00027310
        /*0e34*/ 	.word	0x00000000
        /*0e38*/ 	.word	0x00000000
        /*0e3c*/ 	.short	0x010a
        /*0e3e*/ 	.byte	0xff
	.zero		1


	//   ....[136]....
        /*0e40*/ 	.word	0x00027370
        /*0e44*/ 	.word	0x00000004
        /*0e48*/ 	.word	0x000380d0
        /*0e4c*/ 	.short	0x010a
        /*0e4e*/ 	.byte	0xff
	.zero		1


	//   ....[137]....
        /*0e50*/ 	.word	0x000273d0
        /*0e54*/ 	.word	0x00000003
        /*0e58*/ 	.word	0x00000000
        /*0e5c*/ 	.short	0x010a
        /*0e5e*/ 	.byte	0xff
	.zero		1


	//   ....[138]....
        /*0e60*/ 	.word	0x00027430
        /*0e64*/ 	.word	0x00000000
        /*0e68*/ 	.word	0x00000000
        /*0e6c*/ 	.short	0x010a
        /*0e6e*/ 	.byte	0xff
	.zero		1


	//   ....[139]....
        /*0e70*/ 	.word	0x00027490
        /*0e74*/ 	.word	0x00000000
        /*0e78*/ 	.word	0x00000000
        /*0e7c*/ 	.short	0x010a
        /*0e7e*/ 	.byte	0xff
	.zero		1


	//   ....[140]....
        /*0e80*/ 	.word	0x000274f0
        /*0e84*/ 	.word	0x00000004
        /*0e88*/ 	.word	0x000380d0
        /*0e8c*/ 	.short	0x010a
        /*0e8e*/ 	.byte	0xff
	.zero		1


	//   ....[141]....
        /*0e90*/ 	.word	0x00027550
        /*0e94*/ 	.word	0x00000003
        /*0e98*/ 	.word	0x00000000
        /*0e9c*/ 	.short	0x010a
        /*0e9e*/ 	.byte	0xff
	.zero		1


	//   ....[142]....
        /*0ea0*/ 	.word	0x000275b0
        /*0ea4*/ 	.word	0x00000000
        /*0ea8*/ 	.word	0x00000000
        /*0eac*/ 	.short	0x010a
        /*0eae*/ 	.byte	0xff
	.zero		1


	//   ....[143]....
        /*0eb0*/ 	.word	0x00027610
        /*0eb4*/ 	.word	0x00000000
        /*0eb8*/ 	.word	0x00000000
        /*0ebc*/ 	.short	0x010a
        /*0ebe*/ 	.byte	0xff
	.zero		1


	//   ....[144]....
        /*0ec0*/ 	.word	0x00027670
        /*0ec4*/ 	.word	0x00000000
        /*0ec8*/ 	.word	0x00038010
        /*0ecc*/ 	.short	0x010a
        /*0ece*/ 	.byte	0xff
	.zero		1


	//   ....[145]....
        /*0ed0*/ 	.word	0x000276d0
        /*0ed4*/ 	.word	0x00000000
        /*0ed8*/ 	.word	0x00038038
        /*0edc*/ 	.short	0x010a
        /*0ede*/ 	.byte	0xff
	.zero		1


	//   ....[146]....
        /*0ee0*/ 	.word	0x00027730
        /*0ee4*/ 	.word	0x00000000
        /*0ee8*/ 	.word	0x00038018
        /*0eec*/ 	.short	0x010a
        /*0eee*/ 	.byte	0xff
	.zero		1


	//   ....[147]....
        /*0ef0*/ 	.word	0x00027790
        /*0ef4*/ 	.word	0x00000000
        /*0ef8*/ 	.word	0x00038040
        /*0efc*/ 	.short	0x010a
        /*0efe*/ 	.byte	0xff
	.zero		1


	//   ....[148]....
        /*0f00*/ 	.word	0x000277f0
        /*0f04*/ 	.word	0x00000000
        /*0f08*/ 	.word	0x00038038
        /*0f0c*/ 	.short	0x010a
        /*0f0e*/ 	.byte	0xff
	.zero		1


	//   ....[149]....
        /*0f10*/ 	.word	0x00027850
        /*0f14*/ 	.word	0x00000000
        /*0f18*/ 	.word	0x00038038
        /*0f1c*/ 	.short	0x010a
        /*0f1e*/ 	.byte	0xff
	.zero		1


	//   ....[150]....
        /*0f20*/ 	.word	0x000278b0
        /*0f24*/ 	.word	0x00000000
        /*0f28*/ 	.word	0x00038038
        /*0f2c*/ 	.short	0x010a
        /*0f2e*/ 	.byte	0xff
	.zero		1


	//   ....[151]....
        /*0f30*/ 	.word	0x00027910
        /*0f34*/ 	.word	0x00000000
        /*0f38*/ 	.word	0x00038038
        /*0f3c*/ 	.short	0x010a
        /*0f3e*/ 	.byte	0xff
	.zero		1


	//   ....[152]....
        /*0f40*/ 	.word	0x00027970
        /*0f44*/ 	.word	0x00000000
        /*0f48*/ 	.word	0x00038038
        /*0f4c*/ 	.short	0x010a
        /*0f4e*/ 	.byte	0xff
	.zero		1


	//   ....[153]....
        /*0f50*/ 	.word	0x000279d0
        /*0f54*/ 	.word	0x00000000
        /*0f58*/ 	.word	0x00038038
        /*0f5c*/ 	.short	0x010a
        /*0f5e*/ 	.byte	0xff
	.zero		1


	//   ....[154]....
        /*0f60*/ 	.word	0x00027a30
        /*0f64*/ 	.word	0x00000003
        /*0f68*/ 	.word	0x000380b0
        /*0f6c*/ 	.short	0x010a
        /*0f6e*/ 	.byte	0xff
	.zero		1


	//   ....[155]....
        /*0f70*/ 	.word	0x00027a90
        /*0f74*/ 	.word	0x00000003
        /*0f78*/ 	.word	0x000380b8
        /*0f7c*/ 	.short	0x010a
        /*0f7e*/ 	.byte	0xff
	.zero		1


	//----- nvinfo : EIATTR_NUM_MBARRIERS
	.align		4
.L_66:
        /*0f80*/ 	.byte	0x03, 0x38
        /*0f82*/ 	.short	0x001c


	//----- nvinfo : EIATTR_EXIT_INSTR_OFFSETS
	.align		4
        /*0f84*/ 	.byte	0x04, 0x1c
        /*0f86*/ 	.short	(.L_68 - .L_67)


	//   ....[0]....
.L_67:
        /*0f88*/ 	.word	0x000017d0


	//   ....[1]....
        /*0f8c*/ 	.word	0x00001a50


	//   ....[2]....
        /*0f90*/ 	.word	0x00004f30


	//   ....[3]....
        /*0f94*/ 	.word	0x00004f70


	//   ....[4]....
        /*0f98*/ 	.word	0x00004ff0


	//   ....[5]....
        /*0f9c*/ 	.word	0x0000cf60


	//   ....[6]....
        /*0fa0*/ 	.word	0x0001ab60


	//   ....[7]....
        /*0fa4*/ 	.word	0x0001ac00


	//   ....[8]....
        /*0fa8*/ 	.word	0x00021000


	//   ....[9]....
        /*0fac*/ 	.word	0x00021090


	//   ....[10]....
        /*0fb0*/ 	.word	0x00021130


	//   ....[11]....
        /*0fb4*/ 	.word	0x00022020


	//   ....[12]....
        /*0fb8*/ 	.word	0x00022e80


	//   ....[13]....
        /*0fbc*/ 	.word	0x000232c0


	//   ....[14]....
        /*0fc0*/ 	.word	0x000234f0


	//   ....[15]....
        /*0fc4*/ 	.word	0x00023560


	//   ....[16]....
        /*0fc8*/ 	.word	0x00026770


	//----- nvinfo : EIATTR_INDIRECT_BRANCH_TARGETS
	.align		4
.L_68:
        /*0fcc*/ 	.byte	0x04, 0x34
        /*0fce*/ 	.short	(.L_70 - .L_69)


	//   ....[0]....
.L_69:
        /*0fd0*/ 	.word	.L_x_511@srel
        /*0fd4*/ 	.short	0x0
        /*0fd6*/ 	.short	0x0
        /*0fd8*/ 	.word	0x3
        /*0fdc*/ 	.word	.L_x_512@srel
        /*0fe0*/ 	.word	.L_x_513@srel
        /*0fe4*/ 	.word	.L_x_514@srel


	//----- nvinfo : EIATTR_MAX_THREADS
	.align		4
.L_70:
        /*0fe8*/ 	.byte	0x04, 0x05
        /*0fea*/ 	.short	(.L_72 - .L_71)
.L_71:
        /*0fec*/ 	.word	0x00000200
        /*0ff0*/ 	.word	0x00000001
        /*0ff4*/ 	.word	0x00000001


	//----- nvinfo : EIATTR_CRS_STACK_SIZE
	.align		4
.L_72:
        /*0ff8*/ 	.byte	0x04, 0x1e
        /*0ffa*/ 	.short	(.L_74 - .L_73)
.L_73:
        /*0ffc*/ 	.word	0x00000000


	//----- nvinfo : EIATTR_CBANK_PARAM_SIZE
	.align		4
.L_74:
        /*1000*/ 	.byte	0x03, 0x19
        /*1002*/ 	.short	0x0600


	//----- nvinfo : EIATTR_PARAM_CBANK
	.align		4
        /*1004*/ 	.byte	0x04, 0x0a
        /*1006*/ 	.short	(.L_76 - .L_75)
	.align		4
.L_75:
        /*1008*/ 	.word	index@(.nv.constant0._ZN7cutlass13device_kernelINS_4fmha6kernel36Sm100FmhaFwdKernelTmaWarpspecializedIN4cute5tupleIJiiiNS5_IJNS5_IJiiEEEiEEEEEENS1_10collective38Sm100FmhaFwdMainloopTmaWarpspecializedINS_10bfloat16_tEffNS5_IJNS4_1CILi256EEENSC_ILi64EEESD_EEENS5_IJiNSC_ILi1EEES7_EEENS5_IJiSG_NS5_IJNS5_IJNSC_ILi0EEEiEEEiEEEEEESL_NS9_10CausalMaskILb1EEENS5_IJNSC_ILi2EEESG_SG_EEENSC_ILb0EEEEENS9_38Sm100FmhaFwdEpilogueTmaWarpspecializedINS_6half_tEfNS5_IJNSC_ILi128EEESD_SE_EEESH_NS5_IJSG_S7_EEESQ_EENS2_23IndividualTileSchedulerENS2_41Sm100FmhaCtxKernelWarpspecializedScheduleEEEEEvNT_6ParamsE)
        /*100c*/ 	.short	0x0380
        /*100e*/ 	.short	0x0600


	//----- nvinfo : EIATTR_SW_WAR
	.align		4
.L_76:
        /*1010*/ 	.byte	0x04, 0x36
        /*1012*/ 	.short	(.L_78 - .L_77)
.L_77:
        /*1014*/ 	.word	0x00000008
.L_78:


//--------------------- .nv.callgraph             --------------------------
	.section	.nv.callgraph,"",@"SHT_CUDA_CALLGRAPH"
	.align	4
	.sectionentsize	8
	.align		4
        /*0000*/ 	.word	0x00000000
	.align		4
        /*0004*/ 	.word	0xffffffff
	.align		4
        /*0008*/ 	.word	index@(_ZN7cutlass13device_kernelINS_4fmha6kernel36Sm100FmhaFwdKernelTmaWarpspecializedIN4cute5tupleIJiiiNS5_IJNS5_IJiiEEEiEEEEEENS1_10collective38Sm100FmhaFwdMainloopTmaWarpspecializedINS_10bfloat16_tEffNS5_IJNS4_1CILi256EEENSC_ILi64EEESD_EEENS5_IJiNSC_ILi1EEES7_EEENS5_IJiSG_NS5_IJNS5_IJNSC_ILi0EEEiEEEiEEEEEESL_NS9_10CausalMaskILb1EEENS5_IJNSC_ILi2EEESG_SG_EEENSC_ILb0EEEEENS9_38Sm100FmhaFwdEpilogueTmaWarpspecializedINS_6half_tEfNS5_IJNSC_ILi128EEESD_SE_EEESH_NS5_IJSG_S7_EEESQ_EENS2_23IndividualTileSchedulerENS2_41Sm100FmhaCtxKernelWarpspecializedScheduleEEEEEvNT_6ParamsE)
	.align		4
        /*000c*/ 	.word	index@(__assertfail)
	.align		4
        /*0010*/ 	.word	index@(_ZN7cutlass13device_kernelINS_4fmha6kernel36Sm100FmhaFwdKernelTmaWarpspecializedIN4cute5tupleIJiiiNS5_IJNS5_IJiiEEEiEEEEEENS1_10collective38Sm100FmhaFwdMainloopTmaWarpspecializedINS_10bfloat16_tEffNS5_IJNS4_1CILi256EEENSC_ILi64EEESD_EEENS5_IJiNSC_ILi1EEES7_EEENS5_IJiSG_NS5_IJNS5_IJNSC_ILi0EEEiEEEiEEEEEESL_NS9_10CausalMaskILb1EEENS5_IJNSC_ILi2EEESG_SG_EEENSC_ILb0EEEEENS9_38Sm100FmhaFwdEpilogueTmaWarpspecializedINS_6half_tEfNS5_IJNSC_ILi128EEESD_SE_EEESH_NS5_IJSG_S7_EEESQ_EENS2_23IndividualTileSchedulerENS2_41Sm100FmhaCtxKernelWarpspecializedScheduleEEEEEvNT_6ParamsE)
	.align		4
        /*0014*/ 	.word	index@(vprintf)
	.align		4
        /*0018*/ 	.word	0x00000000
	.align		4
        /*001c*/ 	.word	0xfffffffe
	.align		4
        /*0020*/ 	.word	0x00000000
	.align		4
        /*0024*/ 	.word	0xfffffffd
	.align		4
        /*0028*/ 	.word	0x00000000
	.align		4
        /*002c*/ 	.word	0xfffffffc


//--------------------- .nv.constant4             --------------------------
	.section	.nv.constant4,"a",@progbits
	.align	8
	.align		8
.nv.constant4:
        /*0000*/ 	.dword	vprintf
	.align		8
        /*0008*/ 	.dword	__assertfail
	.align		8
        /*0010*/ 	.dword	__unnamed_1
	.align		8
        /*0018*/ 	.dword	__unnamed_2
	.align		8
        /*0020*/ 	.dword	__unnamed_3
	.align		8
        /*0028*/ 	.dword	__unnamed_4
	.align		8
        /*0030*/ 	.dword	__unnamed_5
	.align		8
        /*0038*/ 	.dword	__unnamed_6
	.align		8
        /*0040*/ 	.dword	__unnamed_7
	.align		8
        /*0048*/ 	.dword	_ZN39_INTERNAL_d93458b9_4_k_cu_4462c8db_36134cuda3std3__45__cpo5beginE
	.align		8
        /*0050*/ 	.dword	_ZN39_INTERNAL_d93458b9_4_k_cu_4462c8db_36134cuda3std3__45__cpo3endE
	.align		8
        /*0058*/ 	.dword	_ZN39_INTERNAL_d93458b9_4_k_cu_4462c8db_36134cuda3std3__45__cpo6cbeginE
	.align		8
        /*0060*/ 	.dword	_ZN39_INTERNAL_d93458b9_4_k_cu_4462c8db_36134cuda3std3__45__cpo4cendE
	.align		8
        /*0068*/ 	.dword	_ZN39_INTERNAL_d93458b9_4_k_cu_4462c8db_36134cuda3std3__441_GLOBAL__N__d93458b9_4_k_cu_4462c8db_36136ignoreE
	.align		8
        /*0070*/ 	.dword	_ZN39_INTERNAL_d93458b9_4_k_cu_4462c8db_36134cuda3std3__419piecewise_constructE
	.align		8
        /*0078*/ 	.dword	_ZN39_INTERNAL_d93458b9_4_k_cu_4462c8db_36134cuda3std3__48in_placeE
	.align		8
        /*0080*/ 	.dword	_ZN39_INTERNAL_d93458b9_4_k_cu_4462c8db_36134cuda3std6ranges3__45__cpo4swapE
	.align		8
        /*0088*/ 	.dword	_ZN39_INTERNAL_d93458b9_4_k_cu_4462c8db_36134cuda3std6ranges3__45__cpo9iter_moveE
	.align		8
        /*0090*/ 	.dword	_ZN39_INTERNAL_d93458b9_4_k_cu_4462c8db_36134cute7productE
	.align		8
        /*0098*/ 	.dword	_ZN39_INTERNAL_d93458b9_4_k_cu_4462c8db_36134cute1_E
	.align		8
        /*00a0*/ 	.dword	$str$22
	.align		8
        /*00a8*/ 	.dword	$str$23
	.align		8
        /*00b0*/ 	.dword	$str$26
	.align		8
        /*00b8*/ 	.dword	$str$27
	.align		8
        /*00c0*/ 	.dword	$str$28
	.align		8
        /*00c8*/ 	.dword	$str$29
	.align		8
        /*00d0*/ 	.dword	$str$30
	.align		8
        /*00d8*/ 	.dword	$str$31
	.align		8
        /*00e0*/ 	.dword	$str$32
	.align		8
        /*00e8*/ 	.dword	$str$33
	.align		8
        /*00f0*/ 	.dword	$str$34
	.align		8
        /*00f8*/ 	.dword	$str$35
	.align		8
        /*0100*/ 	.dword	$str$36
	.align		8
        /*0108*/ 	.dword	$str$37


//--------------------- .nv.constant2._ZN7cutlass13device_kernelINS_4fmha6kernel36Sm100FmhaFwdKernelTmaWarpspecializedIN4cute5tupleIJiiiNS5_IJNS5_IJiiEEEiEEEEEENS1_10collective38Sm100FmhaFwdMainloopTmaWarpspecializedINS_10bfloat16_tEffNS5_IJNS4_1CILi256EEENSC_ILi64EEESD_EEENS5_IJiNSC_ILi1EEES7_EEENS5_IJiSG_NS5_IJNS5_IJNSC_ILi0EEEiEEEiEEEEEESL_NS9_10CausalMaskILb1EEENS5_IJNSC_ILi2EEESG_SG_EEENSC_ILb0EEEEENS9_38Sm100FmhaFwdEpilogueTmaWarpspecializedINS_6half_tEfNS5_IJNSC_ILi128EEESD_SE_EEESH_NS5_IJSG_S7_EEESQ_EENS2_23IndividualTileSchedulerENS2_41Sm100FmhaCtxKernelWarpspecializedScheduleEEEEEvNT_6ParamsE --------------------------
	.section	.nv.constant2._ZN7cutlass13device_kernelINS_4fmha6kernel36Sm100FmhaFwdKernelTmaWarpspecializedIN4cute5tupleIJiiiNS5_IJNS5_IJiiEEEiEEEEEENS1_10collective38Sm100FmhaFwdMainloopTmaWarpspecializedINS_10bfloat16_tEffNS5_IJNS4_1CILi256EEENSC_ILi64EEESD_EEENS5_IJiNSC_ILi1EEES7_EEENS5_IJiSG_NS5_IJNS5_IJNSC_ILi0EEEiEEEiEEEEEESL_NS9_10CausalMaskILb1EEENS5_IJNSC_ILi2EEESG_SG_EEENSC_ILb0EEEEENS9_38Sm100FmhaFwdEpilogueTmaWarpspecializedINS_6half_tEfNS5_IJNSC_ILi128EEESD_SE_EEESH_NS5_IJSG_S7_EEESQ_EENS2_23IndividualTileSchedulerENS2_41Sm100FmhaCtxKernelWarpspecializedScheduleEEEEEvNT_6ParamsE,"a",@progbits
	.sectionflags	@""
	.align	4
.nv.constant2._ZN7cutlass13device_kernelINS_4fmha6kernel36Sm100FmhaFwdKernelTmaWarpspecializedIN4cute5tupleIJiiiNS5_IJNS5_IJiiEEEiEEEEEENS1_10collective38Sm100FmhaFwdMainloopTmaWarpspecializedINS_10bfloat16_tEffNS5_IJNS4_1CILi256EEENSC_ILi64EEESD_EEENS5_IJiNSC_ILi1EEES7_EEENS5_IJiSG_NS5_IJNS5_IJNSC_ILi0EEEiEEEiEEEEEESL_NS9_10CausalMaskILb1EEENS5_IJNSC_ILi2EEESG_SG_EEENSC_ILb0EEEEENS9_38Sm100FmhaFwdEpilogueTmaWarpspecializedINS_6half_tEfNS5_IJNSC_ILi128EEESD_SE_EEESH_NS5_IJSG_S7_EEESQ_EENS2_23IndividualTileSchedulerENS2_41Sm100FmhaCtxKernelWarpspecializedScheduleEEEEEvNT_6ParamsE:
        /*0000*/ 	.byte	0xa0, 0x10, 0x02, 0x00, 0x00, 0x35, 0x02, 0x00, 0x70, 0x10, 0x02, 0x00


//--------------------- .text._ZN7cutlass13device_kernelINS_4fmha6kernel36Sm100FmhaFwdKernelTmaWarpspecializedIN4cute5tupleIJiiiNS5_IJNS5_IJiiEEEiEEEEEENS1_10collective38Sm100FmhaFwdMainloopTmaWarpspecializedINS_10bfloat16_tEffNS5_IJNS4_1CILi256EEENSC_ILi64EEESD_EEENS5_IJiNSC_ILi1EEES7_EEENS5_IJiSG_NS5_IJNS5_IJNSC_ILi0EEEiEEEiEEEEEESL_NS9_10CausalMaskILb1EEENS5_IJNSC_ILi2EEESG_SG_EEENSC_ILb0EEEEENS9_38Sm100FmhaFwdEpilogueTmaWarpspecializedINS_6half_tEfNS5_IJNSC_ILi128EEESD_SE_EEESH_NS5_IJSG_S7_EEESQ_EENS2_23IndividualTileSchedulerENS2_41Sm100FmhaCtxKernelWarpspecializedScheduleEEEEEvNT_6ParamsE --------------------------
	.section	.text._ZN7cutlass13device_kernelINS_4fmha6kernel36Sm100FmhaFwdKernelTmaWarpspecializedIN4cute5tupleIJiiiNS5_IJNS5_IJiiEEEiEEEEEENS1_10collective38Sm100FmhaFwdMainloopTmaWarpspecializedINS_10bfloat16_tEffNS5_IJNS4_1CILi256EEENSC_ILi64EEESD_EEENS5_IJiNSC_ILi1EEES7_EEENS5_IJiSG_NS5_IJNS5_IJNSC_ILi0EEEiEEEiEEEEEESL_NS9_10CausalMaskILb1EEENS5_IJNSC_ILi2EEESG_SG_EEENSC_ILb0EEEEENS9_38Sm100FmhaFwdEpilogueTmaWarpspecializedINS_6half_tEfNS5_IJNSC_ILi128EEESD_SE_EEESH_NS5_IJSG_S7_EEESQ_EENS2_23IndividualTileSchedulerENS2_41Sm100FmhaCtxKernelWarpspecializedScheduleEEEEEvNT_6ParamsE,"ax",@progbits
	.align	128
.text._ZN7cutlass13device_kernelINS_4fmha6kernel36Sm100FmhaFwdKernelTmaWarpspecializedIN4cute5tupleIJiiiNS5_IJNS5_IJiiEEEiEEEEEENS1_10collective38Sm100FmhaFwdMainloopTmaWarpspecializedINS_10bfloat16_tEffNS5_IJNS4_1CILi256EEENSC_ILi64EEESD_EEENS5_IJiNSC_ILi1EEES7_EEENS5_IJiSG_NS5_IJNS5_IJNSC_ILi0EEEiEEEiEEEEEESL_NS9_10CausalMaskILb1EEENS5_IJNSC_ILi2EEESG_SG_EEENSC_ILb0EEEEENS9_38Sm100FmhaFwdEpilogueTmaWarpspecializedINS_6half_tEfNS5_IJNSC_ILi128EEESD_SE_EEESH_NS5_IJSG_S7_EEESQ_EENS2_23IndividualTileSchedulerENS2_41Sm100FmhaCtxKernelWarpspecializedScheduleEEEEEvNT_6ParamsE:
        .type           _ZN7cutlass13device_kernelINS_4fmha6kernel36Sm100FmhaFwdKernelTmaWarpspecializedIN4cute5tupleIJiiiNS5_IJNS5_IJiiEEEiEEEEEENS1_10collective38Sm100FmhaFwdMainloopTmaWarpspecializedINS_10bfloat16_tEffNS5_IJNS4_1CILi256EEENSC_ILi64EEESD_EEENS5_IJiNSC_ILi1EEES7_EEENS5_IJiSG_NS5_IJNS5_IJNSC_ILi0EEEiEEEiEEEEEESL_NS9_10CausalMaskILb1EEENS5_IJNSC_ILi2EEESG_SG_EEENSC_ILb0EEEEENS9_38Sm100FmhaFwdEpilogueTmaWarpspecializedINS_6half_tEfNS5_IJNSC_ILi128EEESD_SE_EEESH_NS5_IJSG_S7_EEESQ_EENS2_23IndividualTileSchedulerENS2_41Sm100FmhaCtxKernelWarpspecializedScheduleEEEEEvNT_6ParamsE,@function
        .size           _ZN7cutlass13device_kernelINS_4fmha6kernel36Sm100FmhaFwdKernelTmaWarpspecializedIN4cute5tupleIJiiiNS5_IJNS5_IJiiEEEiEEEEEENS1_10collective38Sm100FmhaFwdMainloopTmaWarpspecializedINS_10bfloat16_tEffNS5_IJNS4_1CILi256EEENSC_ILi64EEESD_EEENS5_IJiNSC_ILi1EEES7_EEENS5_IJiSG_NS5_IJNS5_IJNSC_ILi0EEEiEEEiEEEEEESL_NS9_10CausalMaskILb1EEENS5_IJNSC_ILi2EEESG_SG_EEENSC_ILb0EEEEENS9_38Sm100FmhaFwdEpilogueTmaWarpspecializedINS_6half_tEfNS5_IJNSC_ILi128EEESD_SE_EEESH_NS5_IJSG_S7_EEESQ_EENS2_23IndividualTileSchedulerENS2_41Sm100FmhaCtxKernelWarpspecializedScheduleEEEEEvNT_6ParamsE,(.L_x_515 - _ZN7cutlass13device_kernelINS_4fmha6kernel36Sm100FmhaFwdKernelTmaWarpspecializedIN4cute5tupleIJiiiNS5_IJNS5_IJiiEEEiEEEEEENS1_10collective38Sm100FmhaFwdMainloopTmaWarpspecializedINS_10bfloat16_tEffNS5_IJNS4_1CILi256EEENSC_ILi64EEESD_EEENS5_IJiNSC_ILi1EEES7_EEENS5_IJiSG_NS5_IJNS5_IJNSC_ILi0EEEiEEEiEEEEEESL_NS9_10CausalMaskILb1EEENS5_IJNSC_ILi2EEESG_SG_EEENSC_ILb0EEEEENS9_38Sm100FmhaFwdEpilogueTmaWarpspecializedINS_6half_tEfNS5_IJNSC_ILi128EEESD_SE_EEESH_NS5_IJSG_S7_EEESQ_EENS2_23IndividualTileSchedulerENS2_41Sm100FmhaCtxKernelWarpspecializedScheduleEEEEEvNT_6ParamsE)
        .other          _ZN7cutlass13device_kernelINS_4fmha6kernel36Sm100FmhaFwdKernelTmaWarpspecializedIN4cute5tupleIJiiiNS5_IJNS5_IJiiEEEiEEEEEENS1_10collective38Sm100FmhaFwdMainloopTmaWarpspecializedINS_10bfloat16_tEffNS5_IJNS4_1CILi256EEENSC_ILi64EEESD_EEENS5_IJiNSC_ILi1EEES7_EEENS5_IJiSG_NS5_IJNS5_IJNSC_ILi0EEEiEEEiEEEEEESL_NS9_10CausalMaskILb1EEENS5_IJNSC_ILi2EEESG_SG_EEENSC_ILb0EEEEENS9_38Sm100FmhaFwdEpilogueTmaWarpspecializedINS_6half_tEfNS5_IJNSC_ILi128EEESD_SE_EEESH_NS5_IJSG_S7_EEESQ_EENS2_23IndividualTileSchedulerENS2_41Sm100FmhaCtxKernelWarpspecializedScheduleEEEEEvNT_6ParamsE,@"STO_CUDA_ENTRY STV_DEFAULT"
_ZN7cutlass13device_kernelINS_4fmha6kernel36Sm100FmhaFwdKernelTmaWarpspecializedIN4cute5tupleIJiiiNS5_IJNS5_IJiiEEEiEEEEEENS1_10collective38Sm100FmhaFwdMainloopTmaWarpspecializedINS_10bfloat16_tEffNS5_IJNS4_1CILi256EEENSC_ILi64EEESD_EEENS5_IJiNSC_ILi1EEES7_EEENS5_IJiSG_NS5_IJNS5_IJNSC_ILi0EEEiEEEiEEEEEESL_NS9_10CausalMaskILb1EEENS5_IJNSC_ILi2EEESG_SG_EEENSC_ILb0EEEEENS9_38Sm100FmhaFwdEpilogueTmaWarpspecializedINS_6half_tEfNS5_IJNSC_ILi128EEESD_SE_EEESH_NS5_IJSG_S7_EEESQ_EENS2_23IndividualTileSchedulerENS2_41Sm100FmhaCtxKernelWarpspecializedScheduleEEEEEvNT_6ParamsE:
[----:B------:R-:W1:Y:S02]  /*0000*/  LDC R1, c[0x0][0x37c] ;  /* 0x0000df00ff017b82 */ /* 0x000e640000000800 */
[----:B-1----:R-:W-:Y:S01]  /*0010*/  IADD3 R1, PT, PT, R1, -0xc8, RZ ;  /* 0xffffff3801017810 */ /* 0x002fe20007ffe0ff */
[----:B------:R-:W1:Y:S01]  /*0020*/  S2R R2, SR_TID.X ;  /* 0x0000000000027919 */ /* 0x000e620000002100 */
[----:B------:R-:W2:Y:S01]  /*0030*/  LDCU UR5, c[0x0][0x2f8] ;  /* 0x00005f00ff0577ac */ /* 0x000ea20008000800 */
[----:B------:R-:W3:Y:S01]  /*0040*/  LDCU UR4, c[0x0][0x2fc] ;  /* 0x00005f80ff0477ac */ /* 0x000ee20008000800 */
[----:B------:R-:W-:Y:S02]  /*0050*/  UPLOP3.LUT UP2, UPT, UPT, UPT, UPT, 0x40, 0x4 ;  /* 0x000000000004789c */ /* 0x000fe40003f4e870 */
[----:B------:R-:W-:Y:S02]  /*0060*/  UPLOP3.LUT UP1, UPT, UPT, UPT, UPT, 0x80, 0x8 ;  /* 0x000000000008789c */ /* 0x000fe40003f2f070 */
[----:B------:R-:W-:-:S02]  /*0070*/  UP2UR UR42, UPR, URZ, 0x4 ;  /* 0x00000004ff2a7883 */ /* 0x000fc40008000000 */
[----:B------:R-:W-:Y:S02]  /*0080*/  UPLOP3.LUT UP2, UPT, UPT, UPT, UPT, 0x80, 0x8 ;  /* 0x000000000008789c */ /* 0x000fe40003f4f070 */
[----:B------:R-:W-:Y:S01]  /*0090*/  UPLOP3.LUT UP0, UPT, UPT, UPT, UPT, 0x40, 0x4 ;  /* 0x000000000004789c */ /* 0x000fe20003f0e870 */
[----:B--2---:R-:W-:Y:S01]  /*00a0*/  IADD3 R22, P0, PT, R1, UR5, RZ ;  /* 0x0000000501167c10 */ /* 0x004fe2000ff1e0ff */
[----:B------:R-:W-:Y:S02]  /*00b0*/  UPLOP3.LUT UP6, UPT, UPT, UPT, UPT, 0x40, 0x4 ;  /* 0x000000000004789c */ /* 0x000fe40003fce870 */
[----:B------:R-:W-:Y:S02]  /*00c0*/  UPLOP3.LUT UP5, UPT, UPT, UPT, UPT, 0x40, 0x4 ;  /* 0x000000000004789c */ /* 0x000fe40003fae870 */
[----:B------:R-:W-:Y:S01]  /*00d0*/  UPLOP3.LUT UP4, UPT, UPT, UPT, UPT, 0x40, 0x4 ;  /* 0x000000000004789c */ /* 0x000fe20003f8e870 */
[----:B---3--:R-:W-:Y:S01]  /*00e0*/  IMAD.X R19, RZ, RZ, UR4, P0 ;  /* 0x00000004ff137e24 */ /* 0x008fe200080e06ff */
[----:B------:R-:W-:Y:S01]  /*00f0*/  UP2UR UR41, UPR, URZ, 0x4 ;  /* 0x00000004ff297883 */ /* 0x000fe20008000000 */
[----:B-1----:R-:W-:-:S05]  /*0100*/  SHF.R.U32.HI R74, RZ, 0x5, R2 ;  /* 0x00000005ff4a7819 */ /* 0x002fca0000011602 */
[----:B------:R-:W1:Y:S02]  /*0110*/  SHFL.IDX PT, R0, R74, RZ, 0x1f ;  /* 0x00001fff4a007589 */ /* 0x000e6400000e0000 */
[----:B-1----:R-:W-:-:S04]  /*0120*/  SHF.R.S32.HI R3, RZ, 0x1f, R0 ;  /* 0x0000001fff037819 */ /* 0x002fc80000011400 */
[----:B------:R-:W-:-:S04]  /*0130*/  LEA.HI R3, R3, R0, RZ, 0x2 ;  /* 0x0000000003037211 */ /* 0x000fc800078f10ff */
[----:B------:R-:W-:-:S04]  /*0140*/  SHF.R.S32.HI R3, RZ, 0x2, R3 ;  /* 0x00000002ff037819 */ /* 0x000fc80000011403 */
[----:B------:R-:W-:-:S13]  /*0150*/  ISETP.NE.AND P1, PT, R3, RZ, PT ;  /* 0x000000ff0300720c */ /* 0x000fda0003f25270 */
[----:B------:R-:W-:Y:S05]  /*0160*/  @!P1 BRA `(.L_x_0) ;  /* 0x0000000400249947 */ /* 0x000fea0003800000 */
[----:B------:R-:W-:-:S13]  /*0170*/  ISETP.NE.AND P0, PT, R3, 0x2, PT ;  /* 0x000000020300780c */ /* 0x000fda0003f05270 */
[----:B------:R-:W-:Y:S05]  /*0180*/  @!P0 BRA `(.L_x_1) ;  /* 0x0000000000f48947 */ /* 0x000fea0003800000 */
[----:B------:R-:W-:-:S13]  /*0190*/  ISETP.NE.AND P0, PT, R3, 0x1, PT ;  /* 0x000000010300780c */ /* 0x000fda0003f05270 */
[----:B------:R-:W-:Y:S05]  /*01a0*/  @P0 BRA `(.L_x_2) ;  /* 0x00000000002c0947 */ /* 0x000fea0003800000 */
[----:B------:R-:W-:Y:S01]  /*01b0*/  HFMA2 R3, -RZ, RZ, 0, 5.9604644775390625e-08 ;  /* 0x00000001ff037431 */ /* 0x000fe200000001ff */
[----:B------:R-:W-:Y:S02]  /*01c0*/  UPLOP3.LUT UP3, UPT, UPT, UPT, UPT, 0x40, 0x4 ;  /* 0x000000000004789c */ /* 0x000fe40003f6e870 */
[----:B------:R-:W-:Y:S02]  /*01d0*/  UPLOP3.LUT UP2, UPT, UPT, UPT, UPT, 0x40, 0x4 ;  /* 0x000000000004789c */ /* 0x000fe40003f4e870 */
[----:B------:R-:W-:Y:S02]  /*01e0*/  UPLOP3.LUT UP1, UPT, UPT, UPT, UPT, 0x80, 0x8 ;  /* 0x000000000008789c */ /* 0x000fe40003f2f070 */
[----:B------:R-:W-:Y:S02]  /*01f0*/  UPLOP3.LUT UP0, UPT, UPT, UPT, UPT, 0x40, 0x4 ;  /* 0x000000000004789c */ /* 0x000fe40003f0e870 */
[----:B------:R-:W-:Y:S02]  /*0200*/  UPLOP3.LUT UP6, UPT, UPT, UPT, UPT, 0x40, 0x4 ;  /* 0x000000000004789c */ /* 0x000fe40003fce870 */
[----:B------:R-:W-:-:S02]  /*0210*/  UPLOP3.LUT UP5, UPT, UPT, UPT, UPT, 0x40, 0x4 ;  /* 0x000000000004789c */ /* 0x000fc40003fae870 */
[----:B------:R-:W-:Y:S02]  /*0220*/  UPLOP3.LUT UP4, UPT, UPT, UPT, UPT, 0x80, 0x8 ;  /* 0x000000000008789c */ /* 0x000fe40003f8f070 */
[----:B------:R-:W-:Y:S02]  /*0230*/  UP2UR UR42, UPR, URZ, 0x8 ;  /* 0x00000008ff2a7883 */ /* 0x000fe40008000000 */
[----:B------:R-:W-:Y:S01]  /*0240*/  UP2UR UR41, UPR, URZ, 0x4 ;  /* 0x00000004ff297883 */ /* 0x000fe20008000000 */
[----:B------:R-:W-:Y:S11]  /*0250*/  BRA `(.L_x_0) ;  /* 0x0000000000e87947 */ /* 0x000ff60003800000 */
.L_x_2:
[----:B------:R-:W-:Y:S01]  /*0260*/  ISETP.NE.AND P0, PT, R0, 0xc, PT ;  /* 0x0000000c0000780c */ /* 0x000fe20003f05270 */
[----:B------:R-:W-:Y:S01]  /*0270*/  UPLOP3.LUT UP2, UPT, UPT, UPT, UPT, 0x40, 0x4 ;  /* 0x000000000004789c */ /* 0x000fe20003f4e870 */
[----:B------:R-:W-:Y:S01]  /*0280*/  HFMA2 R3, -RZ, RZ, 0, 1.78813934326171875e-07 ;  /* 0x00000003ff037431 */ /* 0x000fe200000001ff */
[----:B------:R-:W-:Y:S02]  /*0290*/  UPLOP3.LUT UP1, UPT, UPT, UPT, UPT, 0x80, 0x8 ;  /* 0x000000000008789c */ /* 0x000fe40003f2f070 */
[----:B------:R-:W-:Y:S02]  /*02a0*/  UP2UR UR42, UPR, URZ, 0x4 ;  /* 0x00000004ff2a7883 */ /* 0x000fe40008000000 */
[----:B------:R-:W-:Y:S02]  /*02b0*/  UPLOP3.LUT UP2, UPT, UPT, UPT, UPT, 0x40, 0x4 ;  /* 0x000000000004789c */ /* 0x000fe40003f4e870 */
[----:B------:R-:W-:Y:S02]  /*02c0*/  UPLOP3.LUT UP0, UPT, UPT, UPT, UPT, 0x40, 0x4 ;  /* 0x000000000004789c */ /* 0x000fe40003f0e870 */
[----:B------:R-:W-:-:S02]  /*02d0*/  UPLOP3.LUT UP6, UPT, UPT, UPT, UPT, 0x40, 0x4 ;  /* 0x000000000004789c */ /* 0x000fc40003fce870 */
[----:B------:R-:W-:Y:S02]  /*02e0*/  UPLOP3.LUT UP5, UPT, UPT, UPT, UPT, 0x80, 0x8 ;  /* 0x000000000008789c */ /* 0x000fe40003faf070 */
[----:B------:R-:W-:Y:S02]  /*02f0*/  UPLOP3.LUT UP4, UPT, UPT, UPT, UPT, 0x40, 0x4 ;  /* 0x000000000004789c */ /* 0x000fe40003f8e870 */
[----:B------:R-:W-:Y:S01]  /*0300*/  UP2UR UR41, UPR, URZ, 0x4 ;  /* 0x00000004ff297883 */ /* 0x000fe20008000000 */
[----:B------:R-:W-:Y:S11]  /*0310*/  @!P0 BRA `(.L_x_0) ;  /* 0x0000000000b88947 */ /* 0x000ff60003800000 */
[----:B------:R-:W-:-:S13]  /*0320*/  ISETP.NE.AND P0, PT, R0, 0xe, PT ;  /* 0x0000000e0000780c */ /* 0x000fda0003f05270 */
[----:B------:R-:W-:Y:S05]  /*0330*/  @!P0 BRA `(.L_x_3) ;  /* 0x00000000005c8947 */ /* 0x000fea0003800000 */
[----:B------:R-:W-:-:S13]  /*0340*/  ISETP.NE.AND P0, PT, R0, 0xd, PT ;  /* 0x0000000d0000780c */ /* 0x000fda0003f05270 */
[----:B------:R-:W-:Y:S05]  /*0350*/  @P0 BRA `(.L_x_4) ;  /* 0x00000000002c0947 */ /* 0x000fea0003800000 */
[----:B------:R-:W-:Y:S01]  /*0360*/  HFMA2 R3, -RZ, RZ, 0, 2.384185791015625e-07 ;  /* 0x00000004ff037431 */ /* 0x000fe200000001ff */
        /* <DEDUP_REMOVED lines=10> */
.L_x_4:
[----:B------:R-:W-:Y:S01]  /*0410*/  HFMA2 R3, -RZ, RZ, 0, 3.5762786865234375e-07 ;  /* 0x00000006ff037431 */ /* 0x000fe200000001ff */
[----:B------:R-:W-:Y:S02]  /*0420*/  UPLOP3.LUT UP3, UPT, UPT, UPT, UPT, 0x40, 0x4 ;  /* 0x000000000004789c */ /* 0x000fe40003f6e870 */
[----:B------:R-:W-:Y:S02]  /*0430*/  UPLOP3.LUT UP2, UPT, UPT, UPT, UPT, 0x40, 0x4 ;  /* 0x000000000004789c */ /* 0x000fe40003f4e870 */
[----:B------:R-:W-:Y:S02]  /*0440*/  UPLOP3.LUT UP0, UPT, UPT, UPT, UPT, 0x40, 0x4 ;  /* 0x000000000004789c */ /* 0x000fe40003f0e870 */
[----:B------:R-:W-:Y:S02]  /*0450*/  UPLOP3.LUT UP6, UPT, UPT, UPT, UPT, 0x40, 0x4 ;  /* 0x000000000004789c */ /* 0x000fe40003fce870 */
[----:B------:R-:W-:Y:S02]  /*0460*/  UPLOP3.LUT UP5, UPT, UPT, UPT, UPT, 0x40, 0x4 ;  /* 0x000000000004789c */ /* 0x000fe40003fae870 */
[----:B------:R-:W-:-:S02]  /*0470*/  UPLOP3.LUT UP4, UPT, UPT, UPT, UPT, 0x40, 0x4 ;  /* 0x000000000004789c */ /* 0x000fc40003f8e870 */
[----:B------:R-:W-:Y:S02]  /*0480*/  UP2UR UR42, UPR, URZ, 0x8 ;  /* 0x00000008ff2a7883 */ /* 0x000fe40008000000 */
[----:B------:R-:W-:Y:S01]  /*0490*/  UP2UR UR41, UPR, URZ, 0x4 ;  /* 0x00000004ff297883 */ /* 0x000fe20008000000 */
[----:B------:R-:W-:Y:S11]  /*04a0*/  BRA `(.L_x_0) ;  /* 0x0000000000547947 */ /* 0x000ff60003800000 */
.L_x_3:
[----:B------:R-:W-:Y:S01]  /*04b0*/  HFMA2 R3, -RZ, RZ, 0, 2.98023223876953125e-07 ;  /* 0x00000005ff037431 */ /* 0x000fe200000001ff */
        /* <DEDUP_REMOVED lines=10> */
.L_x_1:
[----:B------:R-:W-:Y:S01]  /*0560*/  HFMA2 R3, -RZ, RZ, 0, 1.1920928955078125e-07 ;  /* 0x00000002ff037431 */ /* 0x000fe200000001ff */
        /* <DEDUP_REMOVED lines=8> */
[----:B------:R-:W-:-:S12]  /*05f0*/  UP2UR UR41, UPR, URZ, 0x4 ;  /* 0x00000004ff297883 */ /* 0x000fd80008000000 */
.L_x_0:
[----:B------:R-:W-:Y:S01]  /*0600*/  ELECT P0, URZ, PT ;  /* 0x0000000000ff782f */ /* 0x000fe20003800000 */
[----:B------:R-:W-:Y:S03]  /*0610*/  BSSY.RECONVERGENT B0, `(.L_x_5) ;  /* 0x000000f000007945 */ /* 0x000fe60003800200 */
[----:B------:R-:W-:Y:S02]  /*0620*/  PLOP3.LUT P2, PT, P0, PT, UP0, 0x5d, 0xd5 ;  /* 0x0000000000d5781c */ /* 0x000fe4000074eb0d */
[----:B------:R-:W-:-:S11]  /*0630*/  PLOP3.LUT P1, PT, P0, PT, UP6, 0x5d, 0xd5 ;  /* 0x0000000000d5781c */ /* 0x000fd6000072eb6d */
[----:B------:R-:W-:Y:S05]  /*0640*/  @P2 BRA `(.L_x_6) ;  /* 0x00000000002c2947 */ /* 0x000fea0003800000 */
[----:B------:R-:W1:Y:S02]  /*0650*/  LDCU.64 UR4, c[0x0][0x348] ;  /* 0x00006900ff0477ac */ /* 0x000e640008000a00 */
[----:B-1----:R-:W-:-:S04]  /*0660*/  UIADD3 UR8, UP0, UPT, UR4, 0x80, URZ ;  /* 0x0000008004087890 */ /* 0x002fc8000ff1e0ff */
[----:B------:R-:W-:Y:S02]  /*0670*/  UIADD3.X UR9, UPT, UPT, URZ, UR5, URZ, UP0, !UPT ;  /* 0x00000005ff097290 */ /* 0x000fe400087fe4ff */
[----:B------:R-:W-:-:S04]  /*0680*/  UIADD3 UR6, UP0, UPT, UR4, 0x180, URZ ;  /* 0x0000018004067890 */ /* 0x000fc8000ff1e0ff */
[----:B------:R-:W-:Y:S02]  /*0690*/  UIADD3.X UR7, UPT, UPT, URZ, UR5, URZ, UP0, !UPT ;  /* 0x00000005ff077290 */ /* 0x000fe400087fe4ff */
[----:B------:R-:W-:Y:S01]  /*06a0*/  UIADD3 UR4, UP0, UPT, UR4, 0x280, URZ ;  /* 0x0000028004047890 */ /* 0x000fe2000ff1e0ff */
[----:B------:R1:W-:Y:S03]  /*06b0*/  UTMACCTL.PF [UR8] ;  /* 0x00000000080079b9 */ /* 0x0003e60008040000 */
[----:B------:R-:W-:-:S03]  /*06c0*/  UIADD3.X UR5, UPT, UPT, URZ, UR5, URZ, UP0, !UPT ;  /* 0x00000005ff057290 */ /* 0x000fc600087fe4ff */
[----:B------:R1:W-:Y:S06]  /*06d0*/  UTMACCTL.PF [UR6] ;  /* 0x00000000060079b9 */ /* 0x0003ec0008040000 */
[----:B------:R1:W-:Y:S02]  /*06e0*/  UTMACCTL.PF [UR4] ;  /* 0x00000000040079b9 */ /* 0x0003e40008040000 */
[----:B-1----:R-:W-:Y:S01]  /*06f0*/  NOP ;  /* 0x0000000000007918 */ /* 0x002fe20000000000 */
.L_x_6:
[----:B------:R-:W-:Y:S05]  /*0700*/  BSYNC.RECONVERGENT B0 ;  /* 0x0000000000007941 */ /* 0x000fea0003800200 */
.L_x_5:
[----:B------:R-:W-:Y:S04]  /*0710*/  BSSY.RECONVERGENT B0, `(.L_x_7) ;  /* 0x000001b000007945 */ /* 0x000fe80003800200 */
[----:B------:R-:W-:Y:S05]  /*0720*/  @P1 BRA `(.L_x_8) ;  /* 0x0000000000241947 */ /* 0x000fea0003800000 */
[----:B------:R-:W1:Y:S01]  /*0730*/  LDCU.64 UR4, c[0x0][0x348] ;  /* 0x00006900ff0477ac */ /* 0x000e620008000a00 */
[----:B------:R-:W-:Y:S02]  /*0740*/  PLOP3.LUT P6, PT, PT, PT, PT, 0x80, 0x8 ;  /* 0x000000000008781c */ /* 0x000fe40003fcf070 */
[----:B------:R-:W-:Y:S02]  /*0750*/  PLOP3.LUT P5, PT, PT, PT, PT, 0x8, 0x80 ;  /* 0x000000000080781c */ /* 0x000fe40003fae170 */
[----:B------:R-:W-:Y:S02]  /*0760*/  PLOP3.LUT P4, PT, PT, PT, PT, 0x80, 0x8 ;  /* 0x000000000008781c */ /* 0x000fe40003f8f070 */
[----:B------:R-:W-:Y:S01]  /*0770*/  PLOP3.LUT P3, PT, PT, PT, PT, 0x80, 0x8 ;  /* 0x000000000008781c */ /* 0x000fe20003f6f070 */
[----:B-1----:R-:W-:-:S04]  /*0780*/  UIADD3 UR4, UP0, UPT, UR4, 0x400, URZ ;  /* 0x0000040004047890 */ /* 0x002fc8000ff1e0ff */
[----:B------:R-:W-:-:S09]  /*0790*/  UIADD3.X UR5, UPT, UPT, URZ, UR5, URZ, UP0, !UPT ;  /* 0x00000005ff057290 */ /* 0x000fd200087fe4ff */
[----:B------:R1:W-:Y:S02]  /*07a0*/  UTMACCTL.PF [UR4] ;  /* 0x00000000040079b9 */ /* 0x0003e40008040000 */
[----:B-1----:R-:W-:Y:S05]  /*07b0*/  BRA `(.L_x_9) ;  /* 0x0000000000407947 */ /* 0x002fea0003800000 */
.L_x_8:
[----:B------:R-:W-:-:S13]  /*07c0*/  ISETP.NE.AND P1, PT, R3, 0x3, PT ;  /* 0x000000030300780c */ /* 0x000fda0003f25270 */
[----:B------:R-:W-:Y:S05]  /*07d0*/  @!P1 BRA `(.L_x_10) ;  /* 0x0000000000289947 */ /* 0x000fea0003800000 */
[----:B------:R-:W-:Y:S02]  /*07e0*/  ISETP.NE.AND P1, PT, R3, 0x4, PT ;  /* 0x000000040300780c */ /* 0x000fe40003f25270 */
[----:B------:R-:W-:Y:S02]  /*07f0*/  PLOP3.LUT P4, PT, PT, PT, PT, 0x80, 0x8 ;  /* 0x000000000008781c */ /* 0x000fe40003f8f070 */
[----:B------:R-:W-:Y:S02]  /*0800*/  PLOP3.LUT P5, PT, PT, PT, PT, 0x8, 0x80 ;  /* 0x000000000080781c */ /* 0x000fe40003fae170 */
[----:B------:R-:W-:Y:S02]  /*0810*/  PLOP3.LUT P6, PT, PT, PT, PT, 0x80, 0x8 ;  /* 0x000000000008781c */ /* 0x000fe40003fcf070 */
[----:B------:R-:W-:-:S05]  /*0820*/  PLOP3.LUT P3, PT, PT, PT, PT, 0x80, 0x8 ;  /* 0x000000000008781c */ /* 0x000fca0003f6f070 */
[----:B------:R-:W-:Y:S08]  /*0830*/  @P1 BRA `(.L_x_9) ;  /* 0x0000000000201947 */ /* 0x000ff00003800000 */
[----:B------:R-:W-:Y:S02]  /*0840*/  PLOP3.LUT P5, PT, PT, PT, PT, 0x8, 0x80 ;  /* 0x000000000080781c */ /* 0x000fe40003fae170 */
[----:B------:R-:W-:Y:S02]  /*0850*/  PLOP3.LUT P6, PT, PT, PT, PT, 0x8, 0x80 ;  /* 0x000000000080781c */ /* 0x000fe40003fce170 */
[----:B------:R-:W-:Y:S01]  /*0860*/  PLOP3.LUT P3, PT, PT, PT, PT, 0x8, 0x80 ;  /* 0x000000000080781c */ /* 0x000fe20003f6e170 */
[----:B------:R-:W-:-:S12]  /*0870*/  BRA `(.L_x_9) ;  /* 0x0000000000107947 */ /* 0x000fd80003800000 */
.L_x_10:
[----:B------:R-:W-:Y:S02]  /*0880*/  PLOP3.LUT P6, PT, PT, PT, PT, 0x8, 0x80 ;  /* 0x000000000080781c */ /* 0x000fe40003fce170 */
[----:B------:R-:W-:Y:S02]  /*0890*/  PLOP3.LUT P5, PT, PT, PT, PT, 0x80, 0x8 ;  /* 0x000000000008781c */ /* 0x000fe40003faf070 */
[----:B------:R-:W-:Y:S02]  /*08a0*/  PLOP3.LUT P4, PT, PT, PT, PT, 0x8, 0x80 ;  /* 0x000000000080781c */ /* 0x000fe40003f8e170 */
[----:B------:R-:W-:-:S13]  /*08b0*/  PLOP3.LUT P3, PT, PT, PT, PT, 0x80, 0x8 ;  /* 0x000000000008781c */ /* 0x000fda0003f6f070 */
.L_x_9:
[----:B------:R-:W-:Y:S05]  /*08c0*/  BSYNC.RECONVERGENT B0 ;  /* 0x0000000000007941 */ /* 0x000fea0003800200 */
.L_x_7:
[----:B------:R-:W1:Y:S01]  /*08d0*/  SHFL.IDX PT, R0, R74, RZ, 0x1f ;  /* 0x00001fff4a007589 */ /* 0x000e6200000e0000 */
[----:B------:R-:W-:Y:S02]  /*08e0*/  ISETP.NE.AND P1, PT, R3, 0x3, PT ;  /* 0x000000030300780c */ /* 0x000fe40003f25270 */
[----:B------:R-:W-:Y:S02]  /*08f0*/  PLOP3.LUT P0, PT, P0, PT, UP1, 0xae, 0xea ;  /* 0x0000000000ea781c */ /* 0x000fe4000070f51e */
[----:B-1----:R-:W-:-:S13]  /*0900*/  ISETP.NE.AND P2, PT, R0, RZ, PT ;  /* 0x000000ff0000720c */ /* 0x002fda0003f45270 */
[----:B------:R-:W-:Y:S05]  /*0910*/  @P2 BRA `(.L_x_11) ;  /* 0x0000000000382947 */ /* 0x000fea0003800000 */
[----:B------:R-:W1:Y:S01]  /*0920*/  S2UR UR4, SR_CgaCtaId ;  /* 0x00000000000479c3 */ /* 0x000e620000008800 */
[----:B------:R-:W-:Y:S01]  /*0930*/  UMOV UR5, 0x400 ;  /* 0x0000040000057882 */ /* 0x000fe20000000000 */
[----:B------:R-:W-:Y:S01]  /*0940*/  UMOV UR6, 0x1 ;  /* 0x0000000100067882 */ /* 0x000fe20000000000 */
[----:B------:R-:W-:Y:S01]  /*0950*/  ELECT P2, URZ, PT ;  /* 0x0000000000ff782f */ /* 0x000fe20003840000 */
[----:B------:R-:W-:-:S04]  /*0960*/  UIADD3 UR6, UPT, UPT, -UR6, 0x100000, URZ ;  /* 0x0010000006067890 */ /* 0x000fc8000fffe1ff */
[----:B------:R-:W-:Y:S02]  /*0970*/  USHF.L.U32 UR7, UR6, 0xb, URZ ;  /* 0x0000000b06077899 */ /* 0x000fe400080006ff */
[----:B------:R-:W-:Y:S02]  /*0980*/  USHF.L.U32 UR6, UR6, 0x1, URZ ;  /* 0x0000000106067899 */ /* 0x000fe400080006ff */
[----:B-1----:R-:W-:Y:S01]  /*0990*/  ULEA UR4, UR4, UR5, 0x18 ;  /* 0x0000000504047291 */ /* 0x002fe2000f8ec0ff */
[----:B------:R-:W1:Y:S11]  /*09a0*/  FENCE.VIEW.ASYNC.S ;  /* 0x00000000000073c6 */ /* 0x000e760000000000 */
[----:B-1----:R1:W2:Y:S01]  /*09b0*/  SYNCS.EXCH.64 URZ, [UR4+0x38000], UR6 ;  /* 0x0380000604ff75b2 */ /* 0x0022a20008000100 */
[----:B------:R1:W3:Y:S01]  /*09c0*/  SYNCS.EXCH.64 URZ, [UR4+0x38010], UR6 ;  /* 0x0380100604ff75b2 */ /* 0x0002e20008000100 */
[----:B------:R1:W4:Y:S01]  /*09d0*/  SYNCS.EXCH.64 URZ, [UR4+0x38008], UR6 ;  /* 0x0380080604ff75b2 */ /* 0x0003220008000100 */
[----:B------:R1:W1:Y:S01]  /*09e0*/  SYNCS.EXCH.64 URZ, [UR4+0x38018], UR6 ;  /* 0x0380180604ff75b2 */ /* 0x0002620008000100 */
[----:B------:R-:W-:Y:S01]  /*09f0*/  NOP ;  /* 0x0000000000007918 */ /* 0x000fe20000000000 */
.L_x_11:
[----:B------:R-:W-:Y:S01]  /*0a00*/  NOP ;  /* 0x0000000000007918 */ /* 0x000fe20000000000 */
[----:B------:R-:W-:Y:S05]  /*0a10*/  @!P1 BRA `(.L_x_12) ;  /* 0x0000000000289947 */ /* 0x000fea0003800000 */
[----:B------:R-:W-:Y:S01]  /*0a20*/  ISETP.NE.AND P1, PT, R3, 0x4, PT ;  /* 0x000000040300780c */ /* 0x000fe20003f25270 */
[----:B------:R-:W-:Y:S02]  /*0a30*/  UPLOP3.LUT UP3, UPT, UPT, UPT, UPT, 0x80, 0x8 ;  /* 0x000000000008789c */ /* 0x000fe40003f6f070 */
[----:B------:R-:W-:Y:S02]  /*0a40*/  UPLOP3.LUT UP2, UPT, UPT, UPT, UPT, 0x40, 0x4 ;  /* 0x000000000004789c */ /* 0x000fe40003f4e870 */
[----:B------:R-:W-:Y:S02]  /*0a50*/  UPLOP3.LUT UP1, UPT, UPT, UPT, UPT, 0x80, 0x8 ;  /* 0x000000000008789c */ /* 0x000fe40003f2f070 */
[----:B------:R-:W-:-:S06]  /*0a60*/  UPLOP3.LUT UP0, UPT, UPT, UPT, UPT, 0x80, 0x8 ;  /* 0x000000000008789c */ /* 0x000fcc0003f0f070 */
[----:B------:R-:W-:Y:S05]  /*0a70*/  @P1 BRA `(.L_x_13) ;  /* 0x0000000000201947 */ /* 0x000fea0003800000 */
[----:B------:R-:W-:Y:S02]  /*0a80*/  UPLOP3.LUT UP2, UPT, UPT, UPT, UPT, 0x40, 0x4 ;  /* 0x000000000004789c */ /* 0x000fe40003f4e870 */
[----:B------:R-:W-:Y:S02]  /*0a90*/  UPLOP3.LUT UP3, UPT, UPT, UPT, UPT, 0x40, 0x4 ;  /* 0x000000000004789c */ /* 0x000fe40003f6e870 */
[----:B------:R-:W-:Y:S01]  /*0aa0*/  UPLOP3.LUT UP0, UPT, UPT, UPT, UPT, 0x40, 0x4 ;  /* 0x000000000004789c */ /* 0x000fe20003f0e870 */
[----:B------:R-:W-:Y:S05]  /*0ab0*/  BRA `(.L_x_13) ;  /* 0x0000000000107947 */ /* 0x000fea0003800000 */
.L_x_12:
[----:B------:R-:W-:Y:S02]  /*0ac0*/  UPLOP3.LUT UP3, UPT, UPT, UPT, UPT, 0x40, 0x4 ;  /* 0x000000000004789c */ /* 0x000fe40003f6e870 */
[----:B------:R-:W-:Y:S02]  /*0ad0*/  UPLOP3.LUT UP2, UPT, UPT, UPT, UPT, 0x80, 0x8 ;  /* 0x000000000008789c */ /* 0x000fe40003f4f070 */
[----:B------:R-:W-:Y:S02]  /*0ae0*/  UPLOP3.LUT UP1, UPT, UPT, UPT, UPT, 0x40, 0x4 ;  /* 0x000000000004789c */ /* 0x000fe40003f2e870 */
[----:B------:R-:W-:Y:S02]  /*0af0*/  UPLOP3.LUT UP0, UPT, UPT, UPT, UPT, 0x80, 0x8 ;  /* 0x000000000008789c */ /* 0x000fe40003f0f070 */
.L_x_13:
[----:B------:R-:W5:Y:S02]  /*0b00*/  SHFL.IDX PT, R0, R74, RZ, 0x1f ;  /* 0x00001fff4a007589 */ /* 0x000f6400000e0000 */
[----:B-----5:R-:W-:-:S13]  /*0b10*/  ISETP.NE.AND P1, PT, R0, RZ, PT ;  /* 0x000000ff0000720c */ /* 0x020fda0003f25270 */
[----:B------:R-:W-:Y:S05]  /*0b20*/  @P1 BRA `(.L_x_14) ;  /* 0x0000000000401947 */ /* 0x000fea0003800000 */
[----:B-1----:R-:W1:Y:S01]  /*0b30*/  S2UR UR4, SR_CgaCtaId ;  /* 0x00000000000479c3 */ /* 0x002e620000008800 */
        /* <DEDUP_REMOVED lines=8> */
[----:B-1----:R1:W1:Y:S01]  /*0bc0*/  SYNCS.EXCH.64 URZ, [UR4+0x38020], UR6 ;  /* 0x0380200604ff75b2 */ /* 0x0022620008000100 */
[----:B------:R1:W1:Y:S01]  /*0bd0*/  SYNCS.EXCH.64 URZ, [UR4+0x38038], UR6 ;  /* 0x0380380604ff75b2 */ /* 0x0002620008000100 */
[----:B------:R1:W1:Y:S01]  /*0be0*/  SYNCS.EXCH.64 URZ, [UR4+0x38028], UR6 ;  /* 0x0380280604ff75b2 */ /* 0x0002620008000100 */
[----:B------:R1:W1:Y:S01]  /*0bf0*/  SYNCS.EXCH.64 URZ, [UR4+0x38040], UR6 ;  /* 0x0380400604ff75b2 */ /* 0x0002620008000100 */
[----:B------:R1:W1:Y:S01]  /*0c00*/  SYNCS.EXCH.64 URZ, [UR4+0x38030], UR6 ;  /* 0x0380300604ff75b2 */ /* 0x0002620008000100 */
[----:B------:R1:W1:Y:S01]  /*0c10*/  SYNCS.EXCH.64 URZ, [UR4+0x38048], UR6 ;  /* 0x0380480604ff75b2 */ /* 0x0002620008000100 */
[----:B------:R-:W-:Y:S01]  /*0c20*/  NOP ;  /* 0x0000000000007918 */ /* 0x000fe20000000000 */
.L_x_14:
[----:B------:R-:W5:Y:S01]  /*0c30*/  SHFL.IDX PT, R0, R74, RZ, 0x1f ;  /* 0x00001fff4a007589 */ /* 0x000f6200000e0000 */
[----:B------:R-:W-:Y:S01]  /*0c40*/  NOP ;  /* 0x0000000000007918 */ /* 0x000fe20000000000 */
[----:B-----5:R-:W-:-:S13]  /*0c50*/  ISETP.NE.AND P1, PT, R0, RZ, PT ;  /* 0x000000ff0000720c */ /* 0x020fda0003f25270 */
[----:B------:R-:W-:Y:S05]  /*0c60*/  @P1 BRA `(.L_x_15) ;  /* 0x0000000000401947 */ /* 0x000fea0003800000 */
[----:B-1----:R-:W1:Y:S01]  /*0c70*/  S2UR UR4, SR_CgaCtaId ;  /* 0x00000000000479c3 */ /* 0x002e620000008800 */
[----:B------:R-:W-:Y:S01]  /*0c80*/  UMOV UR5, 0x400 ;  /* 0x0000040000057882 */ /* 0x000fe20000000000 */
[----:B------:R-:W-:Y:S01]  /*0c90*/  UMOV UR6, 0x1 ;  /* 0x0000000100067882 */ /* 0x000fe20000000000 */
[----:B------:R-:W-:Y:S01]  /*0ca0*/  UMOV UR8, 0x80 ;  /* 0x0000008000087882 */ /* 0x000fe20000000000 */
[----:B------:R-:W-:-:S04]  /*0cb0*/  UIADD3 UR6, UPT, UPT, -UR6, 0x100000, URZ ;  /* 0x0010000006067890 */ /* 0x000fc8000fffe1ff */
[----:B------:R-:W-:Y:S02]  /*0cc0*/  USHF.L.U32 UR7, UR6, 0xb, URZ ;  /* 0x0000000b06077899 */ /* 0x000fe400080006ff */
[----:B------:R-:W-:Y:S02]  /*0cd0*/  USHF.L.U32 UR6, UR6, 0x1, URZ ;  /* 0x0000000106067899 */ /* 0x000fe400080006ff */
[----:B------:R-:W-:-:S04]  /*0ce0*/  UIADD3 UR8, UPT, UPT, -UR8, 0x100000, URZ ;  /* 0x0010000008087890 */ /* 0x000fc8000fffe1ff */
[----:B------:R-:W-:Y:S02]  /*0cf0*/  USHF.L.U32 UR9, UR8, 0xb, URZ ;  /* 0x0000000b08097899 */ /* 0x000fe400080006ff */
[----:B------:R-:W-:Y:S01]  /*0d00*/  USHF.L.U32 UR8, UR8, 0x1, URZ ;  /* 0x0000000108087899 */ /* 0x000fe200080006ff */
[----:B------:R-:W-:Y:S01]  /*0d10*/  ELECT P1, URZ, PT ;  /* 0x0000000000ff782f */ /* 0x000fe20003820000 */
[----:B-1----:R-:W-:Y:S01]  /*0d20*/  ULEA UR4, UR4, UR5, 0x18 ;  /* 0x0000000504047291 */ /* 0x002fe2000f8ec0ff */
[----:B------:R-:W1:Y:S11]  /*0d30*/  FENCE.VIEW.ASYNC.S ;  /* 0x00000000000073c6 */ /* 0x000e760000000000 */
[----:B-1----:R1:W1:Y:S01]  /*0d40*/  SYNCS.EXCH.64 URZ, [UR4+0x38050], UR6 ;  /* 0x0380500604ff75b2 */ /* 0x0022620008000100 */
[----:B------:R1:W1:Y:S01]  /*0d50*/  SYNCS.EXCH.64 URZ, [UR4+0x38058], UR8 ;  /* 0x0380580804ff75b2 */ /* 0x0002620008000100 */
[----:B------:R-:W-:Y:S01]  /*0d60*/  NOP ;  /* 0x0000000000007918 */ /* 0x000fe20000000000 */
.L_x_15:
[----:B------:R-:W5:Y:S01]  /*0d70*/  SHFL.IDX PT, R0, R74, RZ, 0x1f ;  /* 0x00001fff4a007589 */ /* 0x000f6200000e0000 */
[----:B-1----:R-:W-:Y:S01]  /*0d80*/  UP2UR UR4, UPR, URZ, 0x1 ;  /* 0x00000001ff047883 */ /* 0x002fe20008000000 */
[----:B------:R-:W-:Y:S01]  /*0d90*/  ISETP.NE.AND P2, PT, R3, 0x2, PT ;  /* 0x000000020300780c */ /* 0x000fe20003f45270 */
[----:B------:R-:W-:Y:S01]  /*0da0*/  UISETP.NE.AND UP0, UPT, UR41, URZ, UPT ;  /* 0x000000ff2900728c */ /* 0x000fe2000bf05270 */
[----:B------:R-:W-:-:S03]  /*0db0*/  NOP ;  /* 0x0000000000007918 */ /* 0x000fc60000000000 */
[----:B------:R-:W-:Y:S02]  /*0dc0*/  USEL UR5, URZ, 0x2, !UP0 ;  /* 0x00000002ff057887 */ /* 0x000fe4000c000000 */
[----:B------:R-:W-:Y:S02]  /*0dd0*/  UISETP.NE.AND UP0, UPT, UR4, URZ, UPT ;  /* 0x000000ff0400728c */ /* 0x000fe4000bf05270 */
[----:B------:R-:W-:Y:S02]  /*0de0*/  USEL UR4, URZ, 0x2, !UP4 ;  /* 0x00000002ff047887 */ /* 0x000fe4000e000000 */
[----:B------:R-:W-:Y:S02]  /*0df0*/  USEL UR57, UR5, 0x1, !UP5 ;  /* 0x0000000105397887 */ /* 0x000fe4000e800000 */
[----:B------:R-:W-:-:S06]  /*0e00*/  USEL UR4, UR4, 0x1, !UP5 ;  /* 0x0000000104047887 */ /* 0x000fcc000e800000 */
[----:B------:R-:W-:Y:S01]  /*0e10*/  IMAD.U32 R18, RZ, RZ, UR4 ;  /* 0x00000004ff127e24 */ /* 0x000fe2000f8e00ff */
[----:B-----5:R-:W-:-:S13]  /*0e20*/  ISETP.NE.AND P1, PT, R0, RZ, PT ;  /* 0x000000ff0000720c */ /* 0x020fda0003f25270 */
[----:B------:R-:W-:Y:S05]  /*0e30*/  @P1 BRA `(.L_x_16) ;  /* 0x0000000000401947 */ /* 0x000fea0003800000 */
[----:B------:R-:W1:Y:S01]  /*0e40*/  S2UR UR4, SR_CgaCtaId ;  /* 0x00000000000479c3 */ /* 0x000e620000008800 */
        /* <DEDUP_REMOVED lines=15> */
.L_x_16:
[----:B------:R-:W-:Y:S01]  /*0f40*/  NOP ;  /* 0x0000000000007918 */ /* 0x000fe20000000000 */
[----:B------:R-:W-:Y:S05]  /*0f50*/  @!P2 BRA `(.L_x_17) ;  /* 0x000000000024a947 */ /* 0x000fea0003800000 */
[----:B------:R-:W-:Y:S01]  /*0f60*/  ISETP.NE.AND P1, PT, R3, RZ, PT ;  /* 0x000000ff0300720c */ /* 0x000fe20003f25270 */
[----:B-1----:R-:W-:Y:S02]  /*0f70*/  UP2UR UR4, UPR, URZ, 0x1 ;  /* 0x00000001ff047883 */ /* 0x002fe40008000000 */
[----:B------:R-:W-:Y:S01]  /*0f80*/  UPLOP3.LUT UP0, UPT, UPT, UPT, UPT, 0x80, 0x8 ;  /* 0x000000000008789c */ /* 0x000fe20003f0f070 */
[----:B------:R-:W-:-:S03]  /*0f90*/  UMOV UR11, URZ ;  /* 0x000000ff000b7c82 */ /* 0x000fc60008000000 */
[----:B------:R-:W-:Y:S02]  /*0fa0*/  UP2UR UR43, UPR, URZ, 0x1 ;  /* 0x00000001ff2b7883 */ /* 0x000fe40008000000 */
[----:B------:R-:W-:-:S04]  /*0fb0*/  UISETP.NE.AND UP0, UPT, UR4, URZ, UPT ;  /* 0x000000ff0400728c */ /* 0x000fc8000bf05270 */
[----:B------:R-:W-:Y:S07]  /*0fc0*/  @P1 BRA `(.L_x_18) ;  /* 0x00000000001c1947 */ /* 0x000fee0003800000 */
[----:B------:R-:W-:Y:S01]  /*0fd0*/  UMOV UR11, 0x1 ;  /* 0x00000001000b7882 */ /* 0x000fe20000000000 */
[----:B------:R-:W-:Y:S05]  /*0fe0*/  BRA `(.L_x_18) ;  /* 0x0000000000147947 */ /* 0x000fea0003800000 */
.L_x_17:
[----:B-1----:R-:W-:Y:S02]  /*0ff0*/  UP2UR UR4, UPR, URZ, 0x1 ;  /* 0x00000001ff047883 */ /* 0x002fe40008000000 */
[----:B------:R-:W-:Y:S01]  /*1000*/  UPLOP3.LUT UP0, UPT, UPT, UPT, UPT, 0x40, 0x4 ;  /* 0x000000000004789c */ /* 0x000fe20003f0e870 */
[----:B------:R-:W-:-:S03]  /*1010*/  UMOV UR11, 0x2 ;  /* 0x00000002000b7882 */ /* 0x000fc60000000000 */
[----:B------:R-:W-:Y:S02]  /*1020*/  UP2UR UR43, UPR, URZ, 0x1 ;  /* 0x00000001ff2b7883 */ /* 0x000fe40008000000 */
[----:B------:R-:W-:Y:S02]  /*1030*/  UISETP.NE.AND UP0, UPT, UR4, URZ, UPT ;  /* 0x000000ff0400728c */ /* 0x000fe4000bf05270 */
.L_x_18:
[----:B------:R-:W1:Y:S02]  /*1040*/  SHFL.IDX PT, R0, R74, RZ, 0x1f ;  /* 0x00001fff4a007589 */ /* 0x000e6400000e0000 */
        /* <DEDUP_REMOVED lines=13> */
[----:B------:R-:W-:Y:S01]  /*1120*/  NOP ;  /* 0x0000000000007918 */ /* 0x000fe20000000000 */
.L_x_19:
[----:B------:R-:W-:Y:S01]  /*1130*/  NOP ;  /* 0x0000000000007918 */ /* 0x000fe20000000000 */
[----:B------:R-:W-:Y:S05]  /*1140*/  @!P2 BRA `(.L_x_20) ;  /* 0x000000000024a947 */ /* 0x000fea0003800000 */
[----:B------:R-:W-:Y:S01]  /*1150*/  ISETP.NE.AND P1, PT, R3, 0x1, PT ;  /* 0x000000010300780c */ /* 0x000fe20003f25270 */
        /* <DEDUP_REMOVED lines=8> */
.L_x_20:
[----:B-1----:R-:W-:Y:S02]  /*11e0*/  UP2UR UR4, UPR, URZ, 0x1 ;  /* 0x00000001ff047883 */ /* 0x002fe40008000000 */
[----:B------:R-:W-:Y:S01]  /*11f0*/  UPLOP3.LUT UP0, UPT, UPT, UPT, UPT, 0x40, 0x4 ;  /* 0x000000000004789c */ /* 0x000fe20003f0e870 */
[----:B------:R-:W-:-:S03]  /*1200*/  UMOV UR10, 0x2 ;  /* 0x00000002000a7882 */ /* 0x000fc60000000000 */
[----:B------:R-:W-:Y:S02]  /*1210*/  UP2UR UR45, UPR, URZ, 0x1 ;  /* 0x00000001ff2d7883 */ /* 0x000fe40008000000 */
[----:B------:R-:W-:Y:S02]  /*1220*/  UISETP.NE.AND UP0, UPT, UR4, URZ, UPT ;  /* 0x000000ff0400728c */ /* 0x000fe4000bf05270 */
.L_x_21:
[----:B------:R-:W1:Y:S01]  /*1230*/  SHFL.IDX PT, R0, R74, RZ, 0x1f ;  /* 0x00001fff4a007589 */ /* 0x000e6200000e0000 */
[----:B------:R-:W-:Y:S02]  /*1240*/  USEL UR52, URZ, 0x1, !UP4 ;  /* 0x00000001ff347887 */ /* 0x000fe4000e000000 */
[----:B------:R-:W-:Y:S01]  /*1250*/  USEL UR44, URZ, 0x1, UP4 ;  /* 0x00000001ff2c7887 */ /* 0x000fe2000a000000 */
        /* <DEDUP_REMOVED lines=14> */
.L_x_22:
        /* <DEDUP_REMOVED lines=19> */
[----:B------:R1:W1:Y:S01]  /*1470*/  SYNCS.EXCH.64 URZ, [UR4+0x38098], UR8 ;  /* 0x0380980804ff75b2 */ /* 0x0002620008000100 */
[----:B------:R1:W1:Y:S01]  /*1480*/  SYNCS.EXCH.64 URZ, [UR4+0x380a8], UR6 ;  /* 0x0380a80604ff75b2 */ /* 0x0002620008000100 */
[----:B------:R-:W-:Y:S01]  /*1490*/  NOP ;  /* 0x0000000000007918 */ /* 0x000fe20000000000 */
.L_x_23:
        /* <DEDUP_REMOVED lines=22> */
.L_x_24:
[----:B------:R-:W5:Y:S01]  /*1600*/  SHFL.IDX PT, R0, R74, RZ, 0x1f ;  /* 0x00001fff4a007589 */ /* 0x000f6200000e0000 */
[----:B------:R-:W-:Y:S01]  /*1610*/  NOP ;  /* 0x0000000000007918 */ /* 0x000fe20000000000 */
        /* <DEDUP_REMOVED lines=14> */
.L_x_25:
[----:B------:R-:W-:Y:S01]  /*1700*/  ISETP.GT.AND P1, PT, R3, 0x3, PT ;  /* 0x000000030300780c */ /* 0x000fe20003f24270 */
[----:B------:R-:W-:Y:S01]  /*1710*/  NOP ;  /* 0x0000000000007918 */ /* 0x000fe20000000000 */
[----:B-1234-:R-:W-:Y:S11]  /*1720*/  BAR.SYNC.DEFER_BLOCKING 0x0 ;  /* 0x0000000000007b1d */ /* 0x01eff60000010000 */
[----:B------:R-:W-:Y:S05]  /*1730*/  @P1 BRA `(.L_x_26) ;  /* 0x000001f800341947 */ /* 0x000fea0003800000 */
[----:B------:R-:W-:-:S13]  /*1740*/  ISETP.GE.U32.AND P0, PT, R3, 0x2, PT ;  /* 0x000000020300780c */ /* 0x000fda0003f06070 */
[----:B------:R-:W-:Y:S05]  /*1750*/  @!P0 BRA `(.L_x_27) ;  /* 0x0000019400048947 */ /* 0x000fea0003800000 */
[----:B------:R-:W-:Y:S05]  /*1760*/  @!P2 BRA `(.L_x_28) ;  /* 0x000000380004a947 */ /* 0x000fea0003800000 */
[----:B------:R-:W-:-:S08]  /*1770*/  NOP ;  /* 0x0000000000007918 */ /* 0x000fd00000000000 */
[----:B------:R-:W1:-:S00]  /*1780*/  USETMAXREG.DEALLOC.CTAPOOL 0x20 ;  /* 0x00000020000079c8 */ /* 0x000e4000080e0500 */
[----:B------:R-:W2:Y:S08]  /*1790*/  S2UR UR11, SR_CTAID.X ;  /* 0x00000000000b79c3 */ /* 0x000eb00000002500 */
[----:B-1----:R-:W1:Y:S01]  /*17a0*/  LDC R0, c[0x0][0x380] ;  /* 0x0000e000ff007b82 */ /* 0x002e620000000800 */
[----:B--2---:R-:W-:-:S06]  /*17b0*/  USHF.L.U32 UR4, UR11, 0x8, URZ ;  /* 0x000000080b047899 */ /* 0x004fcc00080006ff */
[----:B-1----:R-:W-:-:S13]  /*17c0*/  ISETP.LE.U32.AND P0, PT, R0, UR4, PT ;  /* 0x0000000400007c0c */ /* 0x002fda000bf03070 */
[----:B------:R-:W-:Y:S05]  /*17d0*/  @P0 EXIT ;  /* 0x000000000000094d */ /* 0x000fea0003800000 */
[----:B------:R-:W1:Y:S01]  /*17e0*/  S2UR UR18, SR_CgaCtaId ;  /* 0x00000000001279c3 */ /* 0x000e620000008800 */
[----:B------:R-:W-:Y:S01]  /*17f0*/  UMOV UR4, 0x40 ;  /* 0x0000004000047882 */ /* 0x000fe20000000000 */
[----:B------:R-:W-:Y:S01]  /*1800*/  NOP ;  /* 0x0000000000007918 */ /* 0x000fe20000000000 */
[----:B-1----:R-:W-:-:S03]  /*1810*/  ULEA UR5, UR18, UR4, 0x18 ;  /* 0x0000000412057291 */ /* 0x002fc6000f8ec0ff */
[----:B------:R-:W-:Y:S02]  /*1820*/  UMOV UR4, 0x400 ;  /* 0x0000040000047882 */ /* 0x000fe40000000000 */
[----:B------:R-:W-:-:S04]  /*1830*/  ULEA UR18, UR18, UR4, 0x18 ;  /* 0x0000000412127291 */ /* 0x000fc8000f8ec0ff */
[----:B------:R-:W1:Y:S02]  /*1840*/  LDS.U8 R0, [UR5+0x1c] ;  /* 0x00001c05ff007984 */ /* 0x000e640008000000 */
[----:B-1----:R-:W-:-:S13]  /*1850*/  ISETP.NE.AND P0, PT, R0, RZ, PT ;  /* 0x000000ff0000720c */ /* 0x002fda0003f05270 */
[----:B------:R-:W-:Y:S05]  /*1860*/  @P0 BRA `(.L_x_29) ;  /* 0x0000000000580947 */ /* 0x000fea0003800000 */
[----:B------:R-:W-:-:S13]  /*1870*/  ELECT P0, URZ, PT ;  /* 0x0000000000ff782f */ /* 0x000fda0003800000 */
[----:B------:R-:W-:Y:S05]  /*1880*/  @!P0 BRA `(.L_x_30) ;  /* 0x0000000000608947 */ /* 0x000fea0003800000 */
[----:B------:R-:W-:Y:S01]  /*1890*/  UMOV UR4, 0x10 ;  /* 0x0000001000047882 */ /* 0x000fe20000000000 */
[----:B------:R-:W-:Y:S01]  /*18a0*/  HFMA2 R0, -RZ, RZ, 0, 5.9604644775390625e-08 ;  /* 0x00000001ff007431 */ /* 0x000fe200000001ff */
[----:B------:R-:W-:-:S03]  /*18b0*/  MOV R2, 0xffff ;  /* 0x0000ffff00027802 */ /* 0x000fc60000000f00 */
[----:B------:R-:W-:Y:S04]  /*18c0*/  DEPBAR.LE SB1, 0x36 ;  /* 0x00009d800000791a */ /* 0x000fe80000000000 */
[----:B------:R-:W1:Y:S02]  /*18d0*/  UTCATOMSWS.FIND_AND_SET.ALIGN UP0, UR4, UR4 ;  /* 0x00000004000475e3 */ /* 0x000e640008000800 */
[----:B-1----:R-:W-:Y:S01]  /*18e0*/  MOV R3, UR4 ;  /* 0x0000000400037c02 */ /* 0x002fe20008000f00 */
[----:B------:R-:W-:Y:S06]  /*18f0*/  BRA.U UP0, `(.L_x_31) ;  /* 0x0000000100187547 */ /* 0x000fec000b800000 */
.L_x_32:
[----:B------:R-:W-:Y:S05]  /*1900*/  NANOSLEEP 0x64 ;  /* 0x000000640000795d */ /* 0x000fea0003800000 */
[----:B------:R-:W-:-:S05]  /*1910*/  UMOV UR4, 0x10 ;  /* 0x0000001000047882 */ /* 0x000fca0000000000 */
[----:B------:R-:W-:Y:S04]  /*1920*/  DEPBAR.LE SB1, 0x36 ;  /* 0x00009d800000791a */ /* 0x000fe80000000000 */
[----:B------:R-:W1:Y:S02]  /*1930*/  UTCATOMSWS.FIND_AND_SET.ALIGN UP0, UR4, UR4 ;  /* 0x00000004000475e3 */ /* 0x000e640008000800 */
[----:B-1----:R-:W-:Y:S01]  /*1940*/  MOV R3, UR4 ;  /* 0x0000000400037c02 */ /* 0x002fe20008000f00 */
[----:B------:R-:W-:Y:S05]  /*1950*/  BRA.U !UP0, `(.L_x_32) ;  /* 0xfffffffd08e87547 */ /* 0x000fea000b83ffff */
.L_x_31:
[-C--:B------:R-:W-:Y:S02]  /*1960*/  SHF.L.U32 R2, R2, R3.reuse, RZ ;  /* 0x0000000302027219 */ /* 0x080fe400000006ff */
[----:B------:R-:W-:Y:S01]  /*1970*/  SHF.L.U32 R0, R0, R3, RZ ;  /* 0x0000000300007219 */ /* 0x000fe200000006ff */
[----:B------:R-:W-:Y:S02]  /*1980*/  IMAD.SHL.U32 R3, R3, 0x20, RZ ;  /* 0x0000002003037824 */ /* 0x000fe400078e00ff */
[----:B------:R1:W-:Y:S04]  /*1990*/  ATOMS.OR RZ, [UR5+0x14], R2 ;  /* 0x00001402ffff798c */ /* 0x0003e8000b000005 */
[----:B------:R1:W-:Y:S04]  /*19a0*/  ATOMS.OR RZ, [UR5+0x18], R0 ;  /* 0x00001800ffff798c */ /* 0x0003e8000b000005 */
[----:B------:R1:W-:Y:S01]  /*19b0*/  STS [UR18+0x380e0], R3 ;  /* 0x0380e003ff007988 */ /* 0x0003e20008000812 */
[----:B------:R-:W-:Y:S05]  /*19c0*/  BRA `(.L_x_30) ;  /* 0x0000000000107947 */ /* 0x000fea0003800000 */
.L_x_29:
[----:B------:R-:W-:Y:S02]  /*19d0*/  MOV R0, 0xffffffff ;  /* 0xffffffff00007802 */ /* 0x000fe40000000f00 */
[----:B------:R-:W-:-:S03]  /*19e0*/  MOV R2, 0x1a10 ;  /* 0x00001a1000027802 */ /* 0x000fc60000000f00 */
[----:B------:R1:W-:Y:S04]  /*19f0*/  STS [UR18+0x380e0], R0 ;  /* 0x0380e000ff007988 */ /* 0x0003e80008000812 */
[----:B-1----:R-:W-:Y:S05]  /*1a00*/  CALL.REL.NOINC `($__internal_1_$__cuda_sm10x_tcgen05_guardrail_trap_phase_invalid_during_alloc) ;  /* 0x0000026000407944 */ /* 0x002fea0003c00000 */
.L_x_30:
[----:B------:R-:W-:Y:S05]  /*1a10*/  WARPSYNC.ALL ;  /* 0x0000000000007948 */ /* 0x000fea0003800000 */
[----:B------:R-:W2:Y:S02]  /*1a20*/  LDCU UR10, c[0x0][0x384] ;  /* 0x00007080ff0a77ac */ /* 0x000ea40008000800 */
[----:B--2---:R-:W-:Y:S01]  /*1a30*/  ISETP.NE.AND P0, PT, RZ, UR10, PT ;  /* 0x0000000aff007c0c */ /* 0x004fe2000bf05270 */
[----:B------:R-:W-:-:S12]  /*1a40*/  NOP ;  /* 0x0000000000007918 */ /* 0x000fd80000000000 */
[----:B------:R-:W-:Y:S05]  /*1a50*/  @!P0 EXIT ;  /* 0x000000000000894d */ /* 0x000fea0003800000 */
[----:B------:R-:W-:Y:S01]  /*1a60*/  UIADD3 UR9, UPT, UPT, UR10, 0x3f, URZ ;  /* 0x0000003f0a097890 */ /* 0x000fe2000fffe0ff */
[----:B------:R-:W-:Y:S01]  /*1a70*/  BSSY.RECONVERGENT B0, `(.L_x_33) ;  /* 0x0000014000007945 */ /* 0x000fe20003800200 */
[----:B------:R-:W-:Y:S02]  /*1a80*/  ULEA UR7, UR11, 0x4, 0x2 ;  /* 0x000000040b077891 */ /* 0x000fe4000f8e10ff */
[----:B------:R-:W-:Y:S02]  /*1a90*/  USHF.R.S32.HI UR5, URZ, 0x1f, UR9 ;  /* 0x0000001fff057899 */ /* 0x000fe40008011409 */
[----:B------:R-:W-:Y:S02]  /*1aa0*/  ULOP3.LUT UR8, UR7, 0x3fffffc, URZ, 0xc0, !UPT ;  /* 0x03fffffc07087892 */ /* 0x000fe4000f8ec0ff */
[----:B------:R-:W-:Y:S02]  /*1ab0*/  ULEA.HI UR7, UR5, UR9, URZ, 0x6 ;  /* 0x0000000905077291 */ /* 0x000fe4000f8f30ff */
[----:B------:R-:W-:-:S02]  /*1ac0*/  UIADD3 UR4, UPT, UPT, UR18, 0x20000, URZ ;  /* 0x0002000012047890 */ /* 0x000fc4000fffe0ff */
[----:B------:R-:W-:Y:S02]  /*1ad0*/  USHF.R.S32.HI UR7, URZ, 0x6, UR7 ;  /* 0x00000006ff077899 */ /* 0x000fe40008011407 */
[----:B------:R-:W-:Y:S02]  /*1ae0*/  USHF.R.U32.HI UR4, URZ, 0x4, UR4 ;  /* 0x00000004ff047899 */ /* 0x000fe40008011604 */
[----:B------:R-:W-:Y:S02]  /*1af0*/  UISETP.LT.AND UP0, UPT, UR7, UR8, UPT ;  /* 0x000000080700728c */ /* 0x000fe4000bf01270 */
[----:B------:R-:W-:Y:S02]  /*1b00*/  USHF.R.U32.HI UR6, URZ, 0x4, UR18 ;  /* 0x00000004ff067899 */ /* 0x000fe40008011612 */
[----:B------:R-:W-:Y:S02]  /*1b10*/  ULOP3.LUT UR5, UR4, 0x3fff, URZ, 0xc0, !UPT ;  /* 0x00003fff04057892 */ /* 0x000fe4000f8ec0ff */
[----:B------:R-:W-:-:S02]  /*1b20*/  USEL UR7, UR7, UR8, UP0 ;  /* 0x0000000807077287 */ /* 0x000fc40008000000 */
[----:B------:R-:W-:Y:S02]  /*1b30*/  ULOP3.LUT UR6, UR6, 0x3fff, URZ, 0xc0, !UPT ;  /* 0x00003fff06067892 */ /* 0x000fe4000f8ec0ff */
[----:B------:R-:W-:Y:S02]  /*1b40*/  ULOP3.LUT UR4, UR5, 0x10000, URZ, 0xfc, !UPT ;  /* 0x0001000005047892 */ /* 0x000fe4000f8efcff */
[----:B------:R-:W-:Y:S01]  /*1b50*/  ULOP3.LUT UR21, UR5, 0x2000000, URZ, 0xfc, !UPT ;  /* 0x0200000005157892 */ /* 0x000fe2000f8efcff */
[----:B-1----:R-:W-:Y:S01]  /*1b60*/  MOV R2, UR7 ;  /* 0x0000000700027c02 */ /* 0x002fe20008000f00 */
[----:B------:R-:W-:Y:S01]  /*1b70*/  ULOP3.LUT UR6, UR6, 0x10000, URZ, 0xfc, !UPT ;  /* 0x0001000006067892 */ /* 0x000fe2000f8efcff */
[----:B------:R-:W-:Y:S01]  /*1b80*/  UMOV UR5, 0x40004040 ;  /* 0x4000404000057882 */ /* 0x000fe20000000000 */
[----:B------:R-:W-:Y:S06]  /*1b90*/  @!P4 BRA `(.L_x_34) ;  /* 0x000000000004c947 */ /* 0x000fec0003800000 */
[----:B------:R-:W-:Y:S05]  /*1ba0*/  BPT.TRAP 0x1 ;  /* 0x000000040000795c */ /* 0x000fea0000300000 */
.L_x_34:
[----:B------:R-:W-:Y:S05]  /*1bb0*/  BSYNC.RECONVERGENT B0 ;  /* 0x0000000000007941 */ /* 0x000fea0003800200 */
.L_x_33:
[----:B------:R-:W-:-:S04]  /*1bc0*/  SHF.L.U32 R4, RZ, 0x1f, RZ ;  /* 0x0000001fff047819 */ /* 0x000fc800000006ff */
[----:B------:R-:W1:Y:S02]  /*1bd0*/  SYNCS.PHASECHK.TRANS64.TRYWAIT P0, [UR18+0x38000], R4 ;  /* 0x03800004ff0075a7 */ /* 0x000e640008001112 */
[----:B-1----:R-:W-:Y:S05]  /*1be0*/  @!P0 BRA `(.L_x_35) ;  /* 0x0000024800e48947 */ /* 0x002fea0003800000 */
.L_x_420:
[----:B------:R-:W-:Y:S05]  /*1bf0*/  BRA.U !UP1, `(.L_x_36) ;  /* 0x0000000109047547 */ /* 0x000fea000b800000 */
[----:B------:R-:W-:Y:S05]  /*1c00*/  BPT.TRAP 0x1 ;  /* 0x000000040000795c */ /* 0x000fea0000300000 */
.L_x_36:
[----:B------:R-:W2:Y:S01]  /*1c10*/  SYNCS.PHASECHK.TRANS64.TRYWAIT P0, [UR18+0x38020], R4 ;  /* 0x03802004ff0075a7 */ /* 0x000ea20008001112 */
[----:B------:R-:W-:-:S06]  /*1c20*/  ULOP3.LUT UR7, UR57, 0x1, URZ, 0xc0, !UPT ;  /* 0x0000000139077892 */ /* 0x000fcc000f8ec0ff */
[----:B------:R-:W-:Y:S01]  /*1c30*/  MOV R0, UR7 ;  /* 0x0000000700007c02 */ /* 0x000fe20008000f00 */
[----:B--2---:R-:W-:Y:S06]  /*1c40*/  @!P0 BRA `(.L_x_37) ;  /* 0x0000024800e48947 */ /* 0x004fec0003800000 */
.L_x_422:
[----:B------:R-:W-:-:S13]  /*1c50*/  R2UR UR7, R0 ;  /* 0x00000000000772ca */ /* 0x000fda00000e0000 */
[----:B------:R-:W-:-:S09]  /*1c60*/  UISETP.NE.U32.AND UP0, UPT, UR7, 0x1, UPT ;  /* 0x000000010700788c */ /* 0x000fd2000bf05070 */
[----:B------:R-:W-:Y:S05]  /*1c70*/  BRA.U !UP0, `(.L_x_38) ;  /* 0x0000000108047547 */ /* 0x000fea000b800000 */
[----:B------:R-:W-:Y:S05]  /*1c80*/  BPT.TRAP 0x1 ;  /* 0x000000040000795c */ /* 0x000fea0000300000 */
.L_x_38:
[----:B-1----:R-:W-:Y:S01]  /*1c90*/  IMAD.MOV.U32 R3, RZ, RZ, 0x1 ;  /* 0x00000001ff037424 */ /* 0x002fe200078e00ff */
[----:B------:R-:W-:Y:S01]  /*1ca0*/  CS2R R6, SRZ ;  /* 0x0000000000067805 */ /* 0x000fe2000001ff00 */
[----:B------:R-:W-:-:S03]  /*1cb0*/  IMAD.MOV.U32 R5, RZ, RZ, RZ ;  /* 0x000000ffff057224 */ /* 0x000fc600078e00ff */
[----:B------:R-:W-:-:S04]  /*1cc0*/  SHF.L.U32 R3, R3, 0x1f, RZ ;  /* 0x0000001f03037819 */ /* 0x000fc800000006ff */
[----:B------:R-:W1:Y:S02]  /*1cd0*/  SYNCS.PHASECHK.TRANS64.TRYWAIT P0, [UR18+0x38058], R3 ;  /* 0x03805803ff0075a7 */ /* 0x000e640008001112 */
[----:B-1----:R-:W-:Y:S05]  /*1ce0*/  @!P0 BRA `(.L_x_39) ;  /* 0x0000024800d48947 */ /* 0x002fea0003800000 */
.L_x_424:
[----:B------:R-:W-:Y:S01]  /*1cf0*/  R2UR UR11, R7 ;  /* 0x00000000070b72ca */ /* 0x000fe200000e0000 */
[----:B------:R-:W-:Y:S01]  /*1d00*/  IMAD.MOV.U32 R7, RZ, RZ, RZ ;  /* 0x000000ffff077224 */ /* 0x000fe200078e00ff */
[----:B------:R-:W-:Y:S01]  /*1d10*/  R2UR UR23, R5 ;  /* 0x00000000051772ca */ /* 0x000fe200000e0000 */
[----:B------:R-:W-:Y:S01]  /*1d20*/  IMAD.MOV.U32 R5, RZ, RZ, RZ ;  /* 0x000000ffff057224 */ /* 0x000fe200078e00ff */
[----:B------:R-:W-:Y:S01]  /*1d30*/  R2UR UR9, R6 ;  /* 0x00000000060972ca */ /* 0x000fe200000e0000 */
[----:B------:R-:W-:Y:S01]  /*1d40*/  IMAD.MOV.U32 R6, RZ, RZ, RZ ;  /* 0x000000ffff067224 */ /* 0x000fe200078e00ff */
[----:B------:R-:W-:Y:S01]  /*1d50*/  R2UR UR19, R7 ;  /* 0x00000000071372ca */ /* 0x000fe200000e0000 */
[----:B------:R-:W-:Y:S01]  /*1d60*/  UIADD3 UR28, UPT, UPT, UR4, 0x2, URZ ;  /* 0x00000002041c7890 */ /* 0x000fe2000fffe0ff */
[----:B------:R-:W-:Y:S01]  /*1d70*/  R2UR UR17, R5 ;  /* 0x00000000051172ca */ /* 0x000fe200000e0000 */
[----:B------:R-:W-:Y:S01]  /*1d80*/  UIADD3 UR14, UPT, UPT, UR6, 0x2, URZ ;  /* 0x00000002060e7890 */ /* 0x000fe2000fffe0ff */
[----:B------:R-:W-:Y:S01]  /*1d90*/  R2UR UR20, R7 ;  /* 0x00000000071472ca */ /* 0x000fe200000e0000 */
[----:B------:R-:W-:Y:S01]  /*1da0*/  UIADD3 UR30, UPT, UPT, UR4, 0x4, URZ ;  /* 0x00000004041e7890 */ /* 0x000fe2000fffe0ff */
[C---:B------:R-:W-:Y:S01]  /*1db0*/  R2UR UR25, R6.reuse ;  /* 0x00000000061972ca */ /* 0x040fe200000e0000 */
        /* <DEDUP_REMOVED lines=15> */
[----:B------:R-:W-:Y:S01]  /*1eb0*/  R2UR UR65, R6 ;  /* 0x00000000064172ca */ /* 0x000fe200000e0000 */
[----:B------:R-:W-:Y:S01]  /*1ec0*/  UIADD3 UR26, UPT, UPT, UR6, 0x404, URZ ;  /* 0x00000404061a7890 */ /* 0x000fe2000fffe0ff */
[----:B------:R-:W-:Y:S01]  /*1ed0*/  R2UR UR64, R5 ;  /* 0x00000000054072ca */ /* 0x000fe200000e0000 */
[----:B------:R-:W-:Y:S01]  /*1ee0*/  UMOV UR76, 0x0 ;  /* 0x00000000004c7882 */ /* 0x000fe20000000000 */
[----:B------:R-:W-:Y:S01]  /*1ef0*/  UMOV UR77, 0x8100490 ;  /* 0x08100490004d7882 */ /* 0x000fe20000000000 */
[----:B------:R-:W-:Y:S01]  /*1f00*/  UMOV UR7, 0x40004040 ;  /* 0x4000404000077882 */ /* 0x000fe20000000000 */
[----:B------:R-:W-:Y:S01]  /*1f10*/  UIADD3 UR46, UPT, UPT, UR4, 0x206, URZ ;  /* 0x00000206042e7890 */ /* 0x000fe2000fffe0ff */
[----:B------:R2:W-:Y:S01]  /*1f20*/  UTCHMMA gdesc[UR6], gdesc[UR4], tmem[UR11], tmem[UR76], idesc[UR77], !UPT ;  /* 0x00ff4c04060075ea */ /* 0x0005e2000f80000b */
[----:B------:R-:W-:Y:S01]  /*1f30*/  UMOV UR74, 0x0 ;  /* 0x00000000004a7882 */ /* 0x000fe20000000000 */
[----:B------:R-:W-:Y:S01]  /*1f40*/  UMOV UR75, 0x8100490 ;  /* 0x08100490004b7882 */ /* 0x000fe20000000000 */
[----:B------:R-:W-:Y:S01]  /*1f50*/  UMOV UR29, 0x40004040 ;  /* 0x40004040001d7882 */ /* 0x000fe20000000000 */
[----:B------:R-:W-:Y:S01]  /*1f60*/  UIADD3 UR40, UPT, UPT, UR6, 0x406, URZ ;  /* 0x0000040606287890 */ /* 0x000fe2000fffe0ff */
[----:B------:R-:W-:Y:S01]  /*1f70*/  UMOV UR15, 0x40004040 ;  /* 0x40004040000f7882 */ /* 0x000fe20000000000 */
[----:B------:R-:W-:Y:S01]  /*1f80*/  UIADD3 UR48, UPT, UPT, UR4, 0x400, URZ ;  /* 0x0000040004307890 */ /* 0x000fe2000fffe0ff */
[----:B------:R3:W-:Y:S01]  /*1f90*/  UTCHMMA gdesc[UR14], gdesc[UR28], tmem[UR9], tmem[UR74], idesc[UR75], UPT ;  /* 0x00ff4a1c0e0075ea */ /* 0x0007e2000b800009 */
[----:B------:R-:W-:Y:S01]  /*1fa0*/  UMOV UR31, 0x40004040 ;  /* 0x40004040001f7882 */ /* 0x000fe20000000000 */
[----:B------:R-:W-:Y:S01]  /*1fb0*/  UIADD3 UR34, UPT, UPT, UR6, 0x800, URZ ;  /* 0x0000080006227890 */ /* 0x000fe2000fffe0ff */
[----:B------:R-:W-:Y:S01]  /*1fc0*/  UMOV UR13, 0x40004040 ;  /* 0x40004040000d7882 */ /* 0x000fe20000000000 */
[----:B------:R-:W-:Y:S01]  /*1fd0*/  UMOV UR37, 0x40004040 ;  /* 0x4000404000257882 */ /* 0x000fe20000000000 */
[----:B------:R-:W-:Y:S01]  /*1fe0*/  UMOV UR39, 0x40004040 ;  /* 0x4000404000277882 */ /* 0x000fe20000000000 */
[----:B------:R4:W-:Y:S01]  /*1ff0*/  UTCHMMA gdesc[UR12], gdesc[UR30], tmem[UR23], tmem[UR76], idesc[UR77], UPT ;  /* 0x00ff4c1e0c0075ea */ /* 0x0009e2000b800017 */
[----:B------:R-:W-:Y:S01]  /*2000*/  UIADD3 UR50, UPT, UPT, UR4, 0x402, URZ ;  /* 0x0000040204327890 */ /* 0x000fe2000fffe0ff */
[----:B------:R-:W-:Y:S01]  /*2010*/  UMOV UR43, 0x40004040 ;  /* 0x40004040002b7882 */ /* 0x000fe20000000000 */
[----:B------:R-:W-:-:S02]  /*2020*/  UIADD3 UR32, UPT, UPT, UR6, 0x802, URZ ;  /* 0x0000080206207890 */ /* 0x000fc4000fffe0ff */
[----:B------:R-:W-:Y:S01]  /*2030*/  UIADD3 UR52, UPT, UPT, UR4, 0x404, URZ ;  /* 0x0000040404347890 */ /* 0x000fe2000fffe0ff */
[----:B------:R-:W-:Y:S01]  /*2040*/  UMOV UR45, 0x40004040 ;  /* 0x40004040002d7882 */ /* 0x000fe20000000000 */
[----:B------:R-:W-:Y:S01]  /*2050*/  UIADD3 UR24, UPT, UPT, UR6, 0x804, URZ ;  /* 0x0000080406187890 */ /* 0x000fe2000fffe0ff */
[----:B--2---:R-:W-:Y:S01]  /*2060*/  R2UR UR7, R0 ;  /* 0x00000000000772ca */ /* 0x004fe200000e0000 */
[----:B------:R-:W-:Y:S01]  /*2070*/  UMOV UR11, 0x40004040 ;  /* 0x40004040000b7882 */ /* 0x000fe20000000000 */
[----:B------:R-:W-:Y:S01]  /*2080*/  UMOV UR27, 0x40004040 ;  /* 0x40004040001b7882 */ /* 0x000fe20000000000 */
[----:B------:R2:W-:Y:S01]  /*2090*/  UTCHMMA gdesc[UR10], gdesc[UR36], tmem[UR19], tmem[UR76], idesc[UR77], UPT ;  /* 0x00ff4c240a0075ea */ /* 0x0005e2000b800013 */
[----:B------:R-:W-:Y:S02]  /*20a0*/  UIADD3 UR54, UPT, UPT, UR4, 0x406, URZ ;  /* 0x0000040604367890 */ /* 0x000fe4000fffe0ff */
[----:B------:R-:W-:Y:S01]  /*20b0*/  UIADD3 UR16, UPT, UPT, UR6, 0x806, URZ ;  /* 0x0000080606107890 */ /* 0x000fe2000fffe0ff */
[----:B---3--:R-:W-:Y:S01]  /*20c0*/  UMOV UR9, 0x40004040 ;  /* 0x4000404000097882 */ /* 0x008fe20000000000 */
[----:B------:R-:W-:Y:S01]  /*20d0*/  UIADD3 UR56, UPT, UPT, UR4, 0x600, URZ ;  /* 0x0000060004387890 */ /* 0x000fe2000fffe0ff */
[----:B------:R3:W-:Y:S01]  /*20e0*/  UTCHMMA gdesc[UR8], gdesc[UR38], tmem[UR17], tmem[UR76], idesc[UR77], UPT ;  /* 0x00ff4c26080075ea */ /* 0x0007e2000b800011 */
[----:B------:R-:W-:Y:S01]  /*20f0*/  UMOV UR47, 0x40004040 ;  /* 0x40004040002f7882 */ /* 0x000fe20000000000 */
[----:B------:R-:W-:Y:S01]  /*2100*/  UIADD3 UR14, UPT, UPT, UR6, 0xc00, URZ ;  /* 0x00000c00060e7890 */ /* 0x000fe2000fffe0ff */
[----:B------:R-:W-:Y:S01]  /*2110*/  UMOV UR41, 0x40004040 ;  /* 0x4000404000297882 */ /* 0x000fe20000000000 */
[----:B----4-:R-:W-:Y:S01]  /*2120*/  UMOV UR23, 0x40004040 ;  /* 0x4000404000177882 */ /* 0x010fe20000000000 */
[----:B------:R-:W-:Y:S01]  /*2130*/  UIADD3 UR58, UPT, UPT, UR4, 0x602, URZ ;  /* 0x00000602043a7890 */ /* 0x000fe2000fffe0ff */
[----:B------:R4:W-:Y:S01]  /*2140*/  UTCHMMA gdesc[UR22], gdesc[UR42], tmem[UR20], tmem[UR76], idesc[UR77], UPT ;  /* 0x00ff4c2a160075ea */ /* 0x0009e2000b800014 */
[----:B------:R5:W-:Y:S01]  /*2150*/  UTCHMMA gdesc[UR26], gdesc[UR44], tmem[UR25], tmem[UR74], idesc[UR75], UPT ;  /* 0x00ff4a2c1a0075ea */ /* 0x000be2000b800019 */
[----:B------:R-:W-:Y:S01]  /*2160*/  UMOV UR49, 0x40004040 ;  /* 0x4000404000317882 */ /* 0x000fe20000000000 */
[----:B------:R-:W-:Y:S01]  /*2170*/  UIADD3 UR12, UPT, UPT, UR6, 0xc02, URZ ;  /* 0x00000c02060c7890 */ /* 0x000fe2000fffe0ff */
[----:B------:R-:W-:Y:S01]  /*2180*/  UMOV UR35, 0x40004040 ;  /* 0x4000404000237882 */ /* 0x000fe20000000000 */
[----:B------:R-:W-:-:S02]  /*2190*/  UIADD3 UR60, UPT, UPT, UR4, 0x604, URZ ;  /* 0x00000604043c7890 */ /* 0x000fc4000fffe0ff */
[----:B------:R-:W-:Y:S01]  /*21a0*/  UIADD3 UR62, UPT, UPT, UR4, 0x606, URZ ;  /* 0x00000606043e7890 */ /* 0x000fe2000fffe0ff */
[----:B------:R-:W-:Y:S01]  /*21b0*/  UMOV UR51, 0x40004040 ;  /* 0x4000404000337882 */ /* 0x000fe20000000000 */
[----:B--2---:R-:W-:Y:S01]  /*21c0*/  UIADD3 UR10, UPT, UPT, UR6, 0xc04, URZ ;  /* 0x00000c04060a7890 */ /* 0x004fe2000fffe0ff */
[----:B------:R-:W-:Y:S01]  /*21d0*/  UMOV UR33, 0x40004040 ;  /* 0x4000404000217882 */ /* 0x000fe20000000000 */
[----:B------:R-:W-:Y:S01]  /*21e0*/  UMOV UR53, 0x40004040 ;  /* 0x4000404000357882 */ /* 0x000fe20000000000 */
[----:B------:R-:W-:Y:S01]  /*21f0*/  UMOV UR55, 0x40004040 ;  /* 0x4000404000377882 */ /* 0x000fe20000000000 */
[----:B------:R-:W-:Y:S01]  /*2200*/  UMOV UR73, 0x8100490 ;  /* 0x0810049000497882 */ /* 0x000fe20000000000 */
[----:B------:R-:W-:Y:S01]  /*2210*/  UMOV UR57, 0x40004040 ;  /* 0x4000404000397882 */ /* 0x000fe20000000000 */
[----:B---3--:R-:W-:Y:S01]  /*2220*/  UIADD3 UR8, UPT, UPT, UR6, 0xc06, URZ ;  /* 0x00000c0606087890 */ /* 0x008fe2000fffe0ff */
[----:B------:R-:W-:Y:S01]  /*2230*/  UMOV UR17, 0x40004040 ;  /* 0x4000404000117882 */ /* 0x000fe20000000000 */
[----:B------:R-:W-:Y:S01]  /*2240*/  UMOV UR59, 0x40004040 ;  /* 0x40004040003b7882 */ /* 0x000fe20000000000 */
[----:B------:R-:W-:Y:S01]  /*2250*/  UMOV UR61, 0x40004040 ;  /* 0x40004040003d7882 */ /* 0x000fe20000000000 */
[----:B------:R-:W-:Y:S01]  /*2260*/  UMOV UR63, 0x40004040 ;  /* 0x40004040003f7882 */ /* 0x000fe20000000000 */
[----:B------:R-:W-:Y:S01]  /*2270*/  UISETP.NE.AND UP4, UPT, UR7, URZ, UPT ;  /* 0x000000ff0700728c */ /* 0x000fe2000bf85270 */
[----:B----4-:R-:W-:Y:S01]  /*2280*/  UMOV UR22, 0x0 ;  /* 0x0000000000167882 */ /* 0x010fe20000000000 */
[----:B------:R-:W-:Y:S01]  /*2290*/  UMOV UR23, 0x8100490 ;  /* 0x0810049000177882 */ /* 0x000fe20000000000 */
[----:B-----5:R-:W-:Y:S01]  /*22a0*/  UMOV UR26, 0x0 ;  /* 0x00000000001a7882 */ /* 0x020fe20000000000 */
[----:B------:R-:W-:Y:S01]  /*22b0*/  UMOV UR27, 0x8100490 ;  /* 0x08100490001b7882 */ /* 0x000fe20000000000 */
[----:B------:R2:W-:Y:S01]  /*22c0*/  UTCHMMA gdesc[UR40], gdesc[UR46], tmem[UR72], tmem[UR22], idesc[UR23], UPT ;  /* 0x00ff162e280075ea */ /* 0x0005e2000b800048 */
[----:B------:R3:W-:Y:S01]  /*22d0*/  UTCHMMA gdesc[UR34], gdesc[UR48], tmem[UR71], tmem[UR26], idesc[UR27], UPT ;  /* 0x00ff1a30220075ea */ /* 0x0007e2000b800047 */
[----:B------:R-:W-:Y:S01]  /*22e0*/  UMOV UR25, 0x40004040 ;  /* 0x4000404000197882 */ /* 0x000fe20000000000 */
[----:B--2---:R-:W-:Y:S01]  /*22f0*/  UMOV UR40, 0x0 ;  /* 0x0000000000287882 */ /* 0x004fe20000000000 */
[----:B---3--:R-:W-:Y:S01]  /*2300*/  UMOV UR34, 0x0 ;  /* 0x0000000000227882 */ /* 0x008fe20000000000 */
[----:B------:R-:W-:Y:S01]  /*2310*/  UMOV UR35, 0x8100490 ;  /* 0x0810049000237882 */ /* 0x000fe20000000000 */
[----:B------:R-:W-:Y:S01]  /*2320*/  UMOV UR41, 0x8100490 ;  /* 0x0810049000297882 */ /* 0x000fe20000000000 */
[----:B------:R-:W-:Y:S01]  /*2330*/  UMOV UR72, 0x0 ;  /* 0x0000000000487882 */ /* 0x000fe20000000000 */
[----:B------:R2:W-:Y:S01]  /*2340*/  UTCHMMA gdesc[UR32], gdesc[UR50], tmem[UR70], tmem[UR34], idesc[UR35], UPT ;  /* 0x00ff2232200075ea */ /* 0x0005e2000b800046 */
[----:B------:R2:W-:Y:S01]  /*2350*/  UTCHMMA gdesc[UR24], gdesc[UR52], tmem[UR69], tmem[UR40], idesc[UR41], UPT ;  /* 0x00ff2834180075ea */ /* 0x0005e2000b800045 */
[----:B------:R2:W-:Y:S01]  /*2360*/  UTCHMMA gdesc[UR16], gdesc[UR54], tmem[UR68], tmem[UR72], idesc[UR73], UPT ;  /* 0x00ff4836100075ea */ /* 0x0005e2000b800044 */
[----:B------:R2:W-:Y:S01]  /*2370*/  UTCHMMA gdesc[UR14], gdesc[UR56], tmem[UR67], tmem[UR26], idesc[UR27], UPT ;  /* 0x00ff1a380e0075ea */ /* 0x0005e2000b800043 */
[----:B------:R2:W-:Y:S01]  /*2380*/  UTCHMMA gdesc[UR12], gdesc[UR58], tmem[UR66], tmem[UR76], idesc[UR77], UPT ;  /* 0x00ff4c3a0c0075ea */ /* 0x0005e2000b800042 */
[----:B------:R2:W-:Y:S01]  /*2390*/  UTCHMMA gdesc[UR10], gdesc[UR60], tmem[UR65], tmem[UR74], idesc[UR75], UPT ;  /* 0x00ff4a3c0a0075ea */ /* 0x0005e2000b800041 */
[----:B------:R2:W-:Y:S01]  /*23a0*/  UTCHMMA gdesc[UR8], gdesc[UR62], tmem[UR64], tmem[UR22], idesc[UR23], UPT ;  /* 0x00ff163e080075ea */ /* 0x0005e2000b800040 */
[----:B------:R-:W-:Y:S05]  /*23b0*/  BRA.U UP4, `(.L_x_40) ;  /* 0x0000000104047547 */ /* 0x000fea000b800000 */
[----:B--2---:R-:W-:Y:S05]  /*23c0*/  BPT.TRAP 0x1 ;  /* 0x000000040000795c */ /* 0x004fea0000300000 */
.L_x_40:
[----:B------:R-:W-:Y:S01]  /*23d0*/  UIADD3 UR7, UPT, UPT, UR18, 0x38050, URZ ;  /* 0x0003805012077890 */ /* 0x000fe2000fffe0ff */
[----:B------:R-:W-:Y:S08]  /*23e0*/  BSSY.RECONVERGENT B0, `(.L_x_41) ;  /* 0x0000004000007945 */ /* 0x000ff00003800200 */
[----:B------:R3:W-:Y:S01]  /*23f0*/  UTCBAR [UR7], URZ ;  /* 0x000000ff070073e9 */ /* 0x0007e200080000ff */
[----:B------:R-:W-:Y:S05]  /*2400*/  @!P4 BRA `(.L_x_42) ;  /* 0x000000000004c947 */ /* 0x000fea0003800000 */
[----:B--23--:R-:W-:Y:S05]  /*2410*/  BPT.TRAP 0x1 ;  /* 0x000000040000795c */ /* 0x00cfea0000300000 */
.L_x_42:
[----:B--23--:R-:W-:Y:S05]  /*2420*/  BSYNC.RECONVERGENT B0 ;  /* 0x0000000000007941 */ /* 0x00cfea0003800200 */
.L_x_41:
[----:B------:R-:W2:Y:S01]  /*2430*/  SYNCS.PHASECHK.TRANS64.TRYWAIT P0, [UR18+0x38008], R4 ;  /* 0x03800804ff0075a7 */ /* 0x000ea20008001112 */
[----:B------:R-:W-:-:S13]  /*2440*/  R2UR UR7, R18 ;  /* 0x00000000120772ca */ /* 0x000fda00000e0000 */
[----:B------:R-:W-:-:S06]  /*2450*/  ULOP3.LUT UR7, UR7, 0x1, URZ, 0xc0, !UPT ;  /* 0x0000000107077892 */ /* 0x000fcc000f8ec0ff */
[----:B------:R-:W-:Y:S01]  /*2460*/  MOV R13, UR7 ;  /* 0x00000007000d7c02 */ /* 0x000fe20008000f00 */
[----:B--2---:R-:W-:Y:S06]  /*2470*/  @!P0 BRA `(.L_x_43) ;  /* 0x0000024400088947 */ /* 0x004fec0003800000 */
.L_x_426:
[----:B------:R-:W-:-:S13]  /*2480*/  R2UR UR7, R13 ;  /* 0x000000000d0772ca */ /* 0x000fda00000e0000 */
[----:B------:R-:W-:-:S09]  /*2490*/  UISETP.NE.U32.AND UP0, UPT, UR7, 0x1, UPT ;  /* 0x000000010700788c */ /* 0x000fd2000bf05070 */
[----:B------:R-:W-:Y:S05]  /*24a0*/  BRA.U !UP0, `(.L_x_44) ;  /* 0x0000000108047547 */ /* 0x000fea000b800000 */
[----:B------:R-:W-:Y:S05]  /*24b0*/  BPT.TRAP 0x1 ;  /* 0x000000040000795c */ /* 0x000fea0000300000 */
.L_x_44:
[----:B------:R-:W3:Y:S01]  /*24c0*/  SYNCS.PHASECHK.TRANS64.TRYWAIT P0, [UR18+0x38068], R3 ;  /* 0x03806803ff0075a7 */ /* 0x000ee20008001112 */
[----:B------:R-:W-:Y:S01]  /*24d0*/  HFMA2 R7, -RZ, RZ, 0, 7.62939453125e-06 ;  /* 0x00000080ff077431 */ /* 0x000fe200000001ff */
[----:B------:R-:W-:Y:S01]  /*24e0*/  MOV R6, 0x80 ;  /* 0x0000008000067802 */ /* 0x000fe20000000f00 */
[----:B--2---:R-:W-:Y:S01]  /*24f0*/  HFMA2 R5, -RZ, RZ, 0, 7.62939453125e-06 ;  /* 0x00000080ff057431 */ /* 0x004fe200000001ff */
[----:B---3--:R-:W-:Y:S06]  /*2500*/  @!P0 BRA `(.L_x_45) ;  /* 0x0000024000fc8947 */ /* 0x008fec0003800000 */
.L_x_428:
[----:B------:R-:W-:Y:S01]  /*2510*/  R2UR UR19, R6 ;  /* 0x00000000061372ca */ /* 0x000fe200000e0000 */
[----:B------:R-:W-:Y:S01]  /*2520*/  IMAD.MOV.U32 R6, RZ, RZ, 0x80 ;  /* 0x00000080ff067424 */ /* 0x000fe200078e00ff */
[----:B------:R-:W-:Y:S01]  /*2530*/  R2UR UR7, R7 ;  /* 0x00000000070772ca */ /* 0x000fe200000e0000 */
[----:B------:R-:W-:Y:S01]  /*2540*/  IMAD.MOV.U32 R7, RZ, RZ, 0x80 ;  /* 0x00000080ff077424 */ /* 0x000fe200078e00ff */
[----:B------:R-:W-:Y:S01]  /*2550*/  R2UR UR20, R5 ;  /* 0x00000000051472ca */ /* 0x000fe200000e0000 */
[----:B------:R-:W-:Y:S01]  /*2560*/  IMAD.MOV.U32 R5, RZ, RZ, 0x80 ;  /* 0x00000080ff057424 */ /* 0x000fe200078e00ff */
[C---:B------:R-:W-:Y:S01]  /*2570*/  R2UR UR15, R6.reuse ;  /* 0x00000000060f72ca */ /* 0x040fe200000e0000 */
[----:B------:R-:W-:Y:S01]  /*2580*/  UIADD3 UR12, UPT, UPT, UR6, 0x1000, URZ ;  /* 0x00001000060c7890 */ /* 0x000fe2000fffe0ff */
[----:B------:R-:W-:Y:S01]  /*2590*/  R2UR UR17, R7 ;  /* 0x00000000071172ca */ /* 0x000fe200000e0000 */
[----:B------:R-:W-:Y:S01]  /*25a0*/  UIADD3 UR8, UPT, UPT, UR6, 0x1002, URZ ;  /* 0x0000100206087890 */ /* 0x000fe2000fffe0ff */
[C---:B------:R-:W-:Y:S01]  /*25b0*/  R2UR UR77, R5.reuse ;  /* 0x00000000054d72ca */ /* 0x040fe200000e0000 */
[----:B------:R-:W-:Y:S01]  /*25c0*/  UIADD3 UR10, UPT, UPT, UR6, 0x1004, URZ ;  /* 0x00001004060a7890 */ /* 0x000fe2000fffe0ff */
[C---:B------:R-:W-:Y:S01]  /*25d0*/  R2UR UR76, R6.reuse ;  /* 0x00000000064c72ca */ /* 0x040fe200000e0000 */
[----:B------:R-:W-:Y:S01]  /*25e0*/  UMOV UR40, UR28 ;  /* 0x0000001c00287c82 */ /* 0x000fe20008000000 */
[----:B------:R-:W-:Y:S01]  /*25f0*/  UIADD3 UR26, UPT, UPT, UR6, 0x1006, URZ ;  /* 0x00001006061a7890 */ /* 0x000fe2000fffe0ff */
[----:B------:R-:W-:Y:S01]  /*2600*/  R2UR UR75, R5 ;  /* 0x00000000054b72ca */ /* 0x000fe200000e0000 */
[----:B------:R-:W-:Y:S01]  /*2610*/  UIADD3 UR28, UPT, UPT, UR6, 0x1400, URZ ;  /* 0x00001400061c7890 */ /* 0x000fe2000fffe0ff */
[----:B------:R-:W-:Y:S01]  /*2620*/  R2UR UR74, R7 ;  /* 0x00000000074a72ca */ /* 0x000fe200000e0000 */
[----:B------:R-:W-:Y:S01]  /*2630*/  UMOV UR66, UR36 ;  /* 0x0000002400427c82 */ /* 0x000fe20008000000 */
[C---:B------:R-:W-:Y:S01]  /*2640*/  R2UR UR73, R6.reuse ;  /* 0x00000000064972ca */ /* 0x040fe200000e0000 */
[----:B------:R-:W-:Y:S01]  /*2650*/  UIADD3 UR36, UPT, UPT, UR6, 0x1402, URZ ;  /* 0x0000140206247890 */ /* 0x000fe2000fffe0ff */
[----:B------:R-:W-:Y:S01]  /*2660*/  R2UR UR72, R5 ;  /* 0x00000000054872ca */ /* 0x000fe200000e0000 */
[----:B------:R-:W-:Y:S01]  /*2670*/  UMOV UR22, 0x0 ;  /* 0x0000000000167882 */ /* 0x000fe20000000000 */
[----:B------:R-:W-:Y:S01]  /*2680*/  UMOV UR23, 0x8100490 ;  /* 0x0810049000177882 */ /* 0x000fe20000000000 */
[----:B------:R-:W-:Y:S01]  /*2690*/  UMOV UR68, UR38 ;  /* 0x0000002600447c82 */ /* 0x000fe20008000000 */
[----:B------:R-:W-:Y:S01]  /*26a0*/  UIADD3 UR34, UPT, UPT, UR6, 0x1404, URZ ;  /* 0x0000140406227890 */ /* 0x000fe2000fffe0ff */
[C---:B------:R-:W-:Y:S01]  /*26b0*/  R2UR UR71, R6.reuse ;  /* 0x00000000064772ca */ /* 0x040fe200000e0000 */
[----:B------:R-:W-:Y:S01]  /*26c0*/  UMOV UR13, 0x40004040 ;  /* 0x40004040000d7882 */ /* 0x000fe20000000000 */
[----:B------:R-:W-:Y:S01]  /*26d0*/  UMOV UR41, 0x40004040 ;  /* 0x4000404000297882 */ /* 0x000fe20000000000 */
[----:B------:R-:W-:Y:S01]  /*26e0*/  UMOV UR64, UR30 ;  /* 0x0000001e00407c82 */ /* 0x000fe20008000000 */
[----:B------:R-:W-:Y:S01]  /*26f0*/  UIADD3 UR32, UPT, UPT, UR6, 0x1406, URZ ;  /* 0x0000140606207890 */ /* 0x000fe2000fffe0ff */
[----:B------:R-:W-:Y:S01]  /*2700*/  R2UR UR70, R7 ;  /* 0x00000000074672ca */ /* 0x000fe200000e0000 */
[----:B------:R-:W-:Y:S01]  /*2710*/  UMOV UR38, 0x0 ;  /* 0x0000000000267882 */ /* 0x000fe20000000000 */
[----:B------:R-:W-:Y:S01]  /*2720*/  UMOV UR39, 0x8100490 ;  /* 0x0810049000277882 */ /* 0x000fe20000000000 */
[----:B------:R-:W-:Y:S01]  /*2730*/  UMOV UR9, 0x40004040 ;  /* 0x4000404000097882 */ /* 0x000fe20000000000 */
[----:B------:R-:W-:Y:S01]  /*2740*/  UMOV UR65, 0x40004040 ;  /* 0x4000404000417882 */ /* 0x000fe20000000000 */
[----:B------:R-:W-:Y:S01]  /*2750*/  UIADD3 UR30, UPT, UPT, UR6, 0x1800, URZ ;  /* 0x00001800061e7890 */ /* 0x000fe2000fffe0ff */
[----:B------:R2:W-:Y:S01]  /*2760*/  UTCHMMA gdesc[UR12], gdesc[UR4], tmem[UR7], tmem[UR22], idesc[UR23], !UPT ;  /* 0x00ff16040c0075ea */ /* 0x0005e2000f800007 */
[----:B------:R-:W-:Y:S01]  /*2770*/  UMOV UR11, 0x40004040 ;  /* 0x40004040000b7882 */ /* 0x000fe20000000000 */
[C---:B------:R-:W-:Y:S01]  /*2780*/  R2UR UR63, R5.reuse ;  /* 0x00000000053f72ca */ /* 0x040fe200000e0000 */
[----:B------:R-:W-:Y:S01]  /*2790*/  UMOV UR67, 0x40004040 ;  /* 0x4000404000437882 */ /* 0x000fe20000000000 */
[----:B------:R-:W-:Y:S01]  /*27a0*/  UIADD3 UR24, UPT, UPT, UR6, 0x1802, URZ ;  /* 0x0000180206187890 */ /* 0x000fe2000fffe0ff */
[----:B------:R3:W-:Y:S01]  /*27b0*/  UTCHMMA gdesc[UR8], gdesc[UR40], tmem[UR19], tmem[UR38], idesc[UR39], UPT ;  /* 0x00ff2628080075ea */ /* 0x0007e2000b800013 */
[----:B------:R-:W-:Y:S01]  /*27c0*/  UMOV UR27, 0x40004040 ;  /* 0x40004040001b7882 */ /* 0x000fe20000000000 */
[----:B------:R-:W-:Y:S01]  /*27d0*/  R2UR UR61, R6 ;  /* 0x00000000063d72ca */ /* 0x000fe200000e0000 */
[----:B------:R-:W-:Y:S01]  /*27e0*/  UMOV UR69, 0x40004040 ;  /* 0x4000404000457882 */ /* 0x000fe20000000000 */
[----:B------:R-:W-:Y:S01]  /*27f0*/  UTCHMMA gdesc[UR10], gdesc[UR64], tmem[UR20], tmem[UR38], idesc[UR39], UPT ;  /* 0x00ff26400a0075ea */ /* 0x000fe2000b800014 */
[----:B------:R-:W-:Y:S01]  /*2800*/  UMOV UR29, 0x40004040 ;  /* 0x40004040001d7882 */ /* 0x000fe20000000000 */
[----:B------:R-:W-:Y:S01]  /*2810*/  R2UR UR59, R5 ;  /* 0x00000000053b72ca */ /* 0x000fe200000e0000 */
[----:B------:R-:W-:Y:S01]  /*2820*/  UIADD3 UR16, UPT, UPT, UR6, 0x1806, URZ ;  /* 0x0000180606107890 */ /* 0x000fe2000fffe0ff */
[----:B------:R4:W-:Y:S01]  /*2830*/  UTCHMMA gdesc[UR26], gdesc[UR66], tmem[UR15], tmem[UR38], idesc[UR39], UPT ;  /* 0x00ff26421a0075ea */ /* 0x0009e2000b80000f */
[----:B------:R-:W-:Y:S01]  /*2840*/  UMOV UR43, 0x40004040 ;  /* 0x40004040002b7882 */ /* 0x000fe20000000000 */
[----:B------:R-:W-:Y:S01]  /*2850*/  UIADD3 UR14, UPT, UPT, UR6, 0x1c00, URZ ;  /* 0x00001c00060e7890 */ /* 0x000fe2000fffe0ff */
[----:B------:R-:W-:Y:S01]  /*2860*/  UMOV UR37, 0x40004040 ;  /* 0x4000404000257882 */ /* 0x000fe20000000000 */
[----:B------:R-:W-:Y:S01]  /*2870*/  UMOV UR45, 0x40004040 ;  /* 0x40004040002d7882 */ /* 0x000fe20000000000 */
[----:B------:R-:W-:Y:S01]  /*2880*/  UMOV UR35, 0x40004040 ;  /* 0x4000404000237882 */ /* 0x000fe20000000000 */
[----:B------:R-:W-:Y:S01]  /*2890*/  UMOV UR47, 0x40004040 ;  /* 0x40004040002f7882 */ /* 0x000fe20000000000 */
[----:B------:R-:W-:Y:S01]  /*28a0*/  UMOV UR33, 0x40004040 ;  /* 0x4000404000217882 */ /* 0x000fe20000000000 */
[----:B------:R-:W-:Y:S01]  /*28b0*/  UMOV UR49, 0x40004040 ;  /* 0x4000404000317882 */ /* 0x000fe20000000000 */
[----:B------:R-:W-:Y:S01]  /*28c0*/  UMOV UR31, 0x40004040 ;  /* 0x40004040001f7882 */ /* 0x000fe20000000000 */
[----:B------:R-:W-:Y:S01]  /*28d0*/  UMOV UR51, 0x40004040 ;  /* 0x4000404000337882 */ /* 0x000fe20000000000 */
[----:B--2---:R-:W-:-:S02]  /*28e0*/  UIADD3 UR22, UPT, UPT, UR6, 0x1804, URZ ;  /* 0x0000180406167890 */ /* 0x004fc4000fffe0ff */
[----:B------:R-:W-:Y:S02]  /*28f0*/  UIADD3 UR12, UPT, UPT, UR6, 0x1c02, URZ ;  /* 0x00001c02060c7890 */ /* 0x000fe4000fffe0ff */
[----:B------:R-:W-:Y:S01]  /*2900*/  UIADD3 UR4, UPT, UPT, UR6, 0x1c06, URZ ;  /* 0x00001c0606047890 */ /* 0x000fe2000fffe0ff */
[----:B---3--:R-:W-:Y:S01]  /*2910*/  R2UR UR19, R13 ;  /* 0x000000000d1372ca */ /* 0x008fe200000e0000 */
[----:B------:R-:W-:Y:S01]  /*2920*/  UMOV UR40, 0x0 ;  /* 0x0000000000287882 */ /* 0x000fe20000000000 */
[----:B------:R-:W-:Y:S01]  /*2930*/  UMOV UR41, 0x8100490 ;  /* 0x0810049000297882 */ /* 0x000fe20000000000 */
[----:B------:R-:W-:Y:S01]  /*2940*/  UIADD3 UR8, UPT, UPT, UR6, 0x1c04, URZ ;  /* 0x00001c0406087890 */ /* 0x000fe2000fffe0ff */
[----:B------:R2:W-:Y:S01]  /*2950*/  UTCHMMA gdesc[UR28], gdesc[UR68], tmem[UR17], tmem[UR40], idesc[UR41], UPT ;  /* 0x00ff28441c0075ea */ /* 0x0005e2000b800011 */
[----:B------:R-:W-:Y:S01]  /*2960*/  UMOV UR25, 0x40004040 ;  /* 0x4000404000197882 */ /* 0x000fe20000000000 */
[----:B------:R-:W-:Y:S01]  /*2970*/  UMOV UR53, 0x40004040 ;  /* 0x4000404000357882 */ /* 0x000fe20000000000 */
[----:B------:R-:W-:Y:S01]  /*2980*/  UMOV UR23, 0x40004040 ;  /* 0x4000404000177882 */ /* 0x000fe20000000000 */
[----:B----4-:R-:W-:Y:S01]  /*2990*/  UMOV UR66, 0x0 ;  /* 0x0000000000427882 */ /* 0x010fe20000000000 */
[----:B------:R-:W-:Y:S01]  /*29a0*/  UMOV UR67, 0x8100490 ;  /* 0x0810049000437882 */ /* 0x000fe20000000000 */
[----:B------:R-:W-:Y:S01]  /*29b0*/  UMOV UR55, 0x40004040 ;  /* 0x4000404000377882 */ /* 0x000fe20000000000 */
[----:B------:R3:W-:Y:S01]  /*29c0*/  UTCHMMA gdesc[UR36], gdesc[UR42], tmem[UR77], tmem[UR66], idesc[UR67], UPT ;  /* 0x00ff422a240075ea */ /* 0x0007e2000b80004d */
[----:B------:R-:W-:Y:S01]  /*29d0*/  UMOV UR57, 0x40004040 ;  /* 0x4000404000397882 */ /* 0x000fe20000000000 */
[----:B------:R-:W-:Y:S01]  /*29e0*/  UMOV UR15, 0x40004040 ;  /* 0x40004040000f7882 */ /* 0x000fe20000000000 */
[----:B------:R-:W-:Y:S01]  /*29f0*/  UMOV UR26, 0x0 ;  /* 0x00000000001a7882 */ /* 0x000fe20000000000 */
[----:B------:R-:W-:Y:S01]  /*2a00*/  UMOV UR27, 0x8100490 ;  /* 0x08100490001b7882 */ /* 0x000fe20000000000 */
[----:B------:R-:W-:Y:S01]  /*2a10*/  UMOV UR38, UR58 ;  /* 0x0000003a00267c82 */ /* 0x000fe20008000000 */
[----:B------:R-:W-:Y:S01]  /*2a20*/  UMOV UR39, 0x40004040 ;  /* 0x4000404000277882 */ /* 0x000fe20000000000 */
[----:B------:R-:W-:Y:S01]  /*2a30*/  UMOV UR64, 0x0 ;  /* 0x0000000000407882 */ /* 0x000fe20000000000 */
[----:B------:R-:W-:Y:S01]  /*2a40*/  UMOV UR65, 0x8100490 ;  /* 0x0810049000417882 */ /* 0x000fe20000000000 */
[----:B------:R-:W-:Y:S01]  /*2a50*/  UMOV UR10, UR60 ;  /* 0x0000003c000a7c82 */ /* 0x000fe20008000000 */
[----:B------:R-:W-:Y:S01]  /*2a60*/  UMOV UR6, UR62 ;  /* 0x0000003e00067c82 */ /* 0x000fe20008000000 */
[----:B------:R-:W-:Y:S01]  /*2a70*/  UMOV UR7, 0x40004040 ;  /* 0x4000404000077882 */ /* 0x000fe20000000000 */
[----:B------:R-:W-:Y:S01]  /*2a80*/  UMOV UR5, 0x40004040 ;  /* 0x4000404000057882 */ /* 0x000fe20000000000 */
[----:B------:R-:W-:Y:S01]  /*2a90*/  UISETP.NE.AND UP3, UPT, UR19, URZ, UPT ;  /* 0x000000ff1300728c */ /* 0x000fe2000bf65270 */
[----:B--2---:R-:W-:Y:S01]  /*2aa0*/  UMOV UR28, 0x0 ;  /* 0x00000000001c7882 */ /* 0x004fe20000000000 */
[----:B------:R-:W-:Y:S01]  /*2ab0*/  UMOV UR29, 0x8100490 ;  /* 0x08100490001d7882 */ /* 0x000fe20000000000 */
[----:B------:R-:W-:Y:S01]  /*2ac0*/  UMOV UR68, 0x0 ;  /* 0x0000000000447882 */ /* 0x000fe20000000000 */
[----:B------:R-:W-:Y:S01]  /*2ad0*/  UMOV UR69, 0x8100490 ;  /* 0x0810049000457882 */ /* 0x000fe20000000000 */
[----:B------:R2:W-:Y:S01]  /*2ae0*/  UTCHMMA gdesc[UR34], gdesc[UR44], tmem[UR76], tmem[UR28], idesc[UR29], UPT ;  /* 0x00ff1c2c220075ea */ /* 0x0005e2000b80004c */
[----:B------:R2:W-:Y:S01]  /*2af0*/  UTCHMMA gdesc[UR32], gdesc[UR46], tmem[UR75], tmem[UR68], idesc[UR69], UPT ;  /* 0x00ff442e200075ea */ /* 0x0005e2000b80004b */
[----:B------:R2:W-:Y:S01]  /*2b00*/  UTCHMMA gdesc[UR30], gdesc[UR48], tmem[UR74], tmem[UR66], idesc[UR67], UPT ;  /* 0x00ff42301e0075ea */ /* 0x0005e2000b80004a */
[----:B---3--:R-:W-:Y:S01]  /*2b10*/  UMOV UR42, 0x0 ;  /* 0x00000000002a7882 */ /* 0x008fe20000000000 */
        /* <DEDUP_REMOVED lines=11> */
.L_x_46:
[----:B--2---:R-:W-:-:S09]  /*2bd0*/  UIADD3 UR4, UPT, UPT, UR18, 0x38060, URZ ;  /* 0x0003806012047890 */ /* 0x004fd2000fffe0ff */
[----:B------:R2:W-:Y:S01]  /*2be0*/  UTCBAR [UR4], URZ ;  /* 0x000000ff040073e9 */ /* 0x0005e200080000ff */
[----:B------:R-:W-:Y:S05]  /*2bf0*/  BRA.U !UP1, `(.L_x_47) ;  /* 0x0000000109047547 */ /* 0x000fea000b800000 */
[----:B--2---:R-:W-:Y:S05]  /*2c00*/  BPT.TRAP 0x1 ;  /* 0x000000040000795c */ /* 0x004fea0000300000 */
.L_x_47:
[----:B--2---:R-:W-:-:S09]  /*2c10*/  UIADD3 UR4, UPT, UPT, UR18, 0x38038, URZ ;  /* 0x0003803812047890 */ /* 0x004fd2000fffe0ff */
[----:B------:R2:W-:Y:S01]  /*2c20*/  UTCBAR [UR4], URZ ;  /* 0x000000ff040073e9 */ /* 0x0005e200080000ff */
[----:B------:R-:W-:Y:S05]  /*2c30*/  BRA.U !UP1, `(.L_x_48) ;  /* 0x0000000109047547 */ /* 0x000fea000b800000 */
[----:B--2---:R-:W-:Y:S05]  /*2c40*/  BPT.TRAP 0x1 ;  /* 0x000000040000795c */ /* 0x004fea0000300000 */
.L_x_48:
[----:B------:R-:W3:Y:S02]  /*2c50*/  SYNCS.PHASECHK.TRANS64.TRYWAIT P0, [UR18+0x38028], R4 ;  /* 0x03802804ff0075a7 */ /* 0x000ee40008001112 */
[----:B---3--:R-:W-:Y:S05]  /*2c60*/  @!P0 BRA `(.L_x_49) ;  /* 0x0000023c003c8947 */ /* 0x008fea0003800000 */
.L_x_430:
[----:B------:R-:W-:Y:S05]  /*2c70*/  BRA.U UP5, `(.L_x_50) ;  /* 0x0000000105047547 */ /* 0x000fea000b800000 */
[----:B--2---:R-:W-:Y:S05]  /*2c80*/  BPT.TRAP 0x1 ;  /* 0x000000040000795c */ /* 0x004fea0000300000 */
.L_x_50:
[----:B------:R-:W4:Y:S02]  /*2c90*/  SYNCS.PHASECHK.TRANS64.TRYWAIT P0, [UR18+0x380a0], R3 ;  /* 0x0380a003ff0075a7 */ /* 0x000f240008001112 */
[----:B----4-:R-:W-:Y:S05]  /*2ca0*/  @!P0 BRA `(.L_x_51) ;  /* 0x0000023c00448947 */ /* 0x010fea0003800000 */
.L_x_432:
[----:B------:R-:W-:Y:S05]  /*2cb0*/  BRA.U UP4, `(.L_x_52) ;  /* 0x0000000104047547 */ /* 0x000fea000b800000 */
[----:B--2---:R-:W-:Y:S05]  /*2cc0*/  BPT.TRAP 0x1 ;  /* 0x000000040000795c */ /* 0x004fea0000300000 */
.L_x_52:
[----:B------:R-:W5:Y:S01]  /*2cd0*/  SYNCS.PHASECHK.TRANS64.TRYWAIT P0, [UR18+0x38058], R4 ;  /* 0x03805804ff0075a7 */ /* 0x000f620008001112 */
[----:B-1--4-:R-:W-:Y:S01]  /*2ce0*/  HFMA2 R3, -RZ, RZ, 0, 1.52587890625e-05 ;  /* 0x00000100ff037431 */ /* 0x012fe200000001ff */
[----:B---3--:R-:W-:Y:S01]  /*2cf0*/  MOV R5, 0x20 ;  /* 0x0000002000057802 */ /* 0x008fe20000000f00 */
[----:B-----5:R-:W-:Y:S06]  /*2d00*/  @!P0 BRA `(.L_x_53) ;  /* 0x0000023c00448947 */ /* 0x020fec0003800000 */
.L_x_434:
[----:B-1----:R-:W-:Y:S01]  /*2d10*/  IMAD.MOV.U32 R4, RZ, RZ, 0x28 ;  /* 0x00000028ff047424 */ /* 0x002fe200078e00ff */
[----:B------:R-:W-:Y:S01]  /*2d20*/  R2UR UR20, R3 ;  /* 0x00000000031472ca */ /* 0x000fe200000e0000 */
[----:B------:R-:W-:Y:S01]  /*2d30*/  IMAD.MOV.U32 R3, RZ, RZ, 0x100 ;  /* 0x00000100ff037424 */ /* 0x000fe200078e00ff */
[----:B------:R-:W-:Y:S01]  /*2d40*/  R2UR UR19, R5 ;  /* 0x00000000051372ca */ /* 0x000fe200000e0000 */
[----:B------:R-:W-:Y:S01]  /*2d50*/  IMAD.MOV.U32 R5, RZ, RZ, 0x30 ;  /* 0x00000030ff057424 */ /* 0x000fe200078e00ff */
[----:B------:R-:W-:Y:S01]  /*2d60*/  R2UR UR16, R4 ;  /* 0x00000000041072ca */ /* 0x000fe200000e0000 */
[----:B------:R-:W-:Y:S01]  /*2d70*/  IMAD.MOV.U32 R4, RZ, RZ, 0x100 ;  /* 0x00000100ff047424 */ /* 0x000fe200078e00ff */
[----:B------:R-:W-:Y:S01]  /*2d80*/  R2UR UR17, R3 ;  /* 0x00000000031172ca */ /* 0x000fe200000e0000 */
[----:B------:R-:W-:Y:S01]  /*2d90*/  IMAD.MOV.U32 R3, RZ, RZ, 0x38 ;  /* 0x00000038ff037424 */ /* 0x000fe200078e00ff */
[----:B------:R-:W-:Y:S01]  /*2da0*/  R2UR UR14, R5 ;  /* 0x00000000050e72ca */ /* 0x000fe200000e0000 */
[----:B------:R-:W-:Y:S01]  /*2db0*/  UIADD3 UR10, UPT, UPT, UR21, 0x800, URZ ;  /* 0x00000800150a7890 */ /* 0x000fe2000fffe0ff */
[C---:B------:R-:W-:Y:S01]  /*2dc0*/  R2UR UR15, R4.reuse ;  /* 0x00000000040f72ca */ /* 0x040fe200000e0000 */
[----:B------:R-:W-:Y:S01]  /*2dd0*/  UIADD3 UR8, UPT, UPT, UR21, 0x880, URZ ;  /* 0x0000088015087890 */ /* 0x000fe2000fffe0ff */
[----:B------:R-:W-:Y:S01]  /*2de0*/  R2UR UR12, R3 ;  /* 0x00000000030c72ca */ /* 0x000fe200000e0000 */
[----:B------:R-:W-:Y:S01]  /*2df0*/  UIADD3 UR6, UPT, UPT, UR21, 0x900, URZ ;  /* 0x0000090015067890 */ /* 0x000fe2000fffe0ff */
[----:B------:R-:W-:Y:S01]  /*2e00*/  R2UR UR13, R4 ;  /* 0x00000000040d72ca */ /* 0x000fe200000e0000 */
[----:B--2---:R-:W-:Y:S01]  /*2e10*/  UIADD3 UR4, UPT, UPT, UR21, 0x980, URZ ;  /* 0x0000098015047890 */ /* 0x004fe2000fffe0ff */
        /* <DEDUP_REMOVED lines=9> */
[----:B------:R1:W-:Y:S01]  /*2eb0*/  UTCHMMA tmem[UR19], gdesc[UR10], tmem[UR20], tmem[UR28], idesc[UR29], !UPT ;  /* 0x00ff1c0a130079ea */ /* 0x0003e2000f800014 */
[----:B------:R-:W-:Y:S01]  /*2ec0*/  UMOV UR22, 0x0 ;  /* 0x0000000000167882 */ /* 0x000fe20000000000 */
[----:B------:R-:W-:Y:S01]  /*2ed0*/  UMOV UR23, 0x8410490 ;  /* 0x0841049000177882 */ /* 0x000fe20000000000 */
[----:B------:R-:W-:Y:S01]  /*2ee0*/  UMOV UR5, 0x40004040 ;  /* 0x4000404000057882 */ /* 0x000fe20000000000 */
[----:B------:R1:W-:Y:S01]  /*2ef0*/  UTCHMMA tmem[UR16], gdesc[UR8], tmem[UR17], tmem[UR26], idesc[UR27], UPT ;  /* 0x00ff1a08100079ea */ /* 0x0003e2000b800011 */
[----:B------:R1:W-:Y:S01]  /*2f00*/  UTCHMMA tmem[UR14], gdesc[UR6], tmem[UR15], tmem[UR24], idesc[UR25], UPT ;  /* 0x00ff18060e0079ea */ /* 0x0003e2000b80000f */
[----:B------:R1:W-:Y:S01]  /*2f10*/  UTCHMMA tmem[UR12], gdesc[UR4], tmem[UR13], tmem[UR22], idesc[UR23], UPT ;  /* 0x00ff16040c0079ea */ /* 0x0003e2000b80000d */
[----:B------:R-:W-:Y:S05]  /*2f20*/  BRA.U UP5, `(.L_x_54) ;  /* 0x0000000105047547 */ /* 0x000fea000b800000 */
[----:B-1----:R-:W-:Y:S05]  /*2f30*/  BPT.TRAP 0x1 ;  /* 0x000000040000795c */ /* 0x002fea0000300000 */
.L_x_54:
[----:B-1----:R-:W-:Y:S01]  /*2f40*/  UIADD3 UR4, UPT, UPT, UR18, 0x38090, URZ ;  /* 0x0003809012047890 */ /* 0x002fe2000fffe0ff */
[----:B------:R-:W-:Y:S01]  /*2f50*/  R2UR UR5, R2 ;  /* 0x00000000020572ca */ /* 0x000fe200000e0000 */
[----:B------:R-:W-:Y:S02]  /*2f60*/  HFMA2 R11, -RZ, RZ, 0, 0 ;  /* 0x00000000ff0b7431 */ /* 0x000fe400000001ff */
[----:B------:R-:W-:Y:S01]  /*2f70*/  IMAD.MOV.U32 R12, RZ, RZ, 0x1 ;  /* 0x00000001ff0c7424 */ /* 0x000fe200078e00ff */
[----:B------:R-:W-:Y:S01]  /*2f80*/  UMOV UR71, URZ ;  /* 0x000000ff00477c82 */ /* 0x000fe20008000000 */
[----:B------:R-:W-:Y:S01]  /*2f90*/  UMOV UR14, 0x800 ;  /* 0x00000800000e7882 */ /* 0x000fe20000000000 */
[----:B------:R-:W-:Y:S02]  /*2fa0*/  UMOV UR76, 0x1 ;  /* 0x00000001004c7882 */ /* 0x000fe40000000000 */
[----:B------:R1:W-:Y:S05]  /*2fb0*/  UTCBAR [UR4], URZ ;  /* 0x000000ff040073e9 */ /* 0x0003ea00080000ff */
[----:B------:R-:W-:-:S09]  /*2fc0*/  UISETP.GE.AND UP0, UPT, UR5, 0x2, UPT ;  /* 0x000000020500788c */ /* 0x000fd2000bf06270 */
[----:B------:R-:W-:Y:S05]  /*2fd0*/  BRA.U !UP0, `(.L_x_55) ;  /* 0x0000001908847547 */ /* 0x000fea000b800000 */
[----:B------:R-:W-:Y:S01]  /*2fe0*/  CS2R R10, SRZ ;  /* 0x00000000000a7805 */ /* 0x000fe2000001ff00 */
[----:B------:R-:W-:Y:S01]  /*2ff0*/  IMAD.MOV.U32 R12, RZ, RZ, 0x1 ;  /* 0x00000001ff0c7424 */ /* 0x000fe200078e00ff */
[----:B------:R-:W-:Y:S01]  /*3000*/  MOV R9, RZ ;  /* 0x000000ff00097202 */ /* 0x000fe20000000f00 */
[----:B------:R-:W-:Y:S01]  /*3010*/  UMOV UR39, 0x2 ;  /* 0x0000000200277882 */ /* 0x000fe20000000000 */
[----:B------:R-:W-:Y:S01]  /*3020*/  UMOV UR76, 0x1 ;  /* 0x00000001004c7882 */ /* 0x000fe20000000000 */
[----:B------:R-:W-:Y:S01]  /*3030*/  UMOV UR71, URZ ;  /* 0x000000ff00477c82 */ /* 0x000fe20008000000 */
[----:B------:R-:W-:Y:S01]  /*3040*/  UMOV UR70, 0x1 ;  /* 0x0000000100467882 */ /* 0x000fe20000000000 */
.L_x_74:
[----:B--2---:R-:W-:Y:S05]  /*3050*/  BRA.U !UP1, `(.L_x_56) ;  /* 0x0000000109047547 */ /* 0x004fea000b800000 */
[----:B-1----:R-:W-:Y:S05]  /*3060*/  BPT.TRAP 0x1 ;  /* 0x000000040000795c */ /* 0x002fea0000300000 */
.L_x_56:
[----:B-1----:R-:W1:Y:S01]  /*3070*/  S2UR UR4, SR_CgaCtaId ;  /* 0x00000000000479c3 */ /* 0x002e620000008800 */
[----:B------:R-:W-:Y:S01]  /*3080*/  UMOV UR38, 0x400 ;  /* 0x0000040000267882 */ /* 0x000fe20000000000 */
[----:B------:R-:W-:Y:S01]  /*3090*/  SHF.L.U32 R6, R9, 0x1f, RZ ;  /* 0x0000001f09067819 */ /* 0x000fe200000006ff */
[----:B------:R-:W-:Y:S02]  /*30a0*/  HFMA2 R3, -RZ, RZ, 0, 0 ;  /* 0x00000000ff037431 */ /* 0x000fe400000001ff */
[----:B------:R-:W-:Y:S01]  /*30b0*/  IMAD.MOV.U32 R4, RZ, RZ, RZ ;  /* 0x000000ffff047224 */ /* 0x000fe200078e00ff */
[----:B-1----:R-:W-:Y:S04]  /*30c0*/  ULEA UR38, UR4, UR38, 0x18 ;  /* 0x0000002604267291 */ /* 0x002fe8000f8ec0ff */
[----:B------:R-:W-:Y:S02]  /*30d0*/  ULEA UR5, UR39, UR38, 0x3 ;  /* 0x0000002627057291 */ /* 0x000fe4000f8e18ff */
[----:B------:R-:W-:Y:S04]  /*30e0*/  USHF.R.U32.HI UR4, URZ, 0x4, UR38 ;  /* 0x00000004ff047899 */ /* 0x000fe80008011626 */
[----:B------:R-:W-:Y:S03]  /*30f0*/  ULOP3.LUT UR4, UR4, 0x3fff, URZ, 0xc0, !UPT ;  /* 0x00003fff04047892 */ /* 0x000fe6000f8ec0ff */
[----:B------:R-:W1:Y:S01]  /*3100*/  SYNCS.PHASECHK.TRANS64.TRYWAIT P0, [UR5+0x38020], R6 ;  /* 0x03802006ff0075a7 */ /* 0x000e620008001105 */
[----:B------:R-:W-:Y:S01]  /*3110*/  ULOP3.LUT UR6, UR4, 0x10000, URZ, 0xfc, !UPT ;  /* 0x0001000004067892 */ /* 0x000fe2000f8efcff */
[----:B-1----:R-:W-:Y:S11]  /*3120*/  @!P0 BRA `(.L_x_57) ;  /* 0x0000023800548947 */ /* 0x002ff60003800000 */
.L_x_436:
[----:B------:R-:W-:Y:S01]  /*3130*/  UIADD3 UR4, UPT, UPT, UR38, 0x20000, URZ ;  /* 0x0002000026047890 */ /* 0x000fe2000fffe0ff */
[----:B------:R-:W-:Y:S01]  /*3140*/  R2UR UR13, R4 ;  /* 0x00000000040d72ca */ /* 0x000fe200000e0000 */
[----:B------:R-:W-:Y:S01]  /*3150*/  UIADD3 UR36, UPT, UPT, UR6, 0x2, URZ ;  /* 0x0000000206247890 */ /* 0x000fe2000fffe0ff */
[----:B------:R-:W-:Y:S01]  /*3160*/  R2UR UR15, R3 ;  /* 0x00000000030f72ca */ /* 0x000fe200000e0000 */
[----:B------:R-:W-:Y:S01]  /*3170*/  USHF.R.U32.HI UR4, URZ, 0x4, UR4 ;  /* 0x00000004ff047899 */ /* 0x000fe20008011604 */
[----:B-1----:R-:W-:Y:S01]  /*3180*/  CS2R R6, SRZ ;  /* 0x0000000000067805 */ /* 0x002fe2000001ff00 */
[----:B------:R-:W-:Y:S01]  /*3190*/  UIADD3 UR34, UPT, UPT, UR6, 0x4, URZ ;  /* 0x0000000406227890 */ /* 0x000fe2000fffe0ff */
[----:B------:R-:W-:Y:S01]  /*31a0*/  CS2R R4, SRZ ;  /* 0x0000000000047805 */ /* 0x000fe2000001ff00 */
[----:B------:R-:W-:Y:S01]  /*31b0*/  ULOP3.LUT UR73, UR4, 0x3fff, URZ, 0xc0, !UPT ;  /* 0x00003fff04497892 */ /* 0x000fe2000f8ec0ff */
[----:B------:R-:W-:Y:S01]  /*31c0*/  IMAD.MOV.U32 R3, RZ, RZ, RZ ;  /* 0x000000ffff037224 */ /* 0x000fe200078e00ff */
[----:B------:R-:W-:Y:S01]  /*31d0*/  UIADD3 UR32, UPT, UPT, UR6, 0x6, URZ ;  /* 0x0000000606207890 */ /* 0x000fe2000fffe0ff */
[----:B------:R-:W-:Y:S01]  /*31e0*/  R2UR UR9, R6 ;  /* 0x00000000060972ca */ /* 0x000fe200000e0000 */
[----:B------:R-:W-:Y:S01]  /*31f0*/  ULOP3.LUT UR4, UR73, 0x10000, URZ, 0xfc, !UPT ;  /* 0x0001000049047892 */ /* 0x000fe2000f8efcff */
[----:B------:R-:W-:Y:S01]  /*3200*/  R2UR UR11, R5 ;  /* 0x00000000050b72ca */ /* 0x000fe200000e0000 */
[----:B------:R-:W-:Y:S01]  /*3210*/  UIADD3 UR30, UPT, UPT, UR6, 0x400, URZ ;  /* 0x00000400061e7890 */ /* 0x000fe2000fffe0ff */
[C---:B------:R-:W-:Y:S01]  /*3220*/  R2UR UR40, R4.reuse ;  /* 0x00000000042872ca */ /* 0x040fe200000e0000 */
[----:B------:R-:W-:Y:S01]  /*3230*/  ULEA UR4, UR39, UR4, 0xb ;  /* 0x0000000427047291 */ /* 0x000fe2000f8e58ff */
        /* <DEDUP_REMOVED lines=15> */
[----:B------:R-:W-:Y:S02]  /*3330*/  UIADD3 UR24, UPT, UPT, UR6, 0x406, URZ ;  /* 0x0000040606187890 */ /* 0x000fe4000fffe0ff */
        /* <DEDUP_REMOVED lines=10> */
[----:B------:R-:W-:Y:S01]  /*33e0*/  UIADD3 UR8, UPT, UPT, UR6, 0xc06, URZ ;  /* 0x00000c0606087890 */ /* 0x000fe2000fffe0ff */
[----:B------:R-:W-:Y:S01]  /*33f0*/  UMOV UR46, 0x0 ;  /* 0x00000000002e7882 */ /* 0x000fe20000000000 */
[----:B------:R-:W-:Y:S01]  /*3400*/  UMOV UR47, 0x8100490 ;  /* 0x08100490002f7882 */ /* 0x000fe20000000000 */
[----:B------:R-:W-:Y:S01]  /*3410*/  UMOV UR7, 0x40004040 ;  /* 0x4000404000077882 */ /* 0x000fe20000000000 */
[----:B------:R-:W-:Y:S01]  /*3420*/  UMOV UR5, 0x40004040 ;  /* 0x4000404000057882 */ /* 0x000fe20000000000 */
[----:B------:R-:W-:Y:S01]  /*3430*/  UMOV UR50, 0x0 ;  /* 0x0000000000327882 */ /* 0x000fe20000000000 */
[----:B------:R1:W-:Y:S01]  /*3440*/  UTCHMMA gdesc[UR6], gdesc[UR4], tmem[UR13], tmem[UR46], idesc[UR47], !UPT ;  /* 0x00ff2e04060075ea */ /* 0x0003e2000f80000d */
[----:B------:R-:W-:Y:S01]  /*3450*/  UMOV UR51, 0x8100490 ;  /* 0x0810049000337882 */ /* 0x000fe20000000000 */
[----:B------:R-:W-:Y:S01]  /*3460*/  UMOV UR37, 0x40004040 ;  /* 0x4000404000257882 */ /* 0x000fe20000000000 */
[----:B------:R-:W-:Y:S01]  /*3470*/  UMOV UR43, 0x40004040 ;  /* 0x40004040002b7882 */ /* 0x000fe20000000000 */
[----:B------:R-:W-:Y:S01]  /*3480*/  UMOV UR58, 0x0 ;  /* 0x00000000003a7882 */ /* 0x000fe20000000000 */
[----:B------:R2:W-:Y:S01]  /*3490*/  UTCHMMA gdesc[UR36], gdesc[UR42], tmem[UR15], tmem[UR50], idesc[UR51], UPT ;  /* 0x00ff322a240075ea */ /* 0x0005e2000b80000f */
        /* <DEDUP_REMOVED lines=19> */
[----:B-1----:R-:W-:Y:S01]  /*35d0*/  UIADD3 UR46, UPT, UPT, UR4, 0x600, URZ ;  /* 0x00000600042e7890 */ /* 0x002fe2000fffe0ff */
[----:B------:R-:W-:Y:S01]  /*35e0*/  R2UR UR7, R7 ;  /* 0x00000000070772ca */ /* 0x000fe200000e0000 */
[----:B------:R-:W-:Y:S01]  /*35f0*/  UMOV UR23, 0x40004040 ;  /* 0x4000404000177882 */ /* 0x000fe20000000000 */
[----:B------:R-:W-:Y:S01]  /*3600*/  UMOV UR21, 0x40004040 ;  /* 0x4000404000157882 */ /* 0x000fe20000000000 */
[----:B------:R-:W-:Y:S01]  /*3610*/  UMOV UR19, 0x40004040 ;  /* 0x4000404000137882 */ /* 0x000fe20000000000 */
[----:B--2---:R-:W-:Y:S01]  /*3620*/  UIADD3 UR50, UPT, UPT, UR4, 0x202, URZ ;  /* 0x0000020204327890 */ /* 0x004fe2000fffe0ff */
[----:B------:R-:W-:Y:S01]  /*3630*/  UMOV UR51, 0x40004040 ;  /* 0x4000404000337882 */ /* 0x000fe20000000000 */
[----:B------:R-:W-:Y:S01]  /*3640*/  UMOV UR17, 0x40004040 ;  /* 0x4000404000117882 */ /* 0x000fe20000000000 */
[----:B------:R-:W-:Y:S01]  /*3650*/  UMOV UR15, 0x40004040 ;  /* 0x40004040000f7882 */ /* 0x000fe20000000000 */
[----:B---3--:R-:W-:Y:S01]  /*3660*/  UIADD3 UR58, UPT, UPT, UR4, 0x404, URZ ;  /* 0x00000404043a7890 */ /* 0x008fe2000fffe0ff */
[----:B------:R-:W-:Y:S01]  /*3670*/  UMOV UR34, 0x0 ;  /* 0x0000000000227882 */ /* 0x000fe20000000000 */
[----:B------:R-:W-:Y:S01]  /*3680*/  UMOV UR35, 0x8100490 ;  /* 0x0810049000237882 */ /* 0x000fe20000000000 */
[----:B------:R-:W-:Y:S01]  /*3690*/  UMOV UR59, 0x40004040 ;  /* 0x40004040003b7882 */ /* 0x000fe20000000000 */
[----:B----4-:R-:W-:Y:S01]  /*36a0*/  UIADD3 UR60, UPT, UPT, UR4, 0x402, URZ ;  /* 0x00000402043c7890 */ /* 0x010fe2000fffe0ff */
[----:B------:R1:W-:Y:S01]  /*36b0*/  UTCHMMA gdesc[UR28], gdesc[UR50], tmem[UR66], tmem[UR34], idesc[UR35], UPT ;  /* 0x00ff22321c0075ea */ /* 0x0003e2000b800042 */
[----:B------:R-:W-:Y:S01]  /*36c0*/  UTCHMMA gdesc[UR26], gdesc[UR64], tmem[UR72], tmem[UR34], idesc[UR35], UPT ;  /* 0x00ff22401a0075ea */ /* 0x000fe2000b800048 */
[----:B------:R2:W-:Y:S01]  /*36d0*/  UTCHMMA gdesc[UR24], gdesc[UR68], tmem[UR49], tmem[UR34], idesc[UR35], UPT ;  /* 0x00ff2244180075ea */ /* 0x0005e2000b800031 */
[----:B------:R-:W-:Y:S01]  /*36e0*/  UMOV UR61, 0x40004040 ;  /* 0x40004040003d7882 */ /* 0x000fe20000000000 */
[----:B-----5:R-:W-:Y:S02]  /*36f0*/  UIADD3 UR62, UPT, UPT, UR4, 0x400, URZ ;  /* 0x00000400043e7890 */ /* 0x020fe4000fffe0ff */
[----:B------:R-:W-:Y:S01]  /*3700*/  UIADD3 UR40, UPT, UPT, UR4, 0x604, URZ ;  /* 0x0000060404287890 */ /* 0x000fe2000fffe0ff */
[----:B------:R-:W-:Y:S01]  /*3710*/  UMOV UR63, 0x40004040 ;  /* 0x40004040003f7882 */ /* 0x000fe20000000000 */
[----:B------:R-:W-:Y:S01]  /*3720*/  UMOV UR32, 0x0 ;  /* 0x0000000000207882 */ /* 0x000fe20000000000 */
[----:B------:R-:W-:Y:S01]  /*3730*/  UMOV UR33, 0x8100490 ;  /* 0x0810049000217882 */ /* 0x000fe20000000000 */
[----:B------:R-:W-:Y:S01]  /*3740*/  UMOV UR47, 0x40004040 ;  /* 0x40004040002f7882 */ /* 0x000fe20000000000 */
[----:B------:R-:W-:Y:S02]  /*3750*/  UMOV UR30, 0x0 ;  /* 0x00000000001e7882 */ /* 0x000fe40000000000 */
[----:B------:R3:W-:Y:S01]  /*3760*/  UTCHMMA gdesc[UR22], gdesc[UR62], tmem[UR45], tmem[UR34], idesc[UR35], UPT ;  /* 0x00ff223e160075ea */ /* 0x0007e2000b80002d */
[----:B------:R-:W-:Y:S01]  /*3770*/  UTCHMMA gdesc[UR20], gdesc[UR60], tmem[UR67], tmem[UR32], idesc[UR33], UPT ;  /* 0x00ff203c140075ea */ /* 0x000fe2000b800043 */
[----:B------:R4:W-:Y:S01]  /*3780*/  UTCHMMA gdesc[UR18], gdesc[UR58], tmem[UR7], tmem[UR34], idesc[UR35], UPT ;  /* 0x00ff223a120075ea */ /* 0x0009e2000b800007 */
[----:B------:R-:W-:Y:S01]  /*3790*/  UMOV UR31, 0x8100490 ;  /* 0x08100490001f7882 */ /* 0x000fe20000000000 */
[----:B------:R-:W-:Y:S01]  /*37a0*/  UMOV UR13, 0x40004040 ;  /* 0x40004040000d7882 */ /* 0x000fe20000000000 */
[----:B------:R-:W-:Y:S01]  /*37b0*/  UMOV UR11, 0x40004040 ;  /* 0x40004040000b7882 */ /* 0x000fe20000000000 */
[----:B------:R-:W-:Y:S01]  /*37c0*/  UMOV UR41, 0x40004040 ;  /* 0x4000404000297882 */ /* 0x000fe20000000000 */
[----:B------:R-:W-:Y:S01]  /*37d0*/  UMOV UR36, 0x0 ;  /* 0x0000000000247882 */ /* 0x000fe20000000000 */
[----:B------:R-:W-:Y:S01]  /*37e0*/  UMOV UR37, 0x8100490 ;  /* 0x0810049000257882 */ /* 0x000fe20000000000 */
[----:B------:R-:W-:Y:S01]  /*37f0*/  UMOV UR9, 0x40004040 ;  /* 0x4000404000097882 */ /* 0x000fe20000000000 */
[----:B-1----:R-:W-:Y:S01]  /*3800*/  UIADD3 UR66, UPT, UPT, UR4, 0x606, URZ ;  /* 0x0000060604427890 */ /* 0x002fe2000fffe0ff */
[----:B------:R-:W-:Y:S01]  /*3810*/  R2UR UR29, R6 ;  /* 0x00000000061d72ca */ /* 0x000fe200000e0000 */
[----:B--2---:R-:W-:Y:S01]  /*3820*/  UMOV UR49, 0x40004040 ;  /* 0x4000404000317882 */ /* 0x004fe20000000000 */
[----:B------:R-:W-:Y:S01]  /*3830*/  UMOV UR24, 0x0 ;  /* 0x0000000000187882 */ /* 0x000fe20000000000 */
[----:B------:R-:W-:Y:S01]  /*3840*/  UMOV UR25, 0x8100490 ;  /* 0x0810049000197882 */ /* 0x000fe20000000000 */
[----:B------:R-:W-:Y:S01]  /*3850*/  R2UR UR26, R0 ;  /* 0x00000000001a72ca */ /* 0x000fe200000e0000 */
[----:B---3--:R-:W-:Y:S08]  /*3860*/  UMOV UR45, 0x40004040 ;  /* 0x40004040002d7882 */ /* 0x008ff00000000000 */
[----:B------:R-:W-:Y:S01]  /*3870*/  UTCHMMA gdesc[UR16], gdesc[UR48], tmem[UR29], tmem[UR24], idesc[UR25], UPT ;  /* 0x00ff1830100075ea */ /* 0x000fe2000b80001d */
[----:B----4-:R-:W-:Y:S01]  /*3880*/  R2UR UR7, R5 ;  /* 0x00000000050772ca */ /* 0x010fe200000e0000 */
[----:B------:R-:W-:Y:S02]  /*3890*/  UMOV UR67, 0x40004040 ;  /* 0x4000404000437882 */ /* 0x000fe40000000000 */
[----:B------:R-:W-:Y:S10]  /*38a0*/  UISETP.NE.AND UP4, UPT, UR26, URZ, UPT ;  /* 0x000000ff1a00728c */ /* 0x000ff4000bf85270 */
[----:B------:R1:W-:Y:S01]  /*38b0*/  UTCHMMA gdesc[UR14], gdesc[UR46], tmem[UR7], tmem[UR30], idesc[UR31], UPT ;  /* 0x00ff1e2e0e0075ea */ /* 0x0003e2000b800007 */
[----:B------:R2:W-:Y:S01]  /*38c0*/  UTCHMMA gdesc[UR12], gdesc[UR44], tmem[UR77], tmem[UR32], idesc[UR33], UPT ;  /* 0x00ff202c0c0075ea */ /* 0x0005e2000b80004d */
[----:B------:R2:W-:Y:S01]  /*38d0*/  UTCHMMA gdesc[UR10], gdesc[UR40], tmem[UR75], tmem[UR34], idesc[UR35], UPT ;  /* 0x00ff22280a0075ea */ /* 0x0005e2000b80004b */
[----:B------:R2:W-:Y:S01]  /*38e0*/  UTCHMMA gdesc[UR8], gdesc[UR66], tmem[UR74], tmem[UR36], idesc[UR37], UPT ;  /* 0x00ff2442080075ea */ /* 0x0005e2000b80004a */
[----:B-1----:R-:W-:Y:S04]  /*38f0*/  UIADD3 UR7, UPT, UPT, UR39, 0x1, URZ ;  /* 0x0000000127077890 */ /* 0x002fe8000fffe0ff */
[----:B------:R-:W-:Y:S04]  /*3900*/  UISETP.NE.AND UP0, UPT, UR7, 0x3, UPT ;  /* 0x000000030700788c */ /* 0x000fe8000bf05270 */
[----:B------:R-:W-:Y:S02]  /*3910*/  USEL UR22, URZ, 0x1, UP0 ;  /* 0x00000001ff167887 */ /* 0x000fe40008000000 */
[----:B------:R-:W-:Y:S04]  /*3920*/  USEL UR72, UR7, URZ, UP0 ;  /* 0x000000ff07487287 */ /* 0x000fe80008000000 */
[----:B------:R-:W-:Y:S01]  /*3930*/  LOP3.LUT R9, R9, UR22, RZ, 0x3c, !PT ;  /* 0x0000001609097c12 */ /* 0x000fe2000f8e3cff */
[----:B------:R-:W-:Y:S07]  /*3940*/  BRA.U UP4, `(.L_x_58) ;  /* 0x0000000104047547 */ /* 0x000fee000b800000 */
[----:B--2---:R-:W-:Y:S05]  /*3950*/  BPT.TRAP 0x1 ;  /* 0x000000040000795c */ /* 0x004fea0000300000 */
.L_x_58:
[----:B------:R-:W-:Y:S01]  /*3960*/  LOP3.LUT R10, R10, 0x1, RZ, 0x3c, !PT ;  /* 0x000000010a0a7812 */ /* 0x000fe200078e3cff */
[----:B------:R-:W-:Y:S09]  /*3970*/  UIADD3 UR7, UPT, UPT, UR38, 0x38050, URZ ;  /* 0x0003805026077890 */ /* 0x000ff2000fffe0ff */
[----:B------:R1:W-:Y:S01]  /*3980*/  UTCBAR [UR7], URZ ;  /* 0x000000ff070073e9 */ /* 0x0003e200080000ff */
[----:B------:R-:W-:Y:S05]  /*3990*/  BRA.U UP5, `(.L_x_59) ;  /* 0x0000000105047547 */ /* 0x000fea000b800000 */
[----:B-12---:R-:W-:Y:S05]  /*39a0*/  BPT.TRAP 0x1 ;  /* 0x000000040000795c */ /* 0x006fea0000300000 */
.L_x_59:
[----:B------:R-:W-:Y:S02]  /*39b0*/  SHF.L.U32 R4, R12, 0x1f, RZ ;  /* 0x0000001f0c047819 */ /* 0x000fe400000006ff */
[----:B-1----:R-:W-:Y:S02]  /*39c0*/  R2UR UR7, R13 ;  /* 0x000000000d0772ca */ /* 0x002fe400000e0000 */
[----:B------:R-:W1:Y:S11]  /*39d0*/  SYNCS.PHASECHK.TRANS64.TRYWAIT P0, [UR38+0x380a8], R4 ;  /* 0x0380a804ff0075a7 */ /* 0x000e760008001126 */
[----:B------:R-:W-:Y:S01]  /*39e0*/  UISETP.NE.AND UP3, UPT, UR7, URZ, UPT ;  /* 0x000000ff0700728c */ /* 0x000fe2000bf65270 */
[----:B-1----:R-:W-:Y:S10]  /*39f0*/  @!P0 BRA `(.L_x_60) ;  /* 0x0000023000388947 */ /* 0x002ff40003800000 */
.L_x_438:
[----:B------:R-:W-:Y:S05]  /*3a00*/  BRA.U UP3, `(.L_x_61) ;  /* 0x0000000103047547 */ /* 0x000fea000b800000 */
[----:B--2---:R-:W-:Y:S05]  /*3a10*/  BPT.TRAP 0x1 ;  /* 0x000000040000795c */ /* 0x004fea0000300000 */
.L_x_61:
[----:B------:R-:W-:Y:S01]  /*3a20*/  SHF.L.U32 R6, R11, 0x1f, RZ ;  /* 0x0000001f0b067819 */ /* 0x000fe200000006ff */
[----:B-1----:R-:W-:Y:S01]  /*3a30*/  IMAD.MOV.U32 R4, RZ, RZ, 0xa0 ;  /* 0x000000a0ff047424 */ /* 0x002fe200078e00ff */
[----:B------:R-:W-:Y:S02]  /*3a40*/  MOV R3, 0x180 ;  /* 0x0000018000037802 */ /* 0x000fe40000000f00 */
[----:B------:R-:W1:Y:S02]  /*3a50*/  SYNCS.PHASECHK.TRANS64.TRYWAIT P0, [UR38+0x38068], R6 ;  /* 0x03806806ff0075a7 */ /* 0x000e640008001126 */
[----:B-1----:R-:W-:Y:S05]  /*3a60*/  @!P0 BRA `(.L_x_62) ;  /* 0x0000023000348947 */ /* 0x002fea0003800000 */
.L_x_440:
[----:B--2---:R-:W-:Y:S01]  /*3a70*/  ULEA UR8, UR70, UR73, 0xb ;  /* 0x0000004946087291 */ /* 0x004fe2000f8e58ff */
[----:B------:R-:W-:Y:S01]  /*3a80*/  R2UR UR21, R4 ;  /* 0x00000000041572ca */ /* 0x000fe200000e0000 */
[----:B------:R-:W-:Y:S01]  /*3a90*/  UISETP.NE.U32.AND UP0, UPT, UR71, URZ, UPT ;  /* 0x000000ff4700728c */ /* 0x000fe2000bf05070 */
[----:B------:R-:W-:Y:S01]  /*3aa0*/  IMAD.MOV.U32 R4, RZ, RZ, 0xb0 ;  /* 0x000000b0ff047424 */ /* 0x000fe200078e00ff */
[----:B------:R-:W-:Y:S01]  /*3ab0*/  UIADD3 UR14, UPT, UPT, UR8, 0x2000000, URZ ;  /* 0x02000000080e7890 */ /* 0x000fe2000fffe0ff */
[----:B------:R-:W-:Y:S01]  /*3ac0*/  R2UR UR22, R3 ;  /* 0x00000000031672ca */ /* 0x000fe200000e0000 */
[----:B------:R-:W-:Y:S01]  /*3ad0*/  UIADD3 UR12, UPT, UPT, UR8, 0x2000080, URZ ;  /* 0x02000080080c7890 */ /* 0x000fe2000fffe0ff */
[----:B-1----:R-:W-:Y:S01]  /*3ae0*/  IMAD.MOV.U32 R6, RZ, RZ, 0xa8 ;  /* 0x000000a8ff067424 */ /* 0x002fe200078e00ff */
[----:B------:R-:W-:Y:S01]  /*3af0*/  UIADD3 UR10, UPT, UPT, UR8, 0x2000100, URZ ;  /* 0x02000100080a7890 */ /* 0x000fe2000fffe0ff */
[----:B------:R-:W-:Y:S01]  /*3b00*/  IMAD.MOV.U32 R5, RZ, RZ, 0x180 ;  /* 0x00000180ff057424 */ /* 0x000fe200078e00ff */
[----:B------:R-:W-:Y:S01]  /*3b10*/  UIADD3 UR8, UPT, UPT, UR8, 0x2000180, URZ ;  /* 0x0200018008087890 */ /* 0x000fe2000fffe0ff */
[----:B------:R-:W-:Y:S01]  /*3b20*/  R2UR UR17, R4 ;  /* 0x00000000041172ca */ /* 0x000fe200000e0000 */
[----:B------:R-:W-:Y:S01]  /*3b30*/  IMAD.MOV.U32 R3, RZ, RZ, 0x180 ;  /* 0x00000180ff037424 */ /* 0x000fe200078e00ff */
[----:B------:R-:W-:Y:S01]  /*3b40*/  R2UR UR19, R6 ;  /* 0x00000000061372ca */ /* 0x000fe200000e0000 */
[----:B------:R-:W-:Y:S01]  /*3b50*/  IMAD.MOV.U32 R4, RZ, RZ, 0xb8 ;  /* 0x000000b8ff047424 */ /* 0x000fe200078e00ff */
[----:B------:R-:W-:Y:S01]  /*3b60*/  R2UR UR20, R5 ;  /* 0x00000000051472ca */ /* 0x000fe200000e0000 */
[----:B------:R-:W-:Y:S01]  /*3b70*/  UMOV UR30, 0x0 ;  /* 0x00000000001e7882 */ /* 0x000fe20000000000 */
[C---:B------:R-:W-:Y:S01]  /*3b80*/  R2UR UR18, R3.reuse ;  /* 0x00000000031272ca */ /* 0x040fe200000e0000 */
[----:B------:R-:W-:Y:S01]  /*3b90*/  UMOV UR31, 0x8410490 ;  /* 0x08410490001f7882 */ /* 0x000fe20000000000 */
[----:B------:R-:W-:Y:S01]  /*3ba0*/  R2UR UR7, R4 ;  /* 0x00000000040772ca */ /* 0x000fe200000e0000 */
[----:B------:R-:W-:Y:S01]  /*3bb0*/  UMOV UR15, 0x40004040 ;  /* 0x40004040000f7882 */ /* 0x000fe20000000000 */
[----:B------:R-:W-:Y:S01]  /*3bc0*/  R2UR UR16, R3 ;  /* 0x00000000031072ca */ /* 0x000fe200000e0000 */
[----:B------:R1:W-:Y:S01]  /*3bd0*/  UTCHMMA tmem[UR21], gdesc[UR14], tmem[UR22], tmem[UR30], idesc[UR31], UP0 ;  /* 0x00ff1e0e150079ea */ /* 0x0003e20008000016 */
[----:B------:R-:W-:Y:S01]  /*3be0*/  UMOV UR28, 0x0 ;  /* 0x00000000001c7882 */ /* 0x000fe20000000000 */
[----:B------:R-:W-:Y:S01]  /*3bf0*/  UMOV UR29, 0x8410490 ;  /* 0x08410490001d7882 */ /* 0x000fe20000000000 */
[----:B------:R-:W-:Y:S01]  /*3c00*/  UMOV UR13, 0x40004040 ;  /* 0x40004040000d7882 */ /* 0x000fe20000000000 */
[----:B------:R-:W-:Y:S01]  /*3c10*/  UMOV UR26, 0x0 ;  /* 0x00000000001a7882 */ /* 0x000fe20000000000 */
[----:B------:R-:W-:Y:S01]  /*3c20*/  UMOV UR27, 0x8410490 ;  /* 0x08410490001b7882 */ /* 0x000fe20000000000 */
[----:B------:R1:W-:Y:S01]  /*3c30*/  UTCHMMA tmem[UR19], gdesc[UR12], tmem[UR20], tmem[UR28], idesc[UR29], UPT ;  /* 0x00ff1c0c130079ea */ /* 0x0003e2000b800014 */
[----:B------:R-:W-:Y:S01]  /*3c40*/  UMOV UR11, 0x40004040 ;  /* 0x40004040000b7882 */ /* 0x000fe20000000000 */
[----:B------:R-:W-:Y:S01]  /*3c50*/  UMOV UR24, 0x0 ;  /* 0x0000000000187882 */ /* 0x000fe20000000000 */
[----:B------:R1:W-:Y:S01]  /*3c60*/  UTCHMMA tmem[UR17], gdesc[UR10], tmem[UR18], tmem[UR26], idesc[UR27], UPT ;  /* 0x00ff1a0a110079ea */ /* 0x0003e2000b800012 */
[----:B------:R-:W-:Y:S01]  /*3c70*/  UMOV UR25, 0x8410490 ;  /* 0x0841049000197882 */ /* 0x000fe20000000000 */
[----:B------:R-:W-:Y:S02]  /*3c80*/  UMOV UR9, 0x40004040 ;  /* 0x4000404000097882 */ /* 0x000fe40000000000 */
[----:B------:R1:W-:Y:S01]  /*3c90*/  UTCHMMA tmem[UR7], gdesc[UR8], tmem[UR16], tmem[UR24], idesc[UR25], UPT ;  /* 0x00ff1808070079ea */ /* 0x0003e2000b800010 */
[----:B------:R-:W-:Y:S05]  /*3ca0*/  BRA.U UP5, `(.L_x_63) ;  /* 0x0000000105047547 */ /* 0x000fea000b800000 */
[----:B-1----:R-:W-:Y:S05]  /*3cb0*/  BPT.TRAP 0x1 ;  /* 0x000000040000795c */ /* 0x002fea0000300000 */
.L_x_63:
[----:B------:R-:W-:Y:S01]  /*3cc0*/  LOP3.LUT R12, R12, 0x1, RZ, 0x3c, !PT ;  /* 0x000000010c0c7812 */ /* 0x000fe200078e3cff */
[----:B-1----:R-:W-:Y:S09]  /*3cd0*/  UIADD3 UR7, UPT, UPT, UR38, 0x38098, URZ ;  /* 0x0003809826077890 */ /* 0x002ff2000fffe0ff */
[----:B------:R1:W-:Y:S01]  /*3ce0*/  UTCBAR [UR7], URZ ;  /* 0x000000ff070073e9 */ /* 0x0003e200080000ff */
[----:B------:R-:W-:Y:S05]  /*3cf0*/  BRA.U !UP1, `(.L_x_64) ;  /* 0x0000000109047547 */ /* 0x000fea000b800000 */
[----:B-1----:R-:W-:Y:S05]  /*3d00*/  BPT.TRAP 0x1 ;  /* 0x000000040000795c */ /* 0x002fea0000300000 */
.L_x_64:
[----:B------:R-:W-:Y:S01]  /*3d10*/  ULEA UR5, UR76, UR38, 0x3 ;  /* 0x000000264c057291 */ /* 0x000fe2000f8e18ff */
[----:B------:R-:W-:Y:S01]  /*3d20*/  IMAD.MOV.U32 R4, RZ, RZ, 0x80 ;  /* 0x00000080ff047424 */ /* 0x000fe200078e00ff */
[----:B------:R-:W-:Y:S01]  /*3d30*/  UIADD3 UR10, UPT, UPT, UR6, 0x1000, URZ ;  /* 0x00001000060a7890 */ /* 0x000fe2000fffe0ff */
[----:B------:R-:W-:Y:S01]  /*3d40*/  MOV.SPILL R15, UR73 ;  /* 0x00000049000f7c02 */ /* 0x000fe20009000f00 */
[----:B-1----:R-:W-:Y:S01]  /*3d50*/  UIADD3 UR7, UPT, UPT, UR5, 0x38038, URZ ;  /* 0x0003803805077890 */ /* 0x002fe2000fffe0ff */
[----:B------:R-:W-:Y:S01]  /*3d60*/  MOV.SPILL R14, UR72 ;  /* 0x00000048000e7c02 */ /* 0x000fe20009000f00 */
[----:B------:R-:W-:Y:S01]  /*3d70*/  UIADD3 UR36, UPT, UPT, UR6, 0x1002, URZ ;  /* 0x0000100206247890 */ /* 0x000fe2000fffe0ff */
[C---:B------:R-:W-:Y:S01]  /*3d80*/  R2UR UR21, R4.reuse ;  /* 0x00000000041572ca */ /* 0x040fe200000e0000 */
[----:B------:R-:W-:Y:S01]  /*3d90*/  UIADD3 UR34, UPT, UPT, UR6, 0x1004, URZ ;  /* 0x0000100406227890 */ /* 0x000fe2000fffe0ff */
[C---:B------:R-:W-:Y:S01]  /*3da0*/  R2UR UR17, R4.reuse ;  /* 0x00000000041172ca */ /* 0x040fe200000e0000 */
[----:B------:R-:W-:Y:S01]  /*3db0*/  UIADD3 UR32, UPT, UPT, UR6, 0x1006, URZ ;  /* 0x0000100606207890 */ /* 0x000fe2000fffe0ff */
[C---:B------:R-:W-:Y:S01]  /*3dc0*/  R2UR UR77, R4.reuse ;  /* 0x00000000044d72ca */ /* 0x040fe200000e0000 */
[----:B------:R-:W-:Y:S01]  /*3dd0*/  UIADD3 UR30, UPT, UPT, UR6, 0x1400, URZ ;  /* 0x00001400061e7890 */ /* 0x000fe2000fffe0ff */
[----:B------:R1:W-:Y:S01]  /*3de0*/  UTCBAR [UR7], URZ ;  /* 0x000000ff070073e9 */ /* 0x0003e200080000ff */
[----:B------:R-:W-:Y:S01]  /*3df0*/  UIADD3 UR28, UPT, UPT, UR6, 0x1402, URZ ;  /* 0x00001402061c7890 */ /* 0x000fe2000fffe0ff */
[C---:B------:R-:W-:Y:S01]  /*3e00*/  R2UR UR74, R4.reuse ;  /* 0x00000000044a72ca */ /* 0x040fe200000e0000 */
[----:B------:R-:W-:Y:S01]  /*3e10*/  UIADD3 UR26, UPT, UPT, UR6, 0x1404, URZ ;  /* 0x00001404061a7890 */ /* 0x000fe2000fffe0ff */
[----:B------:R-:W-:Y:S01]  /*3e20*/  R2UR UR41, R4 ;  /* 0x00000000042972ca */ /* 0x000fe200000e0000 */
[----:B------:R-:W-:Y:S01]  /*3e30*/  UIADD3 UR24, UPT, UPT, UR6, 0x1406, URZ ;  /* 0x0000140606187890 */ /* 0x000fe2000fffe0ff */
[----:B------:R-:W-:Y:S01]  /*3e40*/  IMAD.MOV.U32 R3, RZ, RZ, 0x80 ;  /* 0x00000080ff037424 */ /* 0x000fe200078e00ff */
[----:B------:R-:W-:Y:S01]  /*3e50*/  UIADD3 UR22, UPT, UPT, UR6, 0x1800, URZ ;  /* 0x0000180006167890 */ /* 0x000fe2000fffe0ff */
[----:B------:R-:W-:Y:S01]  /*3e60*/  IMAD.MOV.U32 R6, RZ, RZ, 0x80 ;  /* 0x00000080ff067424 */ /* 0x000fe200078e00ff */
[----:B------:R-:W-:Y:S01]  /*3e70*/  UIADD3 UR20, UPT, UPT, UR6, 0x1802, URZ ;  /* 0x0000180206147890 */ /* 0x000fe2000fffe0ff */
[----:B------:R-:W-:Y:S01]  /*3e80*/  IMAD.MOV.U32 R5, RZ, RZ, 0x80 ;  /* 0x00000080ff057424 */ /* 0x000fe200078e00ff */
[----:B------:R-:W-:Y:S01]  /*3e90*/  UIADD3 UR18, UPT, UPT, UR6, 0x1804, URZ ;  /* 0x0000180406127890 */ /* 0x000fe2000fffe0ff */
        /* <DEDUP_REMOVED lines=9> */
[----:B------:R-:W-:Y:S01]  /*3f30*/  UMOV UR72, 0x0 ;  /* 0x0000000000487882 */ /* 0x000fe20000000000 */
[----:B------:R-:W-:Y:S01]  /*3f40*/  UMOV UR73, 0x8100490 ;  /* 0x0810049000497882 */ /* 0x000fe20000000000 */
[----:B------:R-:W-:Y:S01]  /*3f50*/  UMOV UR70, UR4 ;  /* 0x0000000400467c82 */ /* 0x000fe20008000000 */
[----:B------:R-:W-:Y:S01]  /*3f60*/  UIADD3 UR4, UPT, UPT, UR6, 0x1c06, URZ ;  /* 0x00001c0606047890 */ /* 0x000fe2000fffe0ff */
[C---:B------:R-:W-:Y:S01]  /*3f70*/  R2UR UR67, R3.reuse ;  /* 0x00000000034372ca */ /* 0x040fe200000e0000 */
        /* <DEDUP_REMOVED lines=19> */
[----:B------:R-:W-:Y:S01]  /*40b0*/  R2UR UR39, R3 ;  /* 0x00000000032772ca */ /* 0x000fe200000e0000 */
[----:B------:R-:W-:Y:S01]  /*40c0*/  UMOV UR61, 0x40004040 ;  /* 0x40004040003d7882 */ /* 0x000fe20000000000 */
[----:B------:R-:W-:Y:S01]  /*40d0*/  UMOV UR59, 0x40004040 ;  /* 0x40004040003b7882 */ /* 0x000fe20000000000 */
[----:B------:R-:W-:Y:S01]  /*40e0*/  UMOV UR6, 0x0 ;  /* 0x0000000000067882 */ /* 0x000fe20000000000 */
[----:B-1----:R-:W-:Y:S01]  /*40f0*/  UMOV UR7, 0x8100490 ;  /* 0x0810049000077882 */ /* 0x002fe20000000000 */
[----:B------:R-:W-:Y:S01]  /*4100*/  UMOV UR49, 0x40004040 ;  /* 0x4000404000317882 */ /* 0x000fe20000000000 */
[----:B------:R-:W-:Y:S01]  /*4110*/  UMOV UR47, 0x40004040 ;  /* 0x40004040002f7882 */ /* 0x000fe20000000000 */
[----:B------:R-:W-:Y:S01]  /*4120*/  UMOV UR45, 0x40004040 ;  /* 0x40004040002d7882 */ /* 0x000fe20000000000 */
[----:B------:R-:W-:Y:S01]  /*4130*/  UMOV UR5, 0x40004040 ;  /* 0x4000404000057882 */ /* 0x000fe20000000000 */
[----:B--2---:R-:W-:Y:S01]  /*4140*/  UMOV UR70, 0x0 ;  /* 0x0000000000467882 */ /* 0x004fe20000000000 */
[----:B------:R-:W-:Y:S01]  /*4150*/  UMOV UR71, 0x8100490 ;  /* 0x0810049000477882 */ /* 0x000fe20000000000 */
[----:B------:R-:W-:Y:S01]  /*4160*/  UMOV UR10, 0x0 ;  /* 0x00000000000a7882 */ /* 0x000fe20000000000 */
[----:B------:R1:W-:Y:S01]  /*4170*/  UTCHMMA gdesc[UR36], gdesc[UR42], tmem[UR13], tmem[UR70], idesc[UR71], UPT ;  /* 0x00ff462a240075ea */ /* 0x0003e2000b80000d */
[----:B------:R2:W-:Y:S01]  /*4180*/  UTCHMMA gdesc[UR34], gdesc[UR56], tmem[UR9], tmem[UR70], idesc[UR71], UPT ;  /* 0x00ff4638220075ea */ /* 0x0005e2000b800009 */
[----:B------:R3:W-:Y:S01]  /*4190*/  UTCHMMA gdesc[UR32], gdesc[UR54], tmem[UR15], tmem[UR70], idesc[UR71], UPT ;  /* 0x00ff4636200075ea */ /* 0x0007e2000b80000f */
[----:B------:R-:W-:Y:S01]  /*41a0*/  UMOV UR11, 0x8100490 ;  /* 0x08100490000b7882 */ /* 0x000fe20000000000 */
[----:B------:R-:W-:Y:S01]  /*41b0*/  UMOV UR21, 0x40004040 ;  /* 0x4000404000157882 */ /* 0x000fe20000000000 */
[----:B------:R4:W-:Y:S01]  /*41c0*/  UTCHMMA gdesc[UR30], gdesc[UR52], tmem[UR17], tmem[UR10], idesc[UR11], UPT ;  /* 0x00ff0a341e0075ea */ /* 0x0009e2000b800011 */
[----:B------:R-:W-:Y:S01]  /*41d0*/  IMAD.MOV.U32 R8, RZ, RZ, 0x80 ;  /* 0x00000080ff087424 */ /* 0x000fe200078e00ff */
[----:B------:R-:W-:Y:S01]  /*41e0*/  R2UR.FILL UR73, R15 ;  /* 0x000000000f4972ca */ /* 0x000fe200004e0000 */
[----:B------:R-:W-:Y:S01]  /*41f0*/  IMAD.MOV.U32 R7, RZ, RZ, 0x80 ;  /* 0x00000080ff077424 */ /* 0x000fe200078e00ff */
[----:B------:R-:W-:Y:S01]  /*4200*/  R2UR.FILL UR72, R14 ;  /* 0x000000000e4872ca */ /* 0x000fe200004e0000 */
[----:B-1----:R-:W-:Y:S01]  /*4210*/  UMOV UR13, 0x40004040 ;  /* 0x40004040000d7882 */ /* 0x002fe20000000000 */
[----:B--2---:R-:W-:Y:S01]  /*4220*/  UMOV UR34, UR40 ;  /* 0x0000002800227c82 */ /* 0x004fe20008000000 */
[----:B---3--:R-:W-:Y:S01]  /*4230*/  UMOV UR54, 0x0 ;  /* 0x0000000000367882 */ /* 0x008fe20000000000 */
[----:B------:R-:W-:Y:S01]  /*4240*/  UMOV UR55, 0x8100490 ;  /* 0x0810049000377882 */ /* 0x000fe20000000000 */
[----:B------:R-:W-:Y:S01]  /*4250*/  R2UR UR40, R7 ;  /* 0x00000000072872ca */ /* 0x000fe200000e0000 */
[----:B------:R1:W-:Y:S01]  /*4260*/  UTCHMMA gdesc[UR28], gdesc[UR50], tmem[UR19], tmem[UR54], idesc[UR55], UPT ;  /* 0x00ff36321c0075ea */ /* 0x0003e2000b800013 */
[----:B----4-:R-:W-:Y:S01]  /*4270*/  UMOV UR52, 0x0 ;  /* 0x0000000000347882 */ /* 0x010fe20000000000 */
        /* <DEDUP_REMOVED lines=16> */
[----:B-1----:R-:W-:Y:S01]  /*4380*/  R2UR UR55, R8 ;  /* 0x00000000083772ca */ /* 0x002fe200000e0000 */
[----:B------:R-:W-:Y:S01]  /*4390*/  UMOV UR50, 0x0 ;  /* 0x0000000000327882 */ /* 0x000fe20000000000 */
[----:B------:R-:W-:Y:S01]  /*43a0*/  R2UR UR54, R6 ;  /* 0x00000000063672ca */ /* 0x000fe200000e0000 */
[----:B------:R-:W-:Y:S01]  /*43b0*/  UMOV UR51, 0x8100490 ;  /* 0x0810049000337882 */ /* 0x000fe20000000000 */
[----:B------:R-:W-:Y:S09]  /*43c0*/  UMOV UR19, 0x40004040 ;  /* 0x4000404000137882 */ /* 0x000ff20000000000 */
[----:B------:R1:W-:Y:S01]  /*43d0*/  UTCHMMA gdesc[UR26], gdesc[UR64], tmem[UR55], tmem[UR52], idesc[UR53], UPT ;  /* 0x00ff34401a0075ea */ /* 0x0003e2000b800037 */
[----:B------:R-:W-:Y:S01]  /*43e0*/  UTCHMMA gdesc[UR24], gdesc[UR68], tmem[UR40], tmem[UR50], idesc[UR51], UPT ;  /* 0x00ff3244180075ea */ /* 0x000fe2000b800028 */
[----:B------:R-:W-:Y:S01]  /*43f0*/  UTCHMMA gdesc[UR22], gdesc[UR62], tmem[UR54], tmem[UR30], idesc[UR31], UPT ;  /* 0x00ff1e3e160075ea */ /* 0x000fe2000b800036 */
[----:B-1----:R-:W-:Y:S11]  /*4400*/  R2UR UR55, R5 ;  /* 0x00000000053772ca */ /* 0x002ff600000e0000 */
[----:B------:R-:W-:Y:S02]  /*4410*/  @!UPT UIADD3 URZ, UPT, UPT, URZ, URZ, URZ ;  /* 0x000000fffffff290 */ /* 0x000fe4000fffe0ff */
[----:B------:R-:W-:Y:S01]  /*4420*/  UTCHMMA gdesc[UR20], gdesc[UR60], tmem[UR55], tmem[UR52], idesc[UR53], UPT ;  /* 0x00ff343c140075ea */ /* 0x000fe2000b800037 */
[----:B------:R1:W-:Y:S01]  /*4430*/  UTCHMMA gdesc[UR18], gdesc[UR58], tmem[UR77], tmem[UR6], idesc[UR7], UPT ;  /* 0x00ff063a120075ea */ /* 0x0003e2000b80004d */
[----:B------:R2:W-:Y:S01]  /*4440*/  UTCHMMA gdesc[UR16], gdesc[UR48], tmem[UR75], tmem[UR56], idesc[UR57], UPT ;  /* 0x00ff3830100075ea */ /* 0x0005e2000b80004b */
[----:B------:R2:W-:Y:S01]  /*4450*/  UTCHMMA gdesc[UR14], gdesc[UR46], tmem[UR74], tmem[UR32], idesc[UR33], UPT ;  /* 0x00ff202e0e0075ea */ /* 0x0005e2000b80004a */
[----:B------:R2:W-:Y:S01]  /*4460*/  UTCHMMA gdesc[UR12], gdesc[UR44], tmem[UR67], tmem[UR70], idesc[UR71], UPT ;  /* 0x00ff462c0c0075ea */ /* 0x0005e2000b800043 */
[----:B------:R2:W-:Y:S01]  /*4470*/  UTCHMMA gdesc[UR8], gdesc[UR34], tmem[UR41], tmem[UR42], idesc[UR43], UPT ;  /* 0x00ff2a22080075ea */ /* 0x0005e2000b800029 */
[----:B------:R2:W-:Y:S01]  /*4480*/  UTCHMMA gdesc[UR4], gdesc[UR10], tmem[UR39], tmem[UR36], idesc[UR37], UPT ;  /* 0x00ff240a040075ea */ /* 0x0005e2000b800027 */
[----:B-1----:R-:W-:Y:S04]  /*4490*/  UIADD3 UR6, UPT, UPT, UR76, 0x1, URZ ;  /* 0x000000014c067890 */ /* 0x002fe8000fffe0ff */
[----:B------:R-:W-:Y:S04]  /*44a0*/  UISETP.NE.AND UP0, UPT, UR6, 0x3, UPT ;  /* 0x000000030600788c */ /* 0x000fe8000bf05270 */
[----:B------:R-:W-:Y:S01]  /*44b0*/  USEL UR6, UR6, URZ, UP0 ;  /* 0x000000ff06067287 */ /* 0x000fe20008000000 */
[----:B------:R-:W-:Y:S11]  /*44c0*/  BRA.U UP3, `(.L_x_65) ;  /* 0x0000000103047547 */ /* 0x000ff6000b800000 */
[----:B--2---:R-:W-:Y:S05]  /*44d0*/  BPT.TRAP 0x1 ;  /* 0x000000040000795c */ /* 0x004fea0000300000 */
.L_x_65:
[----:B--2---:R-:W-:Y:S09]  /*44e0*/  UIADD3 UR4, UPT, UPT, UR38, 0x38060, URZ ;  /* 0x0003806026047890 */ /* 0x004ff2000fffe0ff */
[----:B------:R1:W-:Y:S01]  /*44f0*/  UTCBAR [UR4], URZ ;  /* 0x000000ff040073e9 */ /* 0x0003e200080000ff */
[----:B------:R-:W-:Y:S05]  /*4500*/  BRA.U !UP1, `(.L_x_66) ;  /* 0x0000000109047547 */ /* 0x000fea000b800000 */
[----:B-1----:R-:W-:Y:S05]  /*4510*/  BPT.TRAP 0x1 ;  /* 0x000000040000795c */ /* 0x002fea0000300000 */
.L_x_66:
[----:B-1----:R-:W-:Y:S04]  /*4520*/  ULEA UR4, UR6, UR38, 0x3 ;  /* 0x0000002606047291 */ /* 0x002fe8000f8e18ff */
[----:B------:R-:W-:Y:S02]  /*4530*/  UIADD3 UR5, UPT, UPT, UR4, 0x38038, URZ ;  /* 0x0003803804057890 */ /* 0x000fe4000fffe0ff */
[----:B------:R-:W-:Y:S04]  /*4540*/  UIADD3 UR4, UPT, UPT, UR6, 0x1, URZ ;  /* 0x0000000106047890 */ /* 0x000fe8000fffe0ff */
[----:B------:R-:W-:Y:S03]  /*4550*/  UISETP.NE.AND UP0, UPT, UR4, 0x3, UPT ;  /* 0x000000030400788c */ /* 0x000fe6000bf05270 */
[----:B------:R1:W-:Y:S01]  /*4560*/  UTCBAR [UR5], URZ ;  /* 0x000000ff050073e9 */ /* 0x0003e200080000ff */
[----:B------:R-:W-:Y:S01]  /*4570*/  USEL UR76, UR4, URZ, UP0 ;  /* 0x000000ff044c7287 */ /* 0x000fe20008000000 */
[----:B------:R-:W-:Y:S11]  /*4580*/  BRA.U !UP1, `(.L_x_67) ;  /* 0x0000000109047547 */ /* 0x000ff6000b800000 */
[----:B-1----:R-:W-:Y:S05]  /*4590*/  BPT.TRAP 0x1 ;  /* 0x000000040000795c */ /* 0x002fea0000300000 */
.L_x_67:
[----:B------:R-:W-:Y:S01]  /*45a0*/  ULEA UR4, UR72, UR38, 0x3 ;  /* 0x0000002648047291 */ /* 0x000fe2000f8e18ff */
[----:B------:R-:W-:Y:S08]  /*45b0*/  SHF.L.U32 R4, R9, 0x1f, RZ ;  /* 0x0000001f09047819 */ /* 0x000ff000000006ff */
[----:B------:R-:W2:Y:S02]  /*45c0*/  SYNCS.PHASECHK.TRANS64.TRYWAIT P0, [UR4+0x38020], R4 ;  /* 0x03802004ff0075a7 */ /* 0x000ea40008001104 */
[----:B--2---:R-:W-:Y:S05]  /*45d0*/  @!P0 BRA `(.L_x_68) ;  /* 0x0000022400708947 */ /* 0x004fea0003800000 */
.L_x_442:
[----:B------:R-:W-:Y:S05]  /*45e0*/  BRA.U UP5, `(.L_x_69) ;  /* 0x0000000105047547 */ /* 0x000fea000b800000 */
[----:B-1----:R-:W-:Y:S05]  /*45f0*/  BPT.TRAP 0x1 ;  /* 0x000000040000795c */ /* 0x002fea0000300000 */
.L_x_69:
[----:B--2---:R-:W-:Y:S04]  /*4600*/  SHF.L.U32 R4, R12, 0x1f, RZ ;  /* 0x0000001f0c047819 */ /* 0x004fe800000006ff */
[----:B------:R-:W2:Y:S02]  /*4610*/  SYNCS.PHASECHK.TRANS64.TRYWAIT P0, [UR38+0x380a0], R4 ;  /* 0x0380a004ff0075a7 */ /* 0x000ea40008001126 */
[----:B--2---:R-:W-:Y:S05]  /*4620*/  @!P0 BRA `(.L_x_70) ;  /* 0x0000022400748947 */ /* 0x004fea0003800000 */
.L_x_444:
[----:B------:R-:W-:Y:S05]  /*4630*/  BRA.U UP4, `(.L_x_71) ;  /* 0x0000000104047547 */ /* 0x000fea000b800000 */
[----:B-1----:R-:W-:Y:S05]  /*4640*/  BPT.TRAP 0x1 ;  /* 0x000000040000795c */ /* 0x002fea0000300000 */
.L_x_71:
[----:B--2---:R-:W-:Y:S01]  /*4650*/  SHF.L.U32 R4, R10, 0x1f, RZ ;  /* 0x0000001f0a047819 */ /* 0x004fe200000006ff */
[----:B------:R-:W-:Y:S02]  /*4660*/  HFMA2 R5, -RZ, RZ, 0, 1.52587890625e-05 ;  /* 0x00000100ff057431 */ /* 0x000fe400000001ff */
[----:B------:R-:W-:Y:S01]  /*4670*/  IMAD.MOV.U32 R6, RZ, RZ, 0x20 ;  /* 0x00000020ff067424 */ /* 0x000fe200078e00ff */
[----:B------:R-:W2:Y:S02]  /*4680*/  SYNCS.PHASECHK.TRANS64.TRYWAIT P0, [UR38+0x38058], R4 ;  /* 0x03805804ff0075a7 */ /* 0x000ea40008001126 */
[----:B--2---:R-:W-:Y:S05]  /*4690*/  @!P0 BRA `(.L_x_72) ;  /* 0x0000022400708947 */ /* 0x004fea0003800000 */
.L_x_446:
[----:B------:R-:W-:Y:S01]  /*46a0*/  USHF.L.U32 UR14, UR72, 0xb, URZ ;  /* 0x0000000b480e7899 */ /* 0x000fe200080006ff */
[----:B--2---:R-:W-:Y:S01]  /*46b0*/  IMAD.MOV.U32 R3, RZ, RZ, 0x100 ;  /* 0x00000100ff037424 */ /* 0x004fe200078e00ff */
[----:B------:R-:W-:Y:S01]  /*46c0*/  ULOP3.LUT UR21, UR73, 0x2000000, URZ, 0xfc, !UPT ;  /* 0x0200000049157892 */ /* 0x000fe2000f8efcff */
[----:B------:R-:W-:Y:S01]  /*46d0*/  IMAD.MOV.U32 R4, RZ, RZ, 0x28 ;  /* 0x00000028ff047424 */ /* 0x000fe200078e00ff */
[----:B------:R-:W-:Y:S01]  /*46e0*/  R2UR UR20, R5 ;  /* 0x00000000051472ca */ /* 0x000fe200000e0000 */
[----:B------:R-:W-:Y:S01]  /*46f0*/  IMAD.MOV.U32 R5, RZ, RZ, 0x30 ;  /* 0x00000030ff057424 */ /* 0x000fe200078e00ff */
[----:B------:R-:W-:Y:S01]  /*4700*/  UIADD3 UR4, UPT, UPT, UR14, UR21, URZ ;  /* 0x000000150e047290 */ /* 0x000fe2000fffe0ff */
[----:B------:R-:W-:Y:S01]  /*4710*/  R2UR UR18, R3 ;  /* 0x00000000031272ca */ /* 0x000fe200000e0000 */
[----:B------:R-:W-:Y:S01]  /*4720*/  IMAD.MOV.U32 R3, RZ, RZ, 0x38 ;  /* 0x00000038ff037424 */ /* 0x000fe200078e00ff */
[----:B------:R-:W-:Y:S01]  /*4730*/  R2UR UR17, R4 ;  /* 0x00000000041172ca */ /* 0x000fe200000e0000 */
[----:B------:R-:W-:Y:S01]  /*4740*/  UIADD3 UR10, UPT, UPT, UR4, 0x80, URZ ;  /* 0x00000080040a7890 */ /* 0x000fe2000fffe0ff */
[----:B------:R-:W-:Y:S01]  /*4750*/  IMAD.MOV.U32 R4, RZ, RZ, 0x100 ;  /* 0x00000100ff047424 */ /* 0x000fe200078e00ff */
[----:B------:R-:W-:Y:S01]  /*4760*/  UIADD3 UR8, UPT, UPT, UR4, 0x100, URZ ;  /* 0x0000010004087890 */ /* 0x000fe2000fffe0ff */
[----:B------:R-:W-:Y:S01]  /*4770*/  R2UR UR12, R3 ;  /* 0x00000000030c72ca */ /* 0x000fe200000e0000 */
[----:B------:R-:W-:Y:S01]  /*4780*/  UIADD3 UR6, UPT, UPT, UR4, 0x180, URZ ;  /* 0x0000018004067890 */ /* 0x000fe2000fffe0ff */
[----:B------:R-:W-:Y:S01]  /*4790*/  IMAD.MOV.U32 R3, RZ, RZ, 0x100 ;  /* 0x00000100ff037424 */ /* 0x000fe200078e00ff */
[----:B------:R-:W-:Y:S01]  /*47a0*/  R2UR UR19, R6 ;  /* 0x00000000061372ca */ /* 0x000fe200000e0000 */
[----:B------:R-:W-:Y:S01]  /*47b0*/  UMOV UR28, 0x0 ;  /* 0x00000000001c7882 */ /* 0x000fe20000000000 */
[----:B------:R-:W-:Y:S01]  /*47c0*/  R2UR UR15, R5 ;  /* 0x00000000050f72ca */ /* 0x000fe200000e0000 */
[----:B------:R-:W-:Y:S01]  /*47d0*/  UMOV UR29, 0x8410490 ;  /* 0x08410490001d7882 */ /* 0x000fe20000000000 */
[----:B------:R-:W-:Y:S01]  /*47e0*/  R2UR UR16, R4 ;  /* 0x00000000041072ca */ /* 0x000fe200000e0000 */
[----:B-1----:R-:W-:Y:S01]  /*47f0*/  UMOV UR5, 0x40004040 ;  /* 0x4000404000057882 */ /* 0x002fe20000000000 */
[----:B------:R-:W-:Y:S01]  /*4800*/  R2UR UR13, R3 ;  /* 0x00000000030d72ca */ /* 0x000fe200000e0000 */
[----:B------:R-:W-:Y:S01]  /*4810*/  UMOV UR26, 0x0 ;  /* 0x00000000001a7882 */ /* 0x000fe20000000000 */
[----:B------:R-:W-:Y:S01]  /*4820*/  UMOV UR27, 0x8410490 ;  /* 0x08410490001b7882 */ /* 0x000fe20000000000 */
[----:B------:R-:W-:Y:S01]  /*4830*/  UMOV UR11, 0x40004040 ;  /* 0x40004040000b7882 */ /* 0x000fe20000000000 */
[----:B------:R-:W-:Y:S01]  /*4840*/  UMOV UR24, 0x0 ;  /* 0x0000000000187882 */ /* 0x000fe20000000000 */
[----:B------:R-:W-:Y:S01]  /*4850*/  UMOV UR25, 0x8410490 ;  /* 0x0841049000197882 */ /* 0x000fe20000000000 */
[----:B------:R-:W-:Y:S01]  /*4860*/  UMOV UR9, 0x40004040 ;  /* 0x4000404000097882 */ /* 0x000fe20000000000 */
[----:B------:R1:W-:Y:S01]  /*4870*/  UTCHMMA tmem[UR19], gdesc[UR4], tmem[UR20], tmem[UR28], idesc[UR29], UPT ;  /* 0x00ff1c04130079ea */ /* 0x0003e2000b800014 */
[----:B------:R1:W-:Y:S01]  /*4880*/  UTCHMMA tmem[UR17], gdesc[UR10], tmem[UR18], tmem[UR26], idesc[UR27], UPT ;  /* 0x00ff1a0a110079ea */ /* 0x0003e2000b800012 */
[----:B------:R-:W-:Y:S01]  /*4890*/  UMOV UR22, 0x0 ;  /* 0x0000000000167882 */ /* 0x000fe20000000000 */
[----:B------:R-:W-:Y:S01]  /*48a0*/  UMOV UR23, 0x8410490 ;  /* 0x0841049000177882 */ /* 0x000fe20000000000 */
[----:B------:R-:W-:Y:S01]  /*48b0*/  UMOV UR7, 0x40004040 ;  /* 0x4000404000077882 */ /* 0x000fe20000000000 */
[----:B------:R1:W-:Y:S01]  /*48c0*/  UTCHMMA tmem[UR15], gdesc[UR8], tmem[UR16], tmem[UR24], idesc[UR25], UPT ;  /* 0x00ff18080f0079ea */ /* 0x0003e2000b800010 */
[----:B------:R1:W-:Y:S01]  /*48d0*/  UTCHMMA tmem[UR12], gdesc[UR6], tmem[UR13], tmem[UR22], idesc[UR23], UPT ;  /* 0x00ff16060c0079ea */ /* 0x0003e2000b80000d */
[----:B------:R-:W-:Y:S05]  /*48e0*/  BRA.U UP5, `(.L_x_73) ;  /* 0x0000000105047547 */ /* 0x000fea000b800000 */
[----:B-1----:R-:W-:Y:S05]  /*48f0*/  BPT.TRAP 0x1 ;  /* 0x000000040000795c */ /* 0x002fea0000300000 */
.L_x_73:
[----:B-1----:R-:W-:Y:S01]  /*4900*/  UIADD3 UR4, UPT, UPT, UR38, 0x38090, URZ ;  /* 0x0003809026047890 */ /* 0x002fe2000fffe0ff */
[----:B------:R-:W-:Y:S01]  /*4910*/  R2UR UR6, R2 ;  /* 0x00000000020672ca */ /* 0x000fe200000e0000 */
[----:B------:R-:W-:Y:S01]  /*4920*/  UIADD3 UR5, UPT, UPT, UR72, 0x1, URZ ;  /* 0x0000000148057890 */ /* 0x000fe2000fffe0ff */
[----:B------:R-:W-:Y:S01]  /*4930*/  LOP3.LUT R11, R11, 0x1, RZ, 0x3c, !PT ;  /* 0x000000010b0b7812 */ /* 0x000fe200078e3cff */
[----:B------:R-:W-:Y:S01]  /*4940*/  UMOV UR71, 0x1 ;  /* 0x0000000100477882 */ /* 0x000fe20000000000 */
[----:B------:R-:W-:Y:S01]  /*4950*/  UMOV UR70, UR72 ;  /* 0x0000004800467c82 */ /* 0x000fe20008000000 */
[----:B------:R-:W-:Y:S03]  /*4960*/  UISETP.NE.AND UP2, UPT, UR5, 0x3, UPT ;  /* 0x000000030500788c */ /* 0x000fe6000bf45270 */
[----:B------:R2:W-:Y:S01]  /*4970*/  UTCBAR [UR4], URZ ;  /* 0x000000ff040073e9 */ /* 0x0005e200080000ff */
[----:B------:R-:W-:Y:S04]  /*4980*/  USEL UR39, UR5, URZ, UP2 ;  /* 0x000000ff05277287 */ /* 0x000fe80009000000 */
[----:B------:R-:W-:Y:S02]  /*4990*/  UISETP.GT.U32.AND UP0, UPT, UR6, 0x2, UPT ;  /* 0x000000020600788c */ /* 0x000fe4000bf04070 */
[----:B------:R-:W-:Y:S06]  /*49a0*/  UIADD3 UR6, UPT, UPT, UR6, -0x1, URZ ;  /* 0xffffffff06067890 */ /* 0x000fec000fffe0ff */
[----:B------:R-:W-:Y:S01]  /*49b0*/  IMAD.U32 R2, RZ, RZ, UR6 ;  /* 0x00000006ff027e24 */ /* 0x000fe2000f8e00ff */
[----:B------:R-:W-:Y:S06]  /*49c0*/  USEL UR6, URZ, 0x1, UP2 ;  /* 0x00000001ff067887 */ /* 0x000fec0009000000 */
[----:B------:R-:W-:Y:S01]  /*49d0*/  LOP3.LUT R9, R9, UR6, RZ, 0x3c, !PT ;  /* 0x0000000609097c12 */ /* 0x000fe2000f8e3cff */
[----:B------:R-:W-:Y:S05]  /*49e0*/  BRA.U UP0, `(.L_x_74) ;  /* 0xffffffe500987547 */ /* 0x000fea000b83ffff */
.L_x_55:
[----:B------:R-:W-:Y:S04]  /*49f0*/  BSSY.RECONVERGENT B0, `(.L_x_75) ;  /* 0x0000003000007945 */ /* 0x000fe80003800200 */
[----:B------:R-:W-:Y:S05]  /*4a00*/  @!P4 BRA `(.L_x_76) ;  /* 0x000000000004c947 */ /* 0x000fea0003800000 */
[----:B-12---:R-:W-:Y:S05]  /*4a10*/  BPT.TRAP 0x1 ;  /* 0x000000040000795c */ /* 0x006fea0000300000 */
.L_x_76:
[----:B-12---:R-:W-:Y:S05]  /*4a20*/  BSYNC.RECONVERGENT B0 ;  /* 0x0000000000007941 */ /* 0x006fea0003800200 */
.L_x_75:
[----:B------:R-:W1:Y:S01]  /*4a30*/  S2UR UR4, SR_CgaCtaId ;  /* 0x00000000000479c3 */ /* 0x000e620000008800 */
[----:B------:R-:W-:Y:S01]  /*4a40*/  UMOV UR5, 0x400 ;  /* 0x0000040000057882 */ /* 0x000fe20000000000 */
[----:B------:R-:W-:Y:S01]  /*4a50*/  BSSY.RECONVERGENT B0, `(.L_x_77) ;  /* 0x0000006000007945 */ /* 0x000fe20003800200 */
[----:B-1----:R-:W-:-:S04]  /*4a60*/  ULEA UR4, UR4, UR5, 0x18 ;  /* 0x0000000504047291 */ /* 0x002fc8000f8ec0ff */
[----:B------:R-:W-:-:S09]  /*4a70*/  UIADD3 UR4, UPT, UPT, UR4, 0x38010, URZ ;  /* 0x0003801004047890 */ /* 0x000fd2000fffe0ff */
[----:B------:R1:W-:Y:S01]  /*4a80*/  UTCBAR [UR4], URZ ;  /* 0x000000ff040073e9 */ /* 0x0003e200080000ff */
[----:B------:R-:W-:Y:S05]  /*4a90*/  @!P4 BRA `(.L_x_78) ;  /* 0x000000000004c947 */ /* 0x000fea0003800000 */
[----:B-1----:R-:W-:Y:S05]  /*4aa0*/  BPT.TRAP 0x1 ;  /* 0x000000040000795c */ /* 0x002fea0000300000 */
.L_x_78:
[----:B-1----:R-:W-:Y:S05]  /*4ab0*/  BSYNC.RECONVERGENT B0 ;  /* 0x0000000000007941 */ /* 0x002fea0003800200 */
.L_x_77:
[----:B------:R-:W1:Y:S01]  /*4ac0*/  S2UR UR4, SR_CgaCtaId ;  /* 0x00000000000479c3 */ /* 0x000e620000008800 */
[----:B------:R-:W-:Y:S02]  /*4ad0*/  UMOV UR5, 0x400 ;  /* 0x0000040000057882 */ /* 0x000fe40000000000 */
[----:B-1----:R-:W-:-:S04]  /*4ae0*/  ULEA UR4, UR4, UR5, 0x18 ;  /* 0x0000000504047291 */ /* 0x002fc8000f8ec0ff */
[----:B------:R-:W-:-:S09]  /*4af0*/  UIADD3 UR4, UPT, UPT, UR4, 0x38018, URZ ;  /* 0x0003801804047890 */ /* 0x000fd2000fffe0ff */
[----:B------:R1:W-:Y:S01]  /*4b00*/  UTCBAR [UR4], URZ ;  /* 0x000000ff040073e9 */ /* 0x0003e200080000ff */
[----:B------:R-:W-:Y:S05]  /*4b10*/  BRA.U UP5, `(.L_x_79) ;  /* 0x0000000105047547 */ /* 0x000fea000b800000 */
[----:B-1----:R-:W-:Y:S05]  /*4b20*/  BPT.TRAP 0x1 ;  /* 0x000000040000795c */ /* 0x002fea0000300000 */
.L_x_79:
[----:B------:R-:W2:Y:S01]  /*4b30*/  S2UR UR12, SR_CgaCtaId ;  /* 0x00000000000c79c3 */ /* 0x000ea20000008800 */
[----:B-1----:R-:W-:Y:S01]  /*4b40*/  UMOV UR4, 0x400 ;  /* 0x0000040000047882 */ /* 0x002fe20000000000 */
[----:B------:R-:W-:Y:S01]  /*4b50*/  SHF.L.U32 R3, R12, 0x1f, RZ ;  /* 0x0000001f0c037819 */ /* 0x000fe200000006ff */
[----:B--2---:R-:W-:-:S09]  /*4b60*/  ULEA UR12, UR12, UR4, 0x18 ;  /* 0x000000040c0c7291 */ /* 0x004fd2000f8ec0ff */
[----:B------:R-:W1:Y:S02]  /*4b70*/  SYNCS.PHASECHK.TRANS64.TRYWAIT P0, [UR12+0x380a8], R3 ;  /* 0x0380a803ff0075a7 */ /* 0x000e64000800110c */
[----:B-1----:R-:W-:Y:S05]  /*4b80*/  @!P0 BRA `(.L_x_80) ;  /* 0x00000220004c8947 */ /* 0x002fea0003800000 */
.L_x_448:
[----:B------:R-:W-:Y:S05]  /*4b90*/  BRA.U UP3, `(.L_x_81) ;  /* 0x0000000103047547 */ /* 0x000fea000b800000 */
[----:B------:R-:W-:Y:S05]  /*4ba0*/  BPT.TRAP 0x1 ;  /* 0x000000040000795c */ /* 0x000fea0000300000 */
.L_x_81:
[----:B------:R-:W-:Y:S01]  /*4bb0*/  SHF.L.U32 R11, R11, 0x1f, RZ ;  /* 0x0000001f0b0b7819 */ /* 0x000fe200000006ff */
[----:B------:R-:W-:Y:S02]  /*4bc0*/  HFMA2 R2, -RZ, RZ, 0, 2.288818359375e-05 ;  /* 0x00000180ff027431 */ /* 0x000fe400000001ff */
[----:B-1----:R-:W-:Y:S01]  /*4bd0*/  IMAD.MOV.U32 R3, RZ, RZ, 0xa0 ;  /* 0x000000a0ff037424 */ /* 0x002fe200078e00ff */
[----:B------:R-:W1:Y:S01]  /*4be0*/  SYNCS.PHASECHK.TRANS64.TRYWAIT P0, [UR12+0x38068], R11 ;  /* 0x0380680bff0075a7 */ /* 0x000e62000800110c */
[----:B------:R-:W-:Y:S01]  /*4bf0*/  IMAD.MOV.U32 R0, RZ, RZ, 0xa8 ;  /* 0x000000a8ff007424 */ /* 0x000fe200078e00ff */
[----:B-1----:R-:W-:Y:S06]  /*4c00*/  @!P0 BRA `(.L_x_82) ;  /* 0x0000022000448947 */ /* 0x002fec0003800000 */
.L_x_450:
[----:B------:R-:W-:Y:S01]  /*4c10*/  R2UR UR19, R0 ;  /* 0x00000000001372ca */ /* 0x000fe200000e0000 */
[----:B------:R-:W-:Y:S01]  /*4c20*/  IMAD.MOV.U32 R0, RZ, RZ, 0xb8 ;  /* 0x000000b8ff007424 */ /* 0x000fe200078e00ff */
[----:B------:R-:W-:Y:S01]  /*4c30*/  R2UR UR20, R3 ;  /* 0x00000000031472ca */ /* 0x000fe200000e0000 */
[----:B-1----:R-:W-:Y:S01]  /*4c40*/  IMAD.MOV.U32 R4, RZ, RZ, 0x180 ;  /* 0x00000180ff047424 */ /* 0x002fe200078e00ff */
[----:B------:R-:W-:Y:S01]  /*4c50*/  R2UR UR22, R2 ;  /* 0x00000000021672ca */ /* 0x000fe200000e0000 */
[----:B------:R-:W-:Y:S01]  /*4c60*/  IMAD.MOV.U32 R3, RZ, RZ, 0xb0 ;  /* 0x000000b0ff037424 */ /* 0x000fe200078e00ff */
[----:B------:R-:W-:Y:S01]  /*4c70*/  R2UR UR15, R0 ;  /* 0x00000000000f72ca */ /* 0x000fe200000e0000 */
[----:B------:R-:W-:Y:S01]  /*4c80*/  IMAD.MOV.U32 R2, RZ, RZ, 0x180 ;  /* 0x00000180ff027424 */ /* 0x000fe200078e00ff */
[----:B------:R-:W-:Y:S01]  /*4c90*/  R2UR UR18, R4 ;  /* 0x00000000041272ca */ /* 0x000fe200000e0000 */
[----:B------:R-:W-:Y:S01]  /*4ca0*/  IMAD.MOV.U32 R0, RZ, RZ, 0x180 ;  /* 0x00000180ff007424 */ /* 0x000fe200078e00ff */
[----:B------:R-:W-:Y:S01]  /*4cb0*/  UIADD3 UR4, UPT, UPT, UR14, UR21, URZ ;  /* 0x000000150e047290 */ /* 0x000fe2000fffe0ff */
[----:B------:R-:W-:Y:S01]  /*4cc0*/  R2UR UR16, R3 ;  /* 0x00000000031072ca */ /* 0x000fe200000e0000 */
[----:B------:R-:W-:Y:S01]  /*4cd0*/  UISETP.NE.U32.AND UP0, UPT, UR71, URZ, UPT ;  /* 0x000000ff4700728c */ /* 0x000fe2000bf05070 */
[----:B------:R-:W-:Y:S01]  /*4ce0*/  R2UR UR17, R2 ;  /* 0x00000000021172ca */ /* 0x000fe200000e0000 */
[----:B------:R-:W-:Y:S01]  /*4cf0*/  UIADD3 UR10, UPT, UPT, UR4, 0x80, URZ ;  /* 0x00000080040a7890 */ /* 0x000fe2000fffe0ff */
[----:B------:R-:W-:Y:S01]  /*4d00*/  R2UR UR13, R0 ;  /* 0x00000000000d72ca */ /* 0x000fe200000e0000 */
[----:B------:R-:W-:-:S02]  /*4d10*/  UIADD3 UR8, UPT, UPT, UR4, 0x100, URZ ;  /* 0x0000010004087890 */ /* 0x000fc4000fffe0ff */
        /* <DEDUP_REMOVED lines=10> */
[----:B------:R1:W-:Y:S01]  /*4dc0*/  UTCHMMA tmem[UR20], gdesc[UR4], tmem[UR22], tmem[UR30], idesc[UR31], UP0 ;  /* 0x00ff1e04140079ea */ /* 0x0003e20008000016 */
        /* <DEDUP_REMOVED lines=8> */
.L_x_83:
[----:B-1----:R-:W-:-:S09]  /*4e50*/  UIADD3 UR4, UPT, UPT, UR12, 0x38098, URZ ;  /* 0x000380980c047890 */ /* 0x002fd2000fffe0ff */
[----:B------:R1:W-:Y:S01]  /*4e60*/  UTCBAR [UR4], URZ ;  /* 0x000000ff040073e9 */ /* 0x0003e200080000ff */
[----:B------:R-:W-:Y:S05]  /*4e70*/  BRA.U !UP1, `(.L_x_84) ;  /* 0x0000000109047547 */ /* 0x000fea000b800000 */
[----:B-1----:R-:W-:Y:S05]  /*4e80*/  BPT.TRAP 0x1 ;  /* 0x000000040000795c */ /* 0x002fea0000300000 */
.L_x_84:
[----:B-1----:R-:W-:-:S04]  /*4e90*/  ULEA UR4, UR76, UR12, 0x3 ;  /* 0x0000000c4c047291 */ /* 0x002fc8000f8e18ff */
[----:B------:R-:W-:-:S09]  /*4ea0*/  UIADD3 UR4, UPT, UPT, UR4, 0x38038, URZ ;  /* 0x0003803804047890 */ /* 0x000fd2000fffe0ff */
[----:B------:R1:W-:Y:S01]  /*4eb0*/  UTCBAR [UR4], URZ ;  /* 0x000000ff040073e9 */ /* 0x0003e200080000ff */
[----:B------:R-:W-:Y:S05]  /*4ec0*/  BRA.U UP4, `(.L_x_85) ;  /* 0x0000000104047547 */ /* 0x000fea000b800000 */
[----:B-1----:R-:W-:Y:S05]  /*4ed0*/  BPT.TRAP 0x1 ;  /* 0x000000040000795c */ /* 0x002fea0000300000 */
.L_x_85:
[----:B-1----:R-:W-:-:S09]  /*4ee0*/  UIADD3 UR4, UPT, UPT, UR12, 0x38050, URZ ;  /* 0x000380500c047890 */ /* 0x002fd2000fffe0ff */
[----:B------:R1:W-:Y:S01]  /*4ef0*/  UTCBAR [UR4], URZ ;  /* 0x000000ff040073e9 */ /* 0x0003e200080000ff */
[----:B------:R-:W-:Y:S05]  /*4f00*/  BRA.U UP3, `(.L_x_86) ;  /* 0x0000000103047547 */ /* 0x000fea000b800000 */
[----:B-1----:R-:W-:Y:S05]  /*4f10*/  BPT.TRAP 0x1 ;  /* 0x000000040000795c */ /* 0x002fea0000300000 */
.L_x_86:
[----:B------:R-:W-:-:S13]  /*4f20*/  ELECT P0, URZ, PT ;  /* 0x0000000000ff782f */ /* 0x000fda0003800000 */
[----:B-1----:R-:W-:Y:S05]  /*4f30*/  @!P0 EXIT ;  /* 0x000000000000894d */ /* 0x002fea0003800000 */
[----:B------:R-:W-:-:S09]  /*4f40*/  UIADD3 UR4, UPT, UPT, UR12, 0x38060, URZ ;  /* 0x000380600c047890 */ /* 0x000fd2000fffe0ff */
[----:B------:R1:W-:Y:S01]  /*4f50*/  UTCBAR [UR4], URZ ;  /* 0x000000ff040073e9 */ /* 0x0003e200080000ff */
[----:B------:R-:W-:Y:S01]  /*4f60*/  NOP ;  /* 0x0000000000007918 */ /* 0x000fe20000000000 */
[----:B-1----:R-:W-:Y:S05]  /*4f70*/  EXIT ;  /* 0x000000000000794d */ /* 0x002fea0003800000 */
.L_x_28:
[----:B------:R-:W-:-:S08]  /*4f80*/  NOP ;  /* 0x0000000000007918 */ /* 0x000fd00000000000 */
[----:B------:R-:W1:-:S00]  /*4f90*/  USETMAXREG.DEALLOC.CTAPOOL 0x60 ;  /* 0x00000060000079c8 */ /* 0x000e4000080e0500 */
[----:B------:R-:W2:Y:S01]  /*4fa0*/  S2UR UR36, SR_CTAID.X ;  /* 0x00000000002479c3 */ /* 0x000ea20000002500 */
[----:B------:R-:W3:Y:S01]  /*4fb0*/  LDCU UR4, c[0x0][0x380] ;  /* 0x00007000ff0477ac */ /* 0x000ee20008000800 */
[----:B--2---:R-:W-:-:S04]  /*4fc0*/  USHF.L.U32 UR37, UR36, 0x8, URZ ;  /* 0x0000000824257899 */ /* 0x004fc800080006ff */
[----:B---3--:R-:W-:-:S06]  /*4fd0*/  UISETP.GE.U32.AND UP0, UPT, UR37, UR4, UPT ;  /* 0x000000042500728c */ /* 0x008fcc000bf06070 */
[----:B------:R-:W-:-:S13]  /*4fe0*/  PLOP3.LUT P0, PT, PT, PT, UP0, 0x80, 0x8 ;  /* 0x000000000008781c */ /* 0x000fda0003f0f008 */
[----:B-1----:R-:W-:Y:S05]  /*4ff0*/  @P0 EXIT ;  /* 0x000000000000094d */ /* 0x002fea0003800000 */
[----:B------:R-:W1:Y:S01]  /*5000*/  LDCU UR4, c[0x0][0x384] ;  /* 0x00007080ff0477ac */ /* 0x000e620008000800 */
[----:B------:R-:W2:Y:S01]  /*5010*/  LDCU.64 UR46, c[0x0][0x358] ;  /* 0x00006b00ff2e77ac */ /* 0x000ea20008000a00 */
[----:B-1----:R-:W-:-:S09]  /*5020*/  UISETP.NE.AND UP0, UPT, UR4, URZ, UPT ;  /* 0x000000ff0400728c */ /* 0x002fd2000bf05270 */
[----:B--2---:R-:W-:Y:S05]  /*5030*/  BRA.U UP0, `(.L_x_87) ;  /* 0x0000007d00cc7547 */ /* 0x004fea000b800000 */
[----:B------:R-:W-:-:S09]  /*5040*/  UISETP.NE.AND UP0, UPT, UR42, URZ, UPT ;  /* 0x000000ff2a00728c */ /* 0x000fd2000bf05270 */
[----:B------:R-:W-:Y:S05]  /*5050*/  BRA.U UP0, `(.L_x_88) ;  /* 0x0000000100047547 */ /* 0x000fea000b800000 */
[----:B------:R-:W-:Y:S05]  /*5060*/  BPT.TRAP 0x1 ;  /* 0x000000040000795c */ /* 0x000fea0000300000 */
.L_x_88:
[----:B------:R-:W1:Y:S01]  /*5070*/  S2R R16, SR_CgaCtaId ;  /* 0x0000000000107919 */ /* 0x000e620000008800 */
[----:B------:R-:W-:Y:S01]  /*5080*/  IMAD.MOV.U32 R3, RZ, RZ, 0x1 ;  /* 0x00000001ff037424 */ /* 0x000fe200078e00ff */
[----:B------:R-:W-:Y:S02]  /*5090*/  MOV R5, 0x400 ;  /* 0x0000040000057802 */ /* 0x000fe40000000f00 */
[----:B------:R-:W-:Y:S02]  /*50a0*/  LOP3.LUT P1, R17, R2, 0x7f, RZ, 0xc0, !PT ;  /* 0x0000007f02117812 */ /* 0x000fe4000782c0ff */
[----:B------:R-:W-:Y:S02]  /*50b0*/  SHF.L.U32 R3, R3, 0x1f, RZ ;  /* 0x0000001f03037819 */ /* 0x000fe400000006ff */
[----:B-1----:R-:W-:-:S04]  /*50c0*/  LEA R16, R16, R5, 0x18 ;  /* 0x0000000510107211 */ /* 0x002fc800078ec0ff */
[----:B------:R-:W1:Y:S02]  /*50d0*/  SYNCS.PHASECHK.TRANS64.TRYWAIT P0, [R16+URZ+0x380c0], R3 ;  /* 0x0380c003100075a7 */ /* 0x000e6400080011ff */
[----:B-1----:R-:W-:Y:S05]  /*50e0*/  @!P0 BRA `(.L_x_89) ;  /* 0x0000021c00248947 */ /* 0x002fea0003800000 */
.L_x_451:
[----:B------:R-:W-:Y:S04]  /*50f0*/  BSSY.RECONVERGENT B6, `(.L_x_90) ;  /* 0x000023d000067945 */ /* 0x000fe80003800200 */
[----:B------:R-:W-:Y:S05]  /*5100*/  @P1 BRA `(.L_x_91) ;  /* 0x0000002000ec1947 */ /* 0x000fea0003800000 */
[----:B------:R-:W2:Y:S01]  /*5110*/  S2UR UR4, SR_CTAID.Z ;  /* 0x00000000000479c3 */ /* 0x000ea20000002700 */
[----:B------:R-:W2:Y:S01]  /*5120*/  LDCU UR5, c[0x0][0x370] ;  /* 0x00006e00ff0577ac */ /* 0x000ea20008000800 */
[----:B------:R-:W3:Y:S06]  /*5130*/  LDCU UR6, c[0x0][0x374] ;  /* 0x00006e80ff0677ac */ /* 0x000eec0008000800 */
[----:B------:R-:W4:Y:S01]  /*5140*/  S2UR UR7, SR_CTAID.Y ;  /* 0x00000000000779c3 */ /* 0x000f220000002600 */
[----:B--2---:R-:W-:-:S04]  /*5150*/  UIMAD UR4, UR5, UR4, URZ ;  /* 0x00000004050472a4 */ /* 0x004fc8000f8e02ff */
[----:B------:R-:W-:Y:S02]  /*5160*/  UIADD3 UR4, UPT, UPT, URZ, -UR4, URZ ;  /* 0x80000004ff047290 */ /* 0x000fe4000fffe0ff */
[----:B----4-:R-:W-:Y:S02]  /*5170*/  UIMAD UR5, UR5, UR7, UR36 ;  /* 0x00000007050572a4 */ /* 0x010fe4000f8e0224 */
[----:B---3--:R-:W-:-:S04]  /*5180*/  UIMAD UR4, UR4, UR6, URZ ;  /* 0x00000006040472a4 */ /* 0x008fc8000f8e02ff */
[----:B------:R-:W-:-:S09]  /*5190*/  UISETP.NE.AND UP0, UPT, UR5, UR4, UPT ;  /* 0x000000040500728c */ /* 0x000fd2000bf05270 */
[----:B------:R-:W-:Y:S05]  /*51a0*/  BRA.U UP0, `(.L_x_91) ;  /* 0x0000002100c47547 */ /* 0x000fea000b800000 */
[----:B------:R-:W2:Y:S01]  /*51b0*/  LDC.64 R10, c[0x4][0xa0] ;  /* 0x01002800ff0a7b82 */ /* 0x000ea20000000a00 */
[----:B------:R-:W-:Y:S01]  /*51c0*/  MOV R24, 0x0 ;  /* 0x0000000000187802 */ /* 0x000fe20000000f00 */
[----:B------:R-:W3:Y:S01]  /*51d0*/  LDCU.64 UR4, c[0x4][0xd0] ;  /* 0x01001a00ff0477ac */ /* 0x000ee20008000a00 */
[----:B------:R-:W-:Y:S01]  /*51e0*/  IADD3 R23, P0, PT, R22, 0x8, RZ ;  /* 0x0000000816177810 */ /* 0x000fe20007f1e0ff */
[----:B------:R-:W-:Y:S01]  /*51f0*/  IMAD.MOV.U32 R6, RZ, RZ, R22 ;  /* 0x000000ffff067224 */ /* 0x000fe200078e0016 */
[----:B------:R-:W-:-:S03]  /*5200*/  MOV R7, R19 ;  /* 0x0000001300077202 */ /* 0x000fc60000000f00 */
[----:B------:R4:W1:Y:S01]  /*5210*/  LDC.64 R8, c[0x4][R24] ;  /* 0x0100000018087b82 */ /* 0x0008620000000a00 */
[----:B------:R-:W-:Y:S02]  /*5220*/  IMAD.X R18, RZ, RZ, R19, P0 ;  /* 0x000000ffff127224 */ /* 0x000fe400000e0613 */
[----:B---3--:R-:W-:Y:S01]  /*5230*/  IMAD.U32 R4, RZ, RZ, UR4 ;  /* 0x00000004ff047e24 */ /* 0x008fe2000f8e00ff */
[----:B------:R-:W-:Y:S01]  /*5240*/  MOV R5, UR5 ;  /* 0x0000000500057c02 */ /* 0x000fe20008000f00 */
[----:B--2---:R4:W-:Y:S04]  /*5250*/  STL.64 [R1], R10 ;  /* 0x0000000a01007387 */ /* 0x0049e80000100a00 */
[----:B------:R-:W-:-:S07]  /*5260*/  LEPC R20, `(.L_x_92) ;  /* 0x000000001014794e */ /* 0x000fce0000000000 */
[----:B-1--4-:R-:W-:Y:S05]  /*5270*/  CALL.ABS.NOINC R8 ;  /* 0x0000000008007343 */ /* 0x012fea0003c00000 */
.L_x_92:
[----:B------:R-:W-:Y:S01]  /*5280*/  IMAD.MOV.U32 R8, RZ, RZ, 0x3 ;  /* 0x00000003ff087424 */ /* 0x000fe200078e00ff */
[----:B------:R1:W2:Y:S01]  /*5290*/  LDC.64 R10, c[0x4][R24] ;  /* 0x01000000180a7b82 */ /* 0x0002a20000000a00 */
[----:B------:R-:W-:Y:S01]  /*52a0*/  IMAD.MOV.U32 R9, RZ, RZ, 0x4 ;  /* 0x00000004ff097424 */ /* 0x000fe200078e00ff */
[----:B------:R-:W3:Y:S01]  /*52b0*/  LDCU.64 UR4, c[0x4][0xe8] ;  /* 0x01001d00ff0477ac */ /* 0x000ee20008000a00 */
[----:B------:R-:W-:Y:S01]  /*52c0*/  MOV R6, R23 ;  /* 0x0000001700067202 */ /* 0x000fe20000000f00 */
[----:B------:R1:W-:Y:S01]  /*52d0*/  STL [R1+0x10], R8 ;  /* 0x0000100801007387 */ /* 0x0003e20000100800 */
[----:B------:R-:W-:-:S03]  /*52e0*/  MOV R7, R18 ;  /* 0x0000001200077202 */ /* 0x000fc60000000f00 */
[----:B------:R1:W-:Y:S01]  /*52f0*/  STL.64 [R1+0x8], R8 ;  /* 0x0000080801007387 */ /* 0x0003e20000100a00 */
[----:B---3--:R-:W-:Y:S01]  /*5300*/  MOV R4, UR4 ;  /* 0x0000000400047c02 */ /* 0x008fe20008000f00 */
[----:B------:R-:W-:Y:S02]  /*5310*/  IMAD.U32 R5, RZ, RZ, UR5 ;  /* 0x00000005ff057e24 */ /* 0x000fe4000f8e00ff */
[----:B------:R-:W-:-:S07]  /*5320*/  LEPC R20, `(.L_x_93) ;  /* 0x000000001014794e */ /* 0x000fce0000000000 */
[----:B-12---:R-:W-:Y:S05]  /*5330*/  CALL.ABS.NOINC R10 ;  /* 0x000000000a007343 */ /* 0x006fea0003c00000 */
.L_x_93:
[----:B------:R1:W2:Y:S01]  /*5340*/  LDC.64 R8, c[0x4][R24] ;  /* 0x0100000018087b82 */ /* 0x0002a20000000a00 */
[----:B------:R-:W3:Y:S01]  /*5350*/  LDCU.64 UR4, c[0x4][0xe0] ;  /* 0x01001c00ff0477ac */ /* 0x000ee20008000a00 */
[----:B------:R-:W-:Y:S01]  /*5360*/  CS2R R6, SRZ ;  /* 0x0000000000067805 */ /* 0x000fe2000001ff00 */
[----:B---3--:R-:W-:Y:S01]  /*5370*/  IMAD.U32 R4, RZ, RZ, UR4 ;  /* 0x00000004ff047e24 */ /* 0x008fe2000f8e00ff */
[----:B------:R-:W-:-:S04]  /*5380*/  MOV R5, UR5 ;  /* 0x0000000500057c02 */ /* 0x000fc80008000f00 */
[----:B------:R-:W-:-:S07]  /*5390*/  LEPC R20, `(.L_x_94) ;  /* 0x000000001014794e */ /* 0x000fce0000000000 */
[----:B-12---:R-:W-:Y:S05]  /*53a0*/  CALL.ABS.NOINC R8 ;  /* 0x0000000008007343 */ /* 0x006fea0003c00000 */
.L_x_94:
[----:B------:R1:W2:Y:S01]  /*53b0*/  LDC.64 R8, c[0x4][R24] ;  /* 0x0100000018087b82 */ /* 0x0002a20000000a00 */
[----:B------:R-:W3:Y:S01]  /*53c0*/  LDCU.64 UR4, c[0x4][0xf0] ;  /* 0x01001e00ff0477ac */ /* 0x000ee20008000a00 */
[----:B------:R-:W-:Y:S01]  /*53d0*/  CS2R R6, SRZ ;  /* 0x0000000000067805 */ /* 0x000fe2000001ff00 */
[----:B---3--:R-:W-:Y:S01]  /*53e0*/  IMAD.U32 R4, RZ, RZ, UR4 ;  /* 0x00000004ff047e24 */ /* 0x008fe2000f8e00ff */
[----:B------:R-:W-:-:S04]  /*53f0*/  MOV R5, UR5 ;  /* 0x0000000500057c02 */ /* 0x000fc80008000f00 */
[----:B------:R-:W-:-:S07]  /*5400*/  LEPC R20, `(.L_x_95) ;  /* 0x000000001014794e */ /* 0x000fce0000000000 */
[----:B-12---:R-:W-:Y:S05]  /*5410*/  CALL.ABS.NOINC R8 ;  /* 0x0000000008007343 */ /* 0x006fea0003c00000 */
.L_x_95:
[----:B------:R1:W2:Y:S01]  /*5420*/  LDC.64 R8, c[0x4][R24] ;  /* 0x0100000018087b82 */ /* 0x0002a20000000a00 */
[----:B------:R-:W3:Y:S01]  /*5430*/  LDCU.64 UR4, c[0x4][0xf8] ;  /* 0x01001f00ff0477ac */ /* 0x000ee20008000a00 */
[----:B------:R-:W-:Y:S01]  /*5440*/  CS2R R6, SRZ ;  /* 0x0000000000067805 */ /* 0x000fe2000001ff00 */
[----:B---3--:R-:W-:Y:S01]  /*5450*/  IMAD.U32 R4, RZ, RZ, UR4 ;  /* 0x00000004ff047e24 */ /* 0x008fe2000f8e00ff */
[----:B------:R-:W-:-:S04]  /*5460*/  MOV R5, UR5 ;  /* 0x0000000500057c02 */ /* 0x000fc80008000f00 */
[----:B------:R-:W-:-:S07]  /*5470*/  LEPC R20, `(.L_x_96) ;  /* 0x000000001014794e */ /* 0x000fce0000000000 */
[----:B-12---:R-:W-:Y:S05]  /*5480*/  CALL.ABS.NOINC R8 ;  /* 0x0000000008007343 */ /* 0x006fea0003c00000 */
.L_x_96:
[----:B------:R-:W-:Y:S01]  /*5490*/  HFMA2 R0, -RZ, RZ, 0, 9.5367431640625e-07 ;  /* 0x00000010ff007431 */ /* 0x000fe200000001ff */
[----:B------:R1:W2:Y:S01]  /*54a0*/  LDC.64 R8, c[0x4][R24] ;  /* 0x0100000018087b82 */ /* 0x0002a20000000a00 */
[----:B------:R-:W3:Y:S01]  /*54b0*/  LDCU.64 UR4, c[0x4][0xc8] ;  /* 0x01001900ff0477ac */ /* 0x000ee20008000a00 */
[----:B------:R-:W-:Y:S01]  /*54c0*/  MOV R6, R22 ;  /* 0x0000001600067202 */ /* 0x000fe20000000f00 */
[----:B------:R-:W-:Y:S01]  /*54d0*/  IMAD.MOV.U32 R7, RZ, RZ, R19 ;  /* 0x000000ffff077224 */ /* 0x000fe200078e0013 */
[----:B------:R1:W-:Y:S01]  /*54e0*/  STL [R1], R0 ;  /* 0x0000000001007387 */ /* 0x0003e20000100800 */
[----:B---3--:R-:W-:Y:S01]  /*54f0*/  MOV R4, UR4 ;  /* 0x0000000400047c02 */ /* 0x008fe20008000f00 */
[----:B------:R-:W-:-:S04]  /*5500*/  IMAD.U32 R5, RZ, RZ, UR5 ;  /* 0x00000005ff057e24 */ /* 0x000fc8000f8e00ff */
[----:B------:R-:W-:-:S07]  /*5510*/  LEPC R20, `(.L_x_97) ;  /* 0x000000001014794e */ /* 0x000fce0000000000 */
[----:B-12---:R-:W-:Y:S05]  /*5520*/  CALL.ABS.NOINC R8 ;  /* 0x0000000008007343 */ /* 0x006fea0003c00000 */
.L_x_97:
[----:B------:R-:W1:Y:S01]  /*5530*/  S2R R3, SR_SWINHI ;  /* 0x0000000000037919 */ /* 0x000e620000002f00 */
[----:B------:R2:W3:Y:S01]  /*5540*/  LDC.64 R8, c[0x4][R24] ;  /* 0x0100000018087b82 */ /* 0x0004e20000000a00 */
[----:B------:R-:W4:Y:S01]  /*5550*/  LDCU.64 UR4, c[0x4][0x100] ;  /* 0x01002000ff0477ac */ /* 0x000f220008000a00 */
[----:B------:R-:W-:Y:S02]  /*5560*/  MOV R6, R22 ;  /* 0x0000001600067202 */ /* 0x000fe40000000f00 */
[----:B------:R-:W-:Y:S01]  /*5570*/  MOV R7, R19 ;  /* 0x0000001300077202 */ /* 0x000fe20000000f00 */
[----:B----4-:R-:W-:Y:S02]  /*5580*/  IMAD.U32 R4, RZ, RZ, UR4 ;  /* 0x00000004ff047e24 */ /* 0x010fe4000f8e00ff */
[----:B------:R-:W-:Y:S01]  /*5590*/  IMAD.U32 R5, RZ, RZ, UR5 ;  /* 0x00000005ff057e24 */ /* 0x000fe2000f8e00ff */
[----:B------:R-:W-:Y:S02]  /*55a0*/  MOV R10, R16 ;  /* 0x00000010000a7202 */ /* 0x000fe40000000f00 */
[----:B-1----:R-:W-:-:S05]  /*55b0*/  MOV R11, R3 ;  /* 0x00000003000b7202 */ /* 0x002fca0000000f00 */
[----:B------:R2:W-:Y:S02]  /*55c0*/  STL.64 [R1], R10 ;  /* 0x0000000a01007387 */ /* 0x0005e40000100a00 */
[----:B------:R-:W-:-:S07]  /*55d0*/  LEPC R20, `(.L_x_98) ;  /* 0x000000001014794e */ /* 0x000fce0000000000 */
[----:B--23--:R-:W-:Y:S05]  /*55e0*/  CALL.ABS.NOINC R8 ;  /* 0x0000000008007343 */ /* 0x00cfea0003c00000 */
.L_x_98:
[----:B------:R-:W1:Y:S01]  /*55f0*/  LDC.64 R10, c[0x4][0xd8] ;  /* 0x01003600ff0a7b82 */ /* 0x000e620000000a00 */
[----:B------:R-:W2:Y:S01]  /*5600*/  LDCU.64 UR4, c[0x4][0xd0] ;  /* 0x01001a00ff0477ac */ /* 0x000ea20008000a00 */
[----:B------:R-:W-:Y:S02]  /*5610*/  MOV R6, R22 ;  /* 0x0000001600067202 */ /* 0x000fe40000000f00 */
[----:B------:R-:W-:-:S04]  /*5620*/  MOV R7, R19 ;  /* 0x0000001300077202 */ /* 0x000fc80000000f00 */
[----:B------:R3:W4:Y:S01]  /*5630*/  LDC.64 R8, c[0x4][R24] ;  /* 0x0100000018087b82 */ /* 0x0007220000000a00 */
[----:B--2---:R-:W-:Y:S02]  /*5640*/  IMAD.U32 R4, RZ, RZ, UR4 ;  /* 0x00000004ff047e24 */ /* 0x004fe4000f8e00ff */
[----:B------:R-:W-:Y:S01]  /*5650*/  IMAD.U32 R5, RZ, RZ, UR5 ;  /* 0x00000005ff057e24 */ /* 0x000fe2000f8e00ff */
[----:B-1----:R3:W-:Y:S04]  /*5660*/  STL.64 [R1], R10 ;  /* 0x0000000a01007387 */ /* 0x0027e80000100a00 */
[----:B------:R-:W-:-:S07]  /*5670*/  LEPC R20, `(.L_x_99) ;  /* 0x000000001014794e */ /* 0x000fce0000000000 */
[----:B---34-:R-:W-:Y:S05]  /*5680*/  CALL.ABS.NOINC R8 ;  /* 0x0000000008007343 */ /* 0x018fea0003c00000 */
.L_x_99:
[----:B------:R-:W-:Y:S01]  /*5690*/  HFMA2 R0, -RZ, RZ, 0, 2.384185791015625e-06 ;  /* 0x00000028ff007431 */ /* 0x000fe200000001ff */
        /* <DEDUP_REMOVED lines=9> */
.L_x_100:
        /* <DEDUP_REMOVED lines=10> */
.L_x_101:
[----:B------:R1:W2:Y:S01]  /*57d0*/  LDC.64 R8, c[0x4][R24] ;  /* 0x0100000018087b82 */ /* 0x0002a20000000a00 */
[----:B------:R-:W3:Y:S01]  /*57e0*/  LDCU.64 UR4, c[0x4][0xe0] ;  /* 0x01001c00ff0477ac */ /* 0x000ee20008000a00 */
[----:B------:R-:W-:Y:S01]  /*57f0*/  CS2R R6, SRZ ;  /* 0x0000000000067805 */ /* 0x000fe2000001ff00 */
[----:B---3--:R-:W-:Y:S01]  /*5800*/  IMAD.U32 R4, RZ, RZ, UR4 ;  /* 0x00000004ff047e24 */ /* 0x008fe2000f8e00ff */
[----:B------:R-:W-:-:S04]  /*5810*/  MOV R5, UR5 ;  /* 0x0000000500057c02 */ /* 0x000fc80008000f00 */
[----:B------:R-:W-:-:S07]  /*5820*/  LEPC R20, `(.L_x_102) ;  /* 0x000000001014794e */ /* 0x000fce0000000000 */
[----:B-12---:R-:W-:Y:S05]  /*5830*/  CALL.ABS.NOINC R8 ;  /* 0x0000000008007343 */ /* 0x006fea0003c00000 */
.L_x_102:
[----:B------:R-:W-:Y:S01]  /*5840*/  HFMA2 R0, -RZ, RZ, 0, 4.76837158203125e-07 ;  /* 0x00000008ff007431 */ /* 0x000fe200000001ff */
        /* <DEDUP_REMOVED lines=9> */
.L_x_103:
[----:B------:R-:W-:Y:S01]  /*58e0*/  HFMA2 R0, -RZ, RZ, 0, 2.6226043701171875e-06 ;  /* 0x0000002cff007431 */ /* 0x000fe200000001ff */
        /* <DEDUP_REMOVED lines=9> */
.L_x_104:
[----:B------:R1:W2:Y:S01]  /*5980*/  LDC.64 R8, c[0x4][R24] ;  /* 0x0100000018087b82 */ /* 0x0002a20000000a00 */
[----:B------:R-:W3:Y:S01]  /*5990*/  LDCU.64 UR4, c[0x4][0xe0] ;  /* 0x01001c00ff0477ac */ /* 0x000ee20008000a00 */
[----:B------:R-:W-:Y:S01]  /*59a0*/  CS2R R6, SRZ ;  /* 0x0000000000067805 */ /* 0x000fe2000001ff00 */
[----:B---3--:R-:W-:Y:S01]  /*59b0*/  IMAD.U32 R4, RZ, RZ, UR4 ;  /* 0x00000004ff047e24 */ /* 0x008fe2000f8e00ff */
[----:B------:R-:W-:-:S04]  /*59c0*/  MOV R5, UR5 ;  /* 0x0000000500057c02 */ /* 0x000fc80008000f00 */
[----:B------:R-:W-:-:S07]  /*59d0*/  LEPC R20, `(.L_x_105) ;  /* 0x000000001014794e */ /* 0x000fce0000000000 */
[----:B-12---:R-:W-:Y:S05]  /*59e0*/  CALL.ABS.NOINC R8 ;  /* 0x0000000008007343 */ /* 0x006fea0003c00000 */
.L_x_105:
        /* <DEDUP_REMOVED lines=10> */
.L_x_106:
[----:B------:R-:W-:Y:S01]  /*5a90*/  HFMA2 R0, -RZ, RZ, 0, 2.443790435791015625e-06 ;  /* 0x00000029ff007431 */ /* 0x000fe200000001ff */
        /* <DEDUP_REMOVED lines=9> */
.L_x_107:
        /* <DEDUP_REMOVED lines=10> */
.L_x_108:
        /* <DEDUP_REMOVED lines=10> */
.L_x_109:
[----:B------:R1:W2:Y:S01]  /*5c70*/  LDC.64 R8, c[0x4][R24] ;  /* 0x0100000018087b82 */ /* 0x0002a20000000a00 */
[----:B------:R-:W3:Y:S01]  /*5c80*/  LDCU.64 UR4, c[0x4][0xe0] ;  /* 0x01001c00ff0477ac */ /* 0x000ee20008000a00 */
[----:B------:R-:W-:Y:S01]  /*5c90*/  CS2R R6, SRZ ;  /* 0x0000000000067805 */ /* 0x000fe2000001ff00 */
[----:B---3--:R-:W-:Y:S01]  /*5ca0*/  IMAD.U32 R4, RZ, RZ, UR4 ;  /* 0x00000004ff047e24 */ /* 0x008fe2000f8e00ff */
[----:B------:R-:W-:-:S04]  /*5cb0*/  MOV R5, UR5 ;  /* 0x0000000500057c02 */ /* 0x000fc80008000f00 */
[----:B------:R-:W-:-:S07]  /*5cc0*/  LEPC R20, `(.L_x_110) ;  /* 0x000000001014794e */ /* 0x000fce0000000000 */
[----:B-12---:R-:W-:Y:S05]  /*5cd0*/  CALL.ABS.NOINC R8 ;  /* 0x0000000008007343 */ /* 0x006fea0003c00000 */
.L_x_110:
[----:B------:R-:W-:Y:S01]  /*5ce0*/  HFMA2 R0, -RZ, RZ, 0, 3.814697265625e-06 ;  /* 0x00000040ff007431 */ /* 0x000fe200000001ff */
        /* <DEDUP_REMOVED lines=9> */
.L_x_111:
        /* <DEDUP_REMOVED lines=10> */
.L_x_112:
[----:B------:R1:W2:Y:S01]  /*5e20*/  LDC.64 R8, c[0x4][R24] ;  /* 0x0100000018087b82 */ /* 0x0002a20000000a00 */
[----:B------:R-:W3:Y:S01]  /*5e30*/  LDCU.64 UR4, c[0x4][0xe0] ;  /* 0x01001c00ff0477ac */ /* 0x000ee20008000a00 */
[----:B------:R-:W-:Y:S01]  /*5e40*/  CS2R R6, SRZ ;  /* 0x0000000000067805 */ /* 0x000fe2000001ff00 */
[----:B---3--:R-:W-:Y:S01]  /*5e50*/  IMAD.U32 R4, RZ, RZ, UR4 ;  /* 0x00000004ff047e24 */ /* 0x008fe2000f8e00ff */
[----:B------:R-:W-:-:S04]  /*5e60*/  MOV R5, UR5 ;  /* 0x0000000500057c02 */ /* 0x000fc80008000f00 */
[----:B------:R-:W-:-:S07]  /*5e70*/  LEPC R20, `(.L_x_113) ;  /* 0x000000001014794e */ /* 0x000fce0000000000 */
[----:B-12---:R-:W-:Y:S05]  /*5e80*/  CALL.ABS.NOINC R8 ;  /* 0x0000000008007343 */ /* 0x006fea0003c00000 */
.L_x_113:
        /* <DEDUP_REMOVED lines=10> */
.L_x_114:
        /* <DEDUP_REMOVED lines=10> */
.L_x_115:
        /* <DEDUP_REMOVED lines=10> */
.L_x_116:
        /* <DEDUP_REMOVED lines=10> */
.L_x_117:
[----:B------:R1:W2:Y:S01]  /*6110*/  LDC.64 R8, c[0x4][R24] ;  /* 0x0100000018087b82 */ /* 0x0002a20000000a00 */
[----:B------:R-:W3:Y:S01]  /*6120*/  LDCU.64 UR4, c[0x4][0xe0] ;  /* 0x01001c00ff0477ac */ /* 0x000ee20008000a00 */
[----:B------:R-:W-:Y:S01]  /*6130*/  CS2R R6, SRZ ;  /* 0x0000000000067805 */ /* 0x000fe2000001ff00 */
[----:B---3--:R-:W-:Y:S01]  /*6140*/  IMAD.U32 R4, RZ, RZ, UR4 ;  /* 0x00000004ff047e24 */ /* 0x008fe2000f8e00ff */
[----:B------:R-:W-:-:S04]  /*6150*/  MOV R5, UR5 ;  /* 0x0000000500057c02 */ /* 0x000fc80008000f00 */
[----:B------:R-:W-:-:S07]  /*6160*/  LEPC R20, `(.L_x_118) ;  /* 0x000000001014794e */ /* 0x000fce0000000000 */
[----:B-12---:R-:W-:Y:S05]  /*6170*/  CALL.ABS.NOINC R8 ;  /* 0x0000000008007343 */ /* 0x006fea0003c00000 */
.L_x_118:
[----:B------:R-:W-:Y:S01]  /*6180*/  HFMA2 R0, -RZ, RZ, 0, 5.9604644775390625e-08 ;  /* 0x00000001ff007431 */ /* 0x000fe200000001ff */
        /* <DEDUP_REMOVED lines=9> */
.L_x_119:
        /* <DEDUP_REMOVED lines=10> */
.L_x_120:
[----:B------:R1:W2:Y:S01]  /*62c0*/  LDC.64 R8, c[0x4][R24] ;  /* 0x0100000018087b82 */ /* 0x0002a20000000a00 */
[----:B------:R-:W3:Y:S01]  /*62d0*/  LDCU.64 UR4, c[0x4][0xe0] ;  /* 0x01001c00ff0477ac */ /* 0x000ee20008000a00 */
[----:B------:R-:W-:Y:S01]  /*62e0*/  CS2R R6, SRZ ;  /* 0x0000000000067805 */ /* 0x000fe2000001ff00 */
[----:B---3--:R-:W-:Y:S01]  /*62f0*/  IMAD.U32 R4, RZ, RZ, UR4 ;  /* 0x00000004ff047e24 */ /* 0x008fe2000f8e00ff */
[----:B------:R-:W-:-:S04]  /*6300*/  MOV R5, UR5 ;  /* 0x0000000500057c02 */ /* 0x000fc80008000f00 */
[----:B------:R-:W-:-:S07]  /*6310*/  LEPC R20, `(.L_x_121) ;  /* 0x000000001014794e */ /* 0x000fce0000000000 */
[----:B-12---:R-:W-:Y:S05]  /*6320*/  CALL.ABS.NOINC R8 ;  /* 0x0000000008007343 */ /* 0x006fea0003c00000 */
.L_x_121:
[----:B------:R-:W-:Y:S01]  /*6330*/  HFMA2 R0, -RZ, RZ, 0, 1.1920928955078125e-07 ;  /* 0x00000002ff007431 */ /* 0x000fe200000001ff */
        /* <DEDUP_REMOVED lines=9> */
.L_x_122:
        /* <DEDUP_REMOVED lines=10> */
.L_x_123:
        /* <DEDUP_REMOVED lines=10> */
.L_x_124:
        /* <DEDUP_REMOVED lines=10> */
.L_x_125:
        /* <DEDUP_REMOVED lines=10> */
.L_x_126:
        /* <DEDUP_REMOVED lines=10> */
.L_x_127:
[----:B------:R1:W2:Y:S01]  /*66f0*/  LDC.64 R8, c[0x4][R24] ;  /* 0x0100000018087b82 */ /* 0x0002a20000000a00 */
[----:B------:R-:W3:Y:S01]  /*6700*/  LDCU.64 UR4, c[0x4][0xe0] ;  /* 0x01001c00ff0477ac */ /* 0x000ee20008000a00 */
[----:B------:R-:W-:Y:S01]  /*6710*/  CS2R R6, SRZ ;  /* 0x0000000000067805 */ /* 0x000fe2000001ff00 */
[----:B---3--:R-:W-:Y:S01]  /*6720*/  IMAD.U32 R4, RZ, RZ, UR4 ;  /* 0x00000004ff047e24 */ /* 0x008fe2000f8e00ff */
[----:B------:R-:W-:-:S04]  /*6730*/  MOV R5, UR5 ;  /* 0x0000000500057c02 */ /* 0x000fc80008000f00 */
[----:B------:R-:W-:-:S07]  /*6740*/  LEPC R20, `(.L_x_128) ;  /* 0x000000001014794e */ /* 0x000fce0000000000 */
[----:B-12---:R-:W-:Y:S05]  /*6750*/  CALL.ABS.NOINC R8 ;  /* 0x0000000008007343 */ /* 0x006fea0003c00000 */
.L_x_128:
        /* <DEDUP_REMOVED lines=10> */
.L_x_129:
        /* <DEDUP_REMOVED lines=10> */
.L_x_130:
[----:B------:R1:W2:Y:S01]  /*68a0*/  LDC.64 R8, c[0x4][R24] ;  /* 0x0100000018087b82 */ /* 0x0002a20000000a00 */
[----:B------:R-:W3:Y:S01]  /*68b0*/  LDCU.64 UR4, c[0x4][0xe0] ;  /* 0x01001c00ff0477ac */ /* 0x000ee20008000a00 */
[----:B------:R-:W-:Y:S01]  /*68c0*/  CS2R R6, SRZ ;  /* 0x0000000000067805 */ /* 0x000fe2000001ff00 */
[----:B---3--:R-:W-:Y:S01]  /*68d0*/  IMAD.U32 R4, RZ, RZ, UR4 ;  /* 0x00000004ff047e24 */ /* 0x008fe2000f8e00ff */
[----:B------:R-:W-:-:S04]  /*68e0*/  MOV R5, UR5 ;  /* 0x0000000500057c02 */ /* 0x000fc80008000f00 */
[----:B------:R-:W-:-:S07]  /*68f0*/  LEPC R20, `(.L_x_131) ;  /* 0x000000001014794e */ /* 0x000fce0000000000 */
[----:B-12---:R-:W-:Y:S05]  /*6900*/  CALL.ABS.NOINC R8 ;  /* 0x0000000008007343 */ /* 0x006fea0003c00000 */
.L_x_131:
[----:B------:R-:W-:Y:S01]  /*6910*/  HFMA2 R0, -RZ, RZ, 0, 0.0001220703125 ;  /* 0x00000800ff007431 */ /* 0x000fe200000001ff */
        /* <DEDUP_REMOVED lines=9> */
.L_x_132:
        /* <DEDUP_REMOVED lines=10> */
.L_x_133:
        /* <DEDUP_REMOVED lines=10> */
.L_x_134:
        /* <DEDUP_REMOVED lines=10> */
.L_x_135:
[----:B------:R1:W2:Y:S01]  /*6b90*/  LDC.64 R8, c[0x4][R24] ;  /* 0x0100000018087b82 */ /* 0x0002a20000000a00 */
[----:B------:R-:W3:Y:S01]  /*6ba0*/  LDCU.64 UR4, c[0x4][0xe0] ;  /* 0x01001c00ff0477ac */ /* 0x000ee20008000a00 */
[----:B------:R-:W-:Y:S01]  /*6bb0*/  CS2R R6, SRZ ;  /* 0x0000000000067805 */ /* 0x000fe2000001ff00 */
[----:B---3--:R-:W-:Y:S01]  /*6bc0*/  IMAD.U32 R4, RZ, RZ, UR4 ;  /* 0x00000004ff047e24 */ /* 0x008fe2000f8e00ff */
[----:B------:R-:W-:-:S04]  /*6bd0*/  MOV R5, UR5 ;  /* 0x0000000500057c02 */ /* 0x000fc80008000f00 */
[----:B------:R-:W-:-:S07]  /*6be0*/  LEPC R20, `(.L_x_136) ;  /* 0x000000001014794e */ /* 0x000fce0000000000 */
[----:B-12---:R-:W-:Y:S05]  /*6bf0*/  CALL.ABS.NOINC R8 ;  /* 0x0000000008007343 */ /* 0x006fea0003c00000 */
.L_x_136:
        /* <DEDUP_REMOVED lines=10> */
.L_x_137:
        /* <DEDUP_REMOVED lines=10> */
.L_x_138:
[----:B------:R1:W2:Y:S01]  /*6d40*/  LDC.64 R8, c[0x4][R24] ;  /* 0x0100000018087b82 */ /* 0x0002a20000000a00 */
[----:B------:R-:W3:Y:S01]  /*6d50*/  LDCU.64 UR4, c[0x4][0xe0] ;  /* 0x01001c00ff0477ac */ /* 0x000ee20008000a00 */
[----:B------:R-:W-:Y:S01]  /*6d60*/  CS2R R6, SRZ ;  /* 0x0000000000067805 */ /* 0x000fe2000001ff00 */
[----:B---3--:R-:W-:Y:S01]  /*6d70*/  IMAD.U32 R4, RZ, RZ, UR4 ;  /* 0x00000004ff047e24 */ /* 0x008fe2000f8e00ff */
[----:B------:R-:W-:-:S04]  /*6d80*/  MOV R5, UR5 ;  /* 0x0000000500057c02 */ /* 0x000fc80008000f00 */
[----:B------:R-:W-:-:S07]  /*6d90*/  LEPC R20, `(.L_x_139) ;  /* 0x000000001014794e */ /* 0x000fce0000000000 */
[----:B-12---:R-:W-:Y:S05]  /*6da0*/  CALL.ABS.NOINC R8 ;  /* 0x0000000008007343 */ /* 0x006fea0003c00000 */
.L_x_139:
[----:B------:R-:W-:Y:S01]  /*6db0*/  HFMA2 R0, -RZ, RZ, 0, 3.0517578125e-05 ;  /* 0x00000200ff007431 */ /* 0x000fe200000001ff */
        /* <DEDUP_REMOVED lines=9> */
.L_x_140:
        /* <DEDUP_REMOVED lines=10> */
.L_x_141:
        /* <DEDUP_REMOVED lines=10> */
.L_x_142:
        /* <DEDUP_REMOVED lines=10> */
.L_x_143:
[----:B------:R1:W2:Y:S01]  /*7030*/  LDC.64 R8, c[0x4][R24] ;  /* 0x0100000018087b82 */ /* 0x0002a20000000a00 */
[----:B------:R-:W3:Y:S01]  /*7040*/  LDCU.64 UR4, c[0x4][0xe0] ;  /* 0x01001c00ff0477ac */ /* 0x000ee20008000a00 */
[----:B------:R-:W-:Y:S01]  /*7050*/  CS2R R6, SRZ ;  /* 0x0000000000067805 */ /* 0x000fe2000001ff00 */
[----:B---3--:R-:W-:Y:S01]  /*7060*/  IMAD.U32 R4, RZ, RZ, UR4 ;  /* 0x00000004ff047e24 */ /* 0x008fe2000f8e00ff */
[----:B------:R-:W-:-:S04]  /*7070*/  MOV R5, UR5 ;  /* 0x0000000500057c02 */ /* 0x000fc80008000f00 */
[----:B------:R-:W-:-:S07]  /*7080*/  LEPC R20, `(.L_x_144) ;  /* 0x000000001014794e */ /* 0x000fce0000000000 */
[----:B-12---:R-:W-:Y:S05]  /*7090*/  CALL.ABS.NOINC R8 ;  /* 0x0000000008007343 */ /* 0x006fea0003c00000 */
.L_x_144:
[----:B------:R1:W-:Y:S01]  /*70a0*/  STL [R1], RZ ;  /* 0x000000ff01007387 */ /* 0x0003e20000100800 */
[----:B------:R1:W2:Y:S01]  /*70b0*/  LDC.64 R8, c[0x4][R24] ;  /* 0x0100000018087b82 */ /* 0x0002a20000000a00 */
[----:B------:R-:W3:Y:S01]  /*70c0*/  LDCU.64 UR4, c[0x4][0xc8] ;  /* 0x01001900ff0477ac */ /* 0x000ee20008000a00 */
[----:B------:R-:W-:Y:S02]  /*70d0*/  MOV R6, R22 ;  /* 0x0000001600067202 */ /* 0x000fe40000000f00 */
[----:B------:R-:W-:Y:S01]  /*70e0*/  MOV R7, R19 ;  /* 0x0000001300077202 */ /* 0x000fe20000000f00 */
[----:B---3--:R-:W-:Y:S02]  /*70f0*/  IMAD.U32 R4, RZ, RZ, UR4 ;  /* 0x00000004ff047e24 */ /* 0x008fe4000f8e00ff */
[----:B------:R-:W-:Y:S02]  /*7100*/  IMAD.U32 R5, RZ, RZ, UR5 ;  /* 0x00000005ff057e24 */ /* 0x000fe4000f8e00ff */
[----:B------:R-:W-:-:S07]  /*7110*/  LEPC R20, `(.L_x_145) ;  /* 0x000000001014794e */ /* 0x000fce0000000000 */
[----:B-12---:R-:W-:Y:S05]  /*7120*/  CALL.ABS.NOINC R8 ;  /* 0x0000000008007343 */ /* 0x006fea0003c00000 */
.L_x_145:
        /* <DEDUP_REMOVED lines=10> */
.L_x_146:
[----:B------:R1:W2:Y:S01]  /*71d0*/  LDC.64 R8, c[0x4][R24] ;  /* 0x0100000018087b82 */ /* 0x0002a20000000a00 */
[----:B------:R-:W3:Y:S01]  /*71e0*/  LDCU.64 UR4, c[0x4][0xe0] ;  /* 0x01001c00ff0477ac */ /* 0x000ee20008000a00 */
[----:B------:R-:W-:Y:S01]  /*71f0*/  CS2R R6, SRZ ;  /* 0x0000000000067805 */ /* 0x000fe2000001ff00 */
[----:B---3--:R-:W-:Y:S01]  /*7200*/  IMAD.U32 R4, RZ, RZ, UR4 ;  /* 0x00000004ff047e24 */ /* 0x008fe2000f8e00ff */
[----:B------:R-:W-:-:S04]  /*7210*/  MOV R5, UR5 ;  /* 0x0000000500057c02 */ /* 0x000fc80008000f00 */
[----:B------:R-:W-:-:S07]  /*7220*/  LEPC R20, `(.L_x_147) ;  /* 0x000000001014794e */ /* 0x000fce0000000000 */
[----:B-12---:R-:W-:Y:S05]  /*7230*/  CALL.ABS.NOINC R8 ;  /* 0x0000000008007343 */ /* 0x006fea0003c00000 */
.L_x_147:
[----:B------:R-:W-:Y:S01]  /*7240*/  HFMA2 R0, -RZ, RZ, 0, -0.0 ;  /* 0x00008000ff007431 */ /* 0x000fe200000001ff */
        /* <DEDUP_REMOVED lines=9> */
.L_x_148:
        /* <DEDUP_REMOVED lines=10> */
.L_x_149:
        /* <DEDUP_REMOVED lines=10> */
.L_x_150:
[----:B------:R-:W1:Y:S01]  /*7420*/  LDC.64 R8, c[0x4][0xa8] ;  /* 0x01002a00ff087b82 */ /* 0x000e620000000a00 */
[----:B------:R-:W2:Y:S01]  /*7430*/  LDCU.64 UR4, c[0x4][0xd0] ;  /* 0x01001a00ff0477ac */ /* 0x000ea20008000a00 */
[----:B------:R-:W-:Y:S02]  /*7440*/  MOV R6, R22 ;  /* 0x0000001600067202 */ /* 0x000fe40000000f00 */
[----:B------:R-:W-:-:S04]  /*7450*/  MOV R7, R19 ;  /* 0x0000001300077202 */ /* 0x000fc80000000f00 */
[----:B------:R-:W3:Y:S01]  /*7460*/  LDC.64 R24, c[0x4][R24] ;  /* 0x0100000018187b82 */ /* 0x000ee20000000a00 */
[----:B--2---:R-:W-:Y:S02]  /*7470*/  IMAD.U32 R4, RZ, RZ, UR4 ;  /* 0x00000004ff047e24 */ /* 0x004fe4000f8e00ff */
[----:B------:R-:W-:Y:S01]  /*7480*/  IMAD.U32 R5, RZ, RZ, UR5 ;  /* 0x00000005ff057e24 */ /* 0x000fe2000f8e00ff */
[----:B-1----:R1:W-:Y:S04]  /*7490*/  STL.64 [R1], R8 ;  /* 0x0000000801007387 */ /* 0x0023e80000100a00 */
[----:B------:R-:W-:-:S07]  /*74a0*/  LEPC R20, `(.L_x_91) ;  /* 0x000000001014794e */ /* 0x000fce0000000000 */
[----:B-1-3--:R-:W-:Y:S05]  /*74b0*/  CALL.ABS.NOINC R24 ;  /* 0x0000000018007343 */ /* 0x00afea0003c00000 */
.L_x_91:
[----:B------:R-:W-:Y:S05]  /*74c0*/  BSYNC.RECONVERGENT B6 ;  /* 0x0000000000067941 */ /* 0x000fea0003800200 */
.L_x_90:
[----:B-1----:R-:W1:Y:S01]  /*74d0*/  S2R R3, SR_SWINHI ;  /* 0x0000000000037919 */ /* 0x002e620000002f00 */
[----:B------:R-:W-:Y:S01]  /*74e0*/  IMAD.SHL.U32 R42, R2, 0x2, RZ ;  /* 0x00000002022a7824 */ /* 0x000fe200078e00ff */
[----:B------:R-:W2:Y:S04]  /*74f0*/  LDCU.64 UR4, c[0x0][0x880] ;  /* 0x00011000ff0477ac */ /* 0x000ea80008000a00 */
[----:B------:R-:W-:Y:S02]  /*7500*/  LOP3.LUT R42, R42, 0xfe, RZ, 0xc0, !PT ;  /* 0x000000fe2a2a7812 */ /* 0x000fe400078ec0ff */
[----:B--2---:R-:W-:-:S04]  /*7510*/  ISETP.NE.U32.AND P6, PT, RZ, UR4, PT ;  /* 0x00000004ff007c0c */ /* 0x004fc8000bfc5070 */
[----:B------:R-:W-:Y:S02]  /*7520*/  ISETP.NE.AND.EX P6, PT, RZ, UR5, PT, P6 ;  /* 0x00000005ff007c0c */ /* 0x000fe4000bfc5360 */
[----:B------:R-:W-:Y:S02]  /*7530*/  MOV R4, R16 ;  /* 0x0000001000047202 */ /* 0x000fe40000000f00 */
[----:B-1----:R-:W-:-:S03]  /*7540*/  MOV R5, R3 ;  /* 0x0000000300057202 */ /* 0x002fc60000000f00 */
[----:B------:R-:W-:-:S03]  /*7550*/  IMAD.WIDE.U32 R42, R42, 0x2, R4 ;  /* 0x000000022a2a7825 */ /* 0x000fc600078e0004 */
[C---:B------:R-:W-:Y:S02]  /*7560*/  IADD3 R7, P0, PT, R42.reuse, 0x200, RZ ;  /* 0x000002002a077810 */ /* 0x040fe40007f1e0ff */
[C---:B------:R-:W-:Y:S02]  /*7570*/  IADD3 R5, P1, PT, R42.reuse, 0x1000, RZ ;  /* 0x000010002a057810 */ /* 0x040fe40007f3e0ff */
[C-C-:B------:R-:W-:Y:S01]  /*7580*/  SHF.R.U64 R11, R42.reuse, 0x3, R43.reuse ;  /* 0x000000032a0b7819 */ /* 0x140fe2000000122b */
[--C-:B------:R-:W-:Y:S01]  /*7590*/  IMAD.X R89, RZ, RZ, R43.reuse, P0 ;  /* 0x000000ffff597224 */ /* 0x100fe200000e062b */
[C---:B------:R-:W-:Y:S01]  /*75a0*/  IADD3 R3, P0, PT, R42.reuse, 0x1200, RZ ;  /* 0x000012002a037810 */ /* 0x040fe20007f1e0ff */
[----:B------:R-:W-:Y:S01]  /*75b0*/  IMAD.X R87, RZ, RZ, R43, P1 ;  /* 0x000000ffff577224 */ /* 0x000fe200008e062b */
[C---:B------:R-:W-:Y:S01]  /*75c0*/  LOP3.LUT R10, R42.reuse, 0x70, R11, 0x78, !PT ;  /* 0x000000702a0a7812 */ /* 0x040fe200078e780b */
[----:B------:R-:W-:Y:S01]  /*75d0*/  IMAD.MOV.U32 R11, RZ, RZ, R43 ;  /* 0x000000ffff0b7224 */ /* 0x000fe200078e002b */
[----:B------:R-:W-:Y:S01]  /*75e0*/  SHF.R.U64 R0, R7, 0x3, R89 ;  /* 0x0000000307007819 */ /* 0x000fe20000001259 */
[----:B------:R-:W-:Y:S01]  /*75f0*/  IMAD.X R85, RZ, RZ, R43, P0 ;  /* 0x000000ffff557224 */ /* 0x000fe200000e062b */
[----:B------:R-:W-:-:S02]  /*7600*/  IADD3 R9, P0, PT, R42, 0x2200, RZ ;  /* 0x000022002a097810 */ /* 0x000fc40007f1e0ff */
[----:B------:R-:W-:Y:S01]  /*7610*/  LOP3.LUT R88, R7, 0x70, R0, 0x78, !PT ;  /* 0x0000007007587812 */ /* 0x000fe200078e7800 */
[----:B------:R1:W-:Y:S01]  /*7620*/  ST.E desc[UR46][R10.64], RZ ;  /* 0x000000ff0a007985 */ /* 0x0003e2000c10192e */
[C---:B------:R-:W-:Y:S01]  /*7630*/  SHF.R.U64 R0, R5.reuse, 0x3, R87 ;  /* 0x0000000305007819 */ /* 0x040fe20000001257 */
[--C-:B------:R-:W-:Y:S01]  /*7640*/  IMAD.X R65, RZ, RZ, R43.reuse, P0 ;  /* 0x000000ffff417224 */ /* 0x100fe200000e062b */
[C---:B------:R-:W-:Y:S01]  /*7650*/  IADD3 R7, P1, PT, R42.reuse, 0x2000, RZ ;  /* 0x000020002a077810 */ /* 0x040fe20007f3e0ff */
[----:B------:R-:W-:Y:S01]  /*7660*/  ST.E desc[UR46][R88.64], RZ ;  /* 0x000000ff58007985 */ /* 0x000fe2000c10192e */
[----:B------:R-:W-:Y:S02]  /*7670*/  LOP3.LUT R86, R5, 0x70, R0, 0x78, !PT ;  /* 0x0000007005567812 */ /* 0x000fe400078e7800 */
[----:B------:R-:W-:Y:S01]  /*7680*/  IADD3 R5, P0, PT, R42, 0x3000, RZ ;  /* 0x000030002a057810 */ /* 0x000fe20007f1e0ff */
[----:B------:R-:W-:Y:S01]  /*7690*/  IMAD.X R71, RZ, RZ, R43, P1 ;  /* 0x000000ffff477224 */ /* 0x000fe200008e062b */
[----:B------:R-:W-:Y:S01]  /*76a0*/  SHF.R.U64 R0, R3, 0x3, R85 ;  /* 0x0000000303007819 */ /* 0x000fe20000001255 */
[----:B------:R-:W-:Y:S01]  /*76b0*/  ST.E desc[UR46][R86.64], RZ ;  /* 0x000000ff56007985 */ /* 0x000fe2000c10192e */
[----:B------:R-:W-:Y:S01]  /*76c0*/  SHF.R.U64 R2, R9, 0x3, R65 ;  /* 0x0000000309027819 */ /* 0x000fe20000001241 */
[----:B------:R-:W-:Y:S01]  /*76d0*/  IMAD.X R61, RZ, RZ, R43, P0 ;  /* 0x000000ffff3d7224 */ /* 0x000fe200000e062b */
[----:B------:R-:W-:-:S02]  /*76e0*/  LOP3.LUT R84, R3, 0x70, R0, 0x78, !PT ;  /* 0x0000007003547812 */ /* 0x000fc400078e7800 */
[C---:B------:R-:W-:Y:S02]  /*76f0*/  IADD3 R3, P0, PT, R42.reuse, 0x3200, RZ ;  /* 0x000032002a037810 */ /* 0x040fe40007f1e0ff */
[----:B------:R-:W-:Y:S01]  /*7700*/  SHF.R.U64 R0, R7, 0x3, R71 ;  /* 0x0000000307007819 */ /* 0x000fe20000001247 */
[----:B------:R2:W-:Y:S01]  /*7710*/  ST.E desc[UR46][R84.64], RZ ;  /* 0x000000ff54007985 */ /* 0x0005e2000c10192e */
[----:B------:R-:W-:Y:S01]  /*7720*/  LOP3.LUT R64, R9, 0x70, R2, 0x78, !PT ;  /* 0x0000007009407812 */ /* 0x000fe200078e7802 */
[----:B------:R-:W-:Y:S01]  /*7730*/  IMAD.X R59, RZ, RZ, R43, P0 ;  /* 0x000000ffff3b7224 */ /* 0x000fe200000e062b */
[----:B------:R-:W-:Y:S02]  /*7740*/  LOP3.LUT R70, R7, 0x70, R0, 0x78, !PT ;  /* 0x0000007007467812 */ /* 0x000fe400078e7800 */
[C---:B------:R-:W-:Y:S02]  /*7750*/  IADD3 R9, P0, PT, R42.reuse, 0x4200, RZ ;  /* 0x000042002a097810 */ /* 0x040fe40007f1e0ff */
[C---:B------:R-:W-:Y:S01]  /*7760*/  SHF.R.U64 R0, R5.reuse, 0x3, R61 ;  /* 0x0000000305007819 */ /* 0x040fe2000000123d */
[----:B------:R-:W-:Y:S01]  /*7770*/  ST.E desc[UR46][R70.64], RZ ;  /* 0x000000ff46007985 */ /* 0x000fe2000c10192e */
[C---:B------:R-:W-:Y:S01]  /*7780*/  IADD3 R7, P1, PT, R42.reuse, 0x4000, RZ ;  /* 0x000040002a077810 */ /* 0x040fe20007f3e0ff */
[--C-:B------:R-:W-:Y:S01]  /*7790*/  IMAD.X R55, RZ, RZ, R43.reuse, P0 ;  /* 0x000000ffff377224 */ /* 0x100fe200000e062b */
[----:B------:R-:W-:Y:S01]  /*77a0*/  LOP3.LUT R60, R5, 0x70, R0, 0x78, !PT ;  /* 0x00000070053c7812 */ /* 0x000fe200078e7800 */
[----:B------:R-:W-:Y:S01]  /*77b0*/  ST.E desc[UR46][R64.64], RZ ;  /* 0x000000ff40007985 */ /* 0x000fe2000c10192e */
[----:B------:R-:W-:Y:S01]  /*77c0*/  IADD3 R5, P0, PT, R42, 0x5000, RZ ;  /* 0x000050002a057810 */ /* 0x000fe20007f1e0ff */
[----:B------:R-:W-:Y:S01]  /*77d0*/  IMAD.X R57, RZ, RZ, R43, P1 ;  /* 0x000000ffff397224 */ /* 0x000fe200008e062b */
[----:B------:R-:W-:Y:S01]  /*77e0*/  SHF.R.U64 R0, R3, 0x3, R59 ;  /* 0x0000000303007819 */ /* 0x000fe2000000123b */
[----:B------:R3:W-:Y:S01]  /*77f0*/  ST.E desc[UR46][R60.64], RZ ;  /* 0x000000ff3c007985 */ /* 0x0007e2000c10192e */
[----:B------:R-:W-:Y:S01]  /*7800*/  SHF.R.U64 R2, R9, 0x3, R55 ;  /* 0x0000000309027819 */ /* 0x000fe20000001237 */
[----:B------:R-:W-:Y:S01]  /*7810*/  IMAD.X R53, RZ, RZ, R43, P0 ;  /* 0x000000ffff357224 */ /* 0x000fe200000e062b */
[----:B------:R-:W-:-:S02]  /*7820*/  LOP3.LUT R58, R3, 0x70, R0, 0x78, !PT ;  /* 0x00000070033a7812 */ /* 0x000fc400078e7800 */
[C---:B------:R-:W-:Y:S02]  /*7830*/  IADD3 R3, P0, PT, R42.reuse, 0x5200, RZ ;  /* 0x000052002a037810 */ /* 0x040fe40007f1e0ff */
[----:B------:R-:W-:Y:S01]  /*7840*/  SHF.R.U64 R0, R7, 0x3, R57 ;  /* 0x0000000307007819 */ /* 0x000fe20000001239 */
[----:B------:R-:W-:Y:S01]  /*7850*/  ST.E desc[UR46][R58.64], RZ ;  /* 0x000000ff3a007985 */ /* 0x000fe2000c10192e */
        /* <DEDUP_REMOVED lines=9> */
[----:B------:R4:W-:Y:S01]  /*78f0*/  ST.E desc[UR46][R54.64], RZ ;  /* 0x000000ff36007985 */ /* 0x0009e2000c10192e */
        /* <DEDUP_REMOVED lines=15> */
[----:B------:R5:W-:Y:S01]  /*79f0*/  ST.E desc[UR46][R48.64], RZ ;  /* 0x000000ff30007985 */ /* 0x000be2000c10192e */
[C---:B------:R-:W-:Y:S01]  /*7a00*/  IADD3 R7, P1, PT, R42.reuse, 0x8000, RZ ;  /* 0x000080002a077810 */ /* 0x040fe20007f3e0ff */
[--C-:B------:R-:W-:Y:S01]  /*7a10*/  IMAD.X R37, RZ, RZ, R43.reuse, P0 ;  /* 0x000000ffff257224 */ /* 0x100fe200000e062b */
[----:B------:R-:W-:Y:S01]  /*7a20*/  LOP3.LUT R44, R5, 0x70, R0, 0x78, !PT ;  /* 0x00000070052c7812 */ /* 0x000fe200078e7800 */
[----:B------:R-:W-:Y:S01]  /*7a30*/  ST.E desc[UR46][R46.64], RZ ;  /* 0x000000ff2e007985 */ /* 0x000fe2000c10192e */
        /* <DEDUP_REMOVED lines=52> */
[C---:B------:R-:W-:Y:S02]  /*7d80*/  IADD3 R2, P0, PT, R42.reuse, 0xe200, RZ ;  /* 0x0000e2002a027810 */ /* 0x040fe40007f1e0ff */
[----:B------:R-:W-:Y:S02]  /*7d90*/  SHF.R.U64 R4, R5, 0x3, R19 ;  /* 0x0000000305047819 */ /* 0x000fe40000001213 */
[----:B------:R-:W-:Y:S01]  /*7da0*/  LOP3.LUT R22, R7, 0x70, R0, 0x78, !PT ;  /* 0x0000007007167812 */ /* 0x000fe200078e7800 */
[----:B-1----:R-:W-:Y:S01]  /*7db0*/  IMAD.X R11, RZ, RZ, R43, P0 ;  /* 0x000000ffff0b7224 */ /* 0x002fe200000e062b */
[----:B------:R-:W-:-:S02]  /*7dc0*/  IADD3 R0, P1, PT, R42, 0xe000, RZ ;  /* 0x0000e0002a007810 */ /* 0x000fc40007f3e0ff */
[----:B------:R-:W-:Y:S01]  /*7dd0*/  LOP3.LUT R18, R5, 0x70, R4, 0x78, !PT ;  /* 0x0000007005127812 */ /* 0x000fe200078e7804 */
[----:B------:R1:W-:Y:S01]  /*7de0*/  ST.E desc[UR46][R22.64], RZ ;  /* 0x000000ff16007985 */ /* 0x0003e2000c10192e */
[----:B------:R-:W-:Y:S01]  /*7df0*/  IADD3 R4, P0, PT, R42, 0xf000, RZ ;  /* 0x0000f0002a047810 */ /* 0x000fe20007f1e0ff */
[----:B------:R-:W-:Y:S01]  /*7e00*/  IMAD.X R13, RZ, RZ, R43, P1 ;  /* 0x000000ffff0d7224 */ /* 0x000fe200008e062b */
[C---:B------:R-:W-:Y:S01]  /*7e10*/  SHF.R.U64 R6, R3.reuse, 0x3, R15 ;  /* 0x0000000303067819 */ /* 0x040fe2000000120f */
[----:B------:R-:W-:Y:S01]  /*7e20*/  ST.E desc[UR46][R20.64], RZ ;  /* 0x000000ff14007985 */ /* 0x000fe2000c10192e */
[----:B------:R-:W-:Y:S01]  /*7e30*/  SHF.R.U64 R5, R2, 0x3, R11 ;  /* 0x0000000302057819 */ /* 0x000fe2000000120b */
[----:B------:R-:W-:Y:S01]  /*7e40*/  IMAD.X R9, RZ, RZ, R43, P0 ;  /* 0x000000ffff097224 */ /* 0x000fe200000e062b */
[----:B------:R-:W-:Y:S01]  /*7e50*/  LOP3.LUT R14, R3, 0x70, R6, 0x78, !PT ;  /* 0x00000070030e7812 */ /* 0x000fe200078e7806 */
[----:B------:R-:W-:Y:S01]  /*7e60*/  ST.E desc[UR46][R18.64], RZ ;  /* 0x000000ff12007985 */ /* 0x000fe2000c10192e */
[----:B------:R-:W-:-:S02]  /*7e70*/  IADD3 R6, P0, PT, R42, 0xf200, RZ ;  /* 0x0000f2002a067810 */ /* 0x000fc40007f1e0ff */
[----:B------:R-:W-:Y:S01]  /*7e80*/  SHF.R.U64 R3, R0, 0x3, R13 ;  /* 0x0000000300037819 */ /* 0x000fe2000000120d */
[----:B------:R1:W-:Y:S01]  /*7e90*/  ST.E desc[UR46][R14.64], RZ ;  /* 0x000000ff0e007985 */ /* 0x0003e2000c10192e */
[----:B------:R-:W-:Y:S01]  /*7ea0*/  LOP3.LUT R10, R2, 0x70, R5, 0x78, !PT ;  /* 0x00000070020a7812 */ /* 0x000fe200078e7805 */
[----:B------:R-:W-:Y:S01]  /*7eb0*/  IMAD.X R63, RZ, RZ, R43, P0 ;  /* 0x000000ffff3f7224 */ /* 0x000fe200000e062b */
[----:B------:R-:W-:Y:S02]  /*7ec0*/  LOP3.LUT R12, R0, 0x70, R3, 0x78, !PT ;  /* 0x00000070000c7812 */ /* 0x000fe400078e7803 */
[----:B------:R-:W-:Y:S02]  /*7ed0*/  IADD3 R2, P0, PT, R42, 0x600, RZ ;  /* 0x000006002a027810 */ /* 0x000fe40007f1e0ff */
[----:B------:R-:W-:Y:S01]  /*7ee0*/  SHF.R.U64 R3, R4, 0x3, R9 ;  /* 0x0000000304037819 */ /* 0x000fe20000001209 */
[----:B------:R-:W-:Y:S01]  /*7ef0*/  ST.E desc[UR46][R12.64], RZ ;  /* 0x000000ff0c007985 */ /* 0x000fe2000c10192e */
[----:B------:R-:W-:Y:S01]  /*7f00*/  IADD3 R0, P1, PT, R42, 0x400, RZ ;  /* 0x000004002a007810 */ /* 0x000fe20007f3e0ff */
[----:B------:R-:W-:Y:S01]  /*7f10*/  IMAD.X R67, RZ, RZ, R43, P0 ;  /* 0x000000ffff437224 */ /* 0x000fe200000e062b */
        /* <DEDUP_REMOVED lines=9> */
[----:B------:R-:W-:Y:S02]  /*7fb0*/  IADD3 R4, P0, PT, R42, 0x1600, RZ ;  /* 0x000016002a047810 */ /* 0x000fe40007f1e0ff */
        /* <DEDUP_REMOVED lines=8> */
[----:B------:R-:W-:Y:S01]  /*8040*/  IADD3 R2, P1, PT, R42, 0x2400, RZ ;  /* 0x000024002a027810 */ /* 0x000fe20007f3e0ff */
[----:B------:R-:W-:Y:S01]  /*8050*/  IMAD.X R75, RZ, RZ, R43, P0 ;  /* 0x000000ffff4b7224 */ /* 0x000fe200000e062b */
[----:B------:R-:W-:Y:S01]  /*8060*/  LOP3.LUT R72, R3, 0x70, R0, 0x78, !PT ;  /* 0x0000007003487812 */ /* 0x000fe200078e7800 */
[----:B------:R1:W-:Y:S01]  /*8070*/  ST.E desc[UR46][R66.64], RZ ;  /* 0x000000ff42007985 */ /* 0x0003e2000c10192e */
[C---:B------:R-:W-:Y:S01]  /*8080*/  SHF.R.U64 R3, R4.reuse, 0x3, R7 ;  /* 0x0000000304037819 */ /* 0x040fe20000001207 */
[----:B------:R-:W-:Y:S01]  /*8090*/  IMAD.X R77, RZ, RZ, R43, P1 ;  /* 0x000000ffff4d7224 */ /* 0x000fe200008e062b */
[----:B------:R-:W-:Y:S01]  /*80a0*/  SHF.R.U64 R0, R5, 0x3, R75 ;  /* 0x0000000305007819 */ /* 0x000fe2000000124b */
[----:B------:R-:W-:Y:S01]  /*80b0*/  ST.E desc[UR46][R72.64], RZ ;  /* 0x000000ff48007985 */ /* 0x000fe2000c10192e */
[----:B------:R-:W-:-:S02]  /*80c0*/  LOP3.LUT R6, R4, 0x70, R3, 0x78, !PT ;  /* 0x0000007004067812 */ /* 0x000fc400078e7803 */
[----:B------:R-:W-:Y:S02]  /*80d0*/  LOP3.LUT R74, R5, 0x70, R0, 0x78, !PT ;  /* 0x00000070054a7812 */ /* 0x000fe400078e7800 */
[----:B------:R-:W-:Y:S01]  /*80e0*/  IADD3 R0, P0, PT, R42, 0x3400, RZ ;  /* 0x000034002a007810 */ /* 0x000fe20007f1e0ff */
[----:B------:R1:W-:Y:S01]  /*80f0*/  ST.E desc[UR46][R6.64], RZ ;  /* 0x000000ff06007985 */ /* 0x0003e2000c10192e */
[----:B------:R-:W-:-:S03]  /*8100*/  SHF.R.U64 R3, R2, 0x3, R77 ;  /* 0x0000000302037819 */ /* 0x000fc6000000124d */
[----:B------:R-:W-:Y:S01]  /*8110*/  IMAD.X R83, RZ, RZ, R43, P0 ;  /* 0x000000ffff537224 */ /* 0x000fe200000e062b */
[----:B------:R-:W-:Y:S02]  /*8120*/  LOP3.LUT R76, R2, 0x70, R3, 0x78, !PT ;  /* 0x00000070024c7812 */ /* 0x000fe400078e7803 */
[C---:B------:R-:W-:Y:S02]  /*8130*/  IADD3 R2, P1, PT, R42.reuse, 0x3600, RZ ;  /* 0x000036002a027810 */ /* 0x040fe40007f3e0ff */
[----:B------:R-:W-:Y:S01]  /*8140*/  IADD3 R4, P0, PT, R42, 0x4400, RZ ;  /* 0x000044002a047810 */ /* 0x000fe20007f1e0ff */
[----:B------:R1:W-:Y:S01]  /*8150*/  ST.E desc[UR46][R76.64], RZ ;  /* 0x000000ff4c007985 */ /* 0x0003e2000c10192e */
[C---:B------:R-:W-:Y:S01]  /*8160*/  SHF.R.U64 R3, R0.reuse, 0x3, R83 ;  /* 0x0000000300037819 */ /* 0x040fe20000001253 */
[--C-:B------:R-:W-:Y:S02]  /*8170*/  IMAD.X R81, RZ, RZ, R43.reuse, P1 ;  /* 0x000000ffff517224 */ /* 0x100fe400008e062b */
[----:B------:R-:W-:Y:S01]  /*8180*/  IMAD.X R79, RZ, RZ, R43, P0 ;  /* 0x000000ffff4f7224 */ /* 0x000fe200000e062b */
[----:B------:R-:W-:Y:S01]  /*8190*/  LOP3.LUT R82, R0, 0x70, R3, 0x78, !PT ;  /* 0x0000007000527812 */ /* 0x000fe200078e7803 */
[----:B------:R1:W-:Y:S01]  /*81a0*/  ST.E desc[UR46][R74.64], RZ ;  /* 0x000000ff4a007985 */ /* 0x0003e2000c10192e */
[----:B------:R-:W-:-:S02]  /*81b0*/  IADD3 R0, P0, PT, R42, 0x4600, RZ ;  /* 0x000046002a007810 */ /* 0x000fc40007f1e0ff */
[----:B------:R-:W-:Y:S01]  /*81c0*/  SHF.R.U64 R3, R2, 0x3, R81 ;  /* 0x0000000302037819 */ /* 0x000fe20000001251 */
[----:B------:R-:W-:Y:S01]  /*81d0*/  ST.E desc[UR46][R82.64], RZ ;  /* 0x000000ff52007985 */ /* 0x000fe2000c10192e */
[----:B------:R-:W-:Y:S01]  /*81e0*/  SHF.R.U64 R5, R4, 0x3, R79 ;  /* 0x0000000304057819 */ /* 0x000fe2000000124f */
[----:B--2---:R-:W-:Y:S01]  /*81f0*/  IMAD.X R85, RZ, RZ, R43, P0 ;  /* 0x000000ffff557224 */ /* 0x004fe200000e062b */
[----:B------:R-:W-:Y:S02]  /*8200*/  LOP3.LUT R80, R2, 0x70, R3, 0x78, !PT ;  /* 0x0000007002507812 */ /* 0x000fe400078e7803 */
[----:B------:R-:W-:Y:S02]  /*8210*/  IADD3 R3, P0, PT, R42, 0x5600, RZ ;  /* 0x000056002a037810 */ /* 0x000fe40007f1e0ff */
[----:B------:R-:W-:Y:S01]  /*8220*/  LOP3.LUT R78, R4, 0x70, R5, 0x78, !PT ;  /* 0x00000070044e7812 */ /* 0x000fe200078e7805 */
[----:B------:R2:W-:Y:S01]  /*8230*/  ST.E desc[UR46][R80.64], RZ ;  /* 0x000000ff50007985 */ /* 0x0005e2000c10192e */
[----:B------:R-:W-:Y:S01]  /*8240*/  SHF.R.U64 R5, R0, 0x3, R85 ;  /* 0x0000000300057819 */ /* 0x000fe20000001255 */
[----:B------:R-:W-:Y:S01]  /*8250*/  IMAD.X R87, RZ, RZ, R43, P0 ;  /* 0x000000ffff577224 */ /* 0x000fe200000e062b */
[----:B------:R-:W-:Y:S01]  /*8260*/  IADD3 R2, P1, PT, R42, 0x5400, RZ ;  /* 0x000054002a027810 */ /* 0x000fe20007f3e0ff */
[----:B------:R2:W-:Y:S01]  /*8270*/  ST.E desc[UR46][R78.64], RZ ;  /* 0x000000ff4e007985 */ /* 0x0005e2000c10192e */
[----:B------:R-:W-:-:S02]  /*8280*/  LOP3.LUT R84, R0, 0x70, R5, 0x78, !PT ;  /* 0x0000007000547812 */ /* 0x000fc400078e7805 */
[C---:B------:R-:W-:Y:S01]  /*8290*/  SHF.R.U64 R0, R3.reuse, 0x3, R87 ;  /* 0x0000000303007819 */ /* 0x040fe20000001257 */
[----:B------:R-:W-:Y:S02]  /*82a0*/  IMAD.X R89, RZ, RZ, R43, P1 ;  /* 0x000000ffff597224 */ /* 0x000fe400008e062b */
[----:B------:R2:W-:Y:S01]  /*82b0*/  ST.E desc[UR46][R84.64], RZ ;  /* 0x000000ff54007985 */ /* 0x0005e2000c10192e */
[----:B------:R-:W-:Y:S02]  /*82c0*/  LOP3.LUT R86, R3, 0x70, R0, 0x78, !PT ;  /* 0x0000007003567812 */ /* 0x000fe400078e7800 */
[----:B------:R-:W-:Y:S02]  /*82d0*/  IADD3 R0, P0, PT, R42, 0x6400, RZ ;  /* 0x000064002a007810 */ /* 0x000fe40007f1e0ff */
[----:B------:R-:W-:-:S03]  /*82e0*/  SHF.R.U64 R5, R2, 0x3, R89 ;  /* 0x0000000302057819 */ /* 0x000fc60000001259 */
[----:B---3--:R-:W-:Y:S01]  /*82f0*/  IMAD.X R61, RZ, RZ, R43, P0 ;  /* 0x000000ffff3d7224 */ /* 0x008fe200000e062b */
[----:B------:R-:W-:Y:S02]  /*8300*/  IADD3 R3, P0, PT, R42, 0x7400, RZ ;  /* 0x000074002a037810 */ /* 0x000fe40007f1e0ff */
[----:B------:R-:W-:Y:S02]  /*8310*/  LOP3.LUT R88, R2, 0x70, R5, 0x78, !PT ;  /* 0x0000007002587812 */ /* 0x000fe400078e7805 */
[----:B------:R-:W-:Y:S01]  /*8320*/  SHF.R.U64 R5, R0, 0x3, R61 ;  /* 0x0000000300057819 */ /* 0x000fe2000000123d */
[----:B------:R-:W-:Y:S01]  /*8330*/  IMAD.X R65, RZ, RZ, R43, P0 ;  /* 0x000000ffff417224 */ /* 0x000fe200000e062b */
[----:B------:R-:W-:Y:S01]  /*8340*/  IADD3 R2, P1, PT, R42, 0x6600, RZ ;  /* 0x000066002a027810 */ /* 0x000fe20007f3e0ff */
[----:B------:R3:W-:Y:S01]  /*8350*/  ST.E desc[UR46][R88.64], RZ ;  /* 0x000000ff58007985 */ /* 0x0007e2000c10192e */
[----:B------:R-:W-:Y:S02]  /*8360*/  LOP3.LUT R60, R0, 0x70, R5, 0x78, !PT ;  /* 0x00000070003c7812 */ /* 0x000fe400078e7805 */
[C---:B------:R-:W-:Y:S01]  /*8370*/  SHF.R.U64 R0, R3.reuse, 0x3, R65 ;  /* 0x0000000303007819 */ /* 0x040fe20000001241 */
[----:B------:R-:W-:Y:S01]  /*8380*/  IMAD.X R71, RZ, RZ, R43, P1 ;  /* 0x000000ffff477224 */ /* 0x000fe200008e062b */
[----:B------:R-:W-:Y:S02]  /*8390*/  ST.E desc[UR46][R86.64], RZ ;  /* 0x000000ff56007985 */ /* 0x000fe4000c10192e */
[----:B------:R-:W-:-:S02]  /*83a0*/  LOP3.LUT R64, R3, 0x70, R0, 0x78, !PT ;  /* 0x0000007003407812 */ /* 0x000fc400078e7800 */
[----:B------:R-:W-:Y:S01]  /*83b0*/  IADD3 R0, P0, PT, R42, 0x7600, RZ ;  /* 0x000076002a007810 */ /* 0x000fe20007f1e0ff */
[----:B------:R3:W-:Y:S01]  /*83c0*/  ST.E desc[UR46][R60.64], RZ ;  /* 0x000000ff3c007985 */ /* 0x0007e2000c10192e */
[----:B------:R-:W-:-:S03]  /*83d0*/  SHF.R.U64 R5, R2, 0x3, R71 ;  /* 0x0000000302057819 */ /* 0x000fc60000001247 */
[----:B----4-:R-:W-:Y:S01]  /*83e0*/  IMAD.X R55, RZ, RZ, R43, P0 ;  /* 0x000000ffff377224 */ /* 0x010fe200000e062b */
        /* <DEDUP_REMOVED lines=14> */
[----:B-----5:R-:W-:Y:S01]  /*84d0*/  IMAD.X R49, RZ, RZ, R43, P0 ;  /* 0x000000ffff317224 */ /* 0x020fe200000e062b */
        /* <DEDUP_REMOVED lines=14> */
[----:B------:R-:W-:Y:S01]  /*85c0*/  IMAD.X R41, RZ, RZ, R43, P0 ;  /* 0x000000ffff297224 */ /* 0x000fe200000e062b */
        /* <DEDUP_REMOVED lines=44> */
[----:B-1----:R-:W-:Y:S01]  /*8890*/  IMAD.X R23, RZ, RZ, R43, P0 ;  /* 0x000000ffff177224 */ /* 0x002fe200000e062b */
        /* <DEDUP_REMOVED lines=54> */
[----:B------:R1:W-:Y:S02]  /*8c00*/  ST.E desc[UR46][R10.64], RZ ;  /* 0x000000ff0a007985 */ /* 0x0003e4000c10192e */
        /* <DEDUP_REMOVED lines=23> */
[----:B--2---:R-:W-:Y:S01]  /*8d80*/  IMAD.X R81, RZ, RZ, R43, P0 ;  /* 0x000000ffff517224 */ /* 0x004fe200000e062b */
        /* <DEDUP_REMOVED lines=19> */
[----:B---3--:R-:W-:Y:S01]  /*8ec0*/  IMAD.X R89, RZ, RZ, R43, P1 ;  /* 0x000000ffff597224 */ /* 0x008fe200008e062b */
        /* <DEDUP_REMOVED lines=9> */
[----:B----4-:R-:W-:Y:S01]  /*8f60*/  IMAD.X R71, RZ, RZ, R43, P0 ;  /* 0x000000ffff477224 */ /* 0x010fe200000e062b */
        /* <DEDUP_REMOVED lines=14> */
[----:B-----5:R-:W-:Y:S01]  /*9050*/  IMAD.X R59, RZ, RZ, R43, P0 ;  /* 0x000000ffff3b7224 */ /* 0x020fe200000e062b */
        /* <DEDUP_REMOVED lines=59> */
[----:B-1----:R-:W-:Y:S01]  /*9410*/  IMAD.X R33, RZ, RZ, R43, P0 ;  /* 0x000000ffff217224 */ /* 0x002fe200000e062b */
        /* <DEDUP_REMOVED lines=79> */
[----:B--2---:R-:W-:Y:S01]  /*9910*/  IMAD.X R77, RZ, RZ, R43, P1 ;  /* 0x000000ffff4d7224 */ /* 0x004fe200008e062b */
        /* <DEDUP_REMOVED lines=29> */
[----:B----4-:R-:W-:Y:S01]  /*9af0*/  IMAD.X R89, RZ, RZ, R43, P1 ;  /* 0x000000ffff597224 */ /* 0x010fe200008e062b */
        /* <DEDUP_REMOVED lines=8> */
[----:B------:R-:W-:Y:S01]  /*9b80*/  IADD3 R2, P1, PT, R42, 0xde00, RZ ;  /* 0x0000de002a027810 */ /* 0x000fe20007f3e0ff */
[----:B------:R-:W-:Y:S01]  /*9b90*/  IMAD.X R61, RZ, RZ, R43, P0 ;  /* 0x000000ffff3d7224 */ /* 0x000fe200000e062b */
[C---:B------:R-:W-:Y:S01]  /*9ba0*/  SHF.R.U64 R5, R0.reuse, 0x3, R85 ;  /* 0x0000000300057819 */ /* 0x040fe20000001255 */
[----:B------:R1:W-:Y:S02]  /*9bb0*/  ST.E desc[UR46][R88.64], RZ ;  /* 0x000000ff58007985 */ /* 0x0003e4000c10192e */
[----:B-----5:R-:W-:Y:S01]  /*9bc0*/  IMAD.X R87, RZ, RZ, R43, P1 ;  /* 0x000000ffff577224 */ /* 0x020fe200008e062b */
[----:B------:R-:W-:Y:S01]  /*9bd0*/  LOP3.LUT R84, R0, 0x70, R5, 0x78, !PT ;  /* 0x0000007000547812 */ /* 0x000fe200078e7805 */
[----:B------:R1:W-:Y:S01]  /*9be0*/  ST.E desc[UR46][R80.64], RZ ;  /* 0x000000ff50007985 */ /* 0x0003e2000c10192e */
[----:B------:R-:W-:-:S02]  /*9bf0*/  SHF.R.U64 R0, R3, 0x3, R61 ;  /* 0x0000000303007819 */ /* 0x000fc4000000123d */
[----:B------:R-:W-:Y:S01]  /*9c00*/  SHF.R.U64 R5, R2, 0x3, R87 ;  /* 0x0000000302057819 */ /* 0x000fe20000001257 */
[----:B------:R1:W-:Y:S01]  /*9c10*/  ST.E desc[UR46][R84.64], RZ ;  /* 0x000000ff54007985 */ /* 0x0003e2000c10192e */
[----:B------:R-:W-:Y:S02]  /*9c20*/  LOP3.LUT R60, R3, 0x70, R0, 0x78, !PT ;  /* 0x00000070033c7812 */ /* 0x000fe400078e7800 */
[----:B------:R-:W-:Y:S02]  /*9c30*/  IADD3 R0, P0, PT, R42, 0xee00, RZ ;  /* 0x0000ee002a007810 */ /* 0x000fe40007f1e0ff */
[----:B------:R-:W-:Y:S02]  /*9c40*/  LOP3.LUT R86, R2, 0x70, R5, 0x78, !PT ;  /* 0x0000007002567812 */ /* 0x000fe400078e7805 */
[C---:B------:R-:W-:Y:S01]  /*9c50*/  IADD3 R2, P1, PT, R42.reuse, 0xfc00, RZ ;  /* 0x0000fc002a027810 */ /* 0x040fe20007f3e0ff */
[--C-:B------:R-:W-:Y:S01]  /*9c60*/  IMAD.X R55, RZ, RZ, R43.reuse, P0 ;  /* 0x000000ffff377224 */ /* 0x100fe200000e062b */
[----:B------:R-:W-:Y:S01]  /*9c70*/  IADD3 R3, P0, PT, R42, 0xfe00, RZ ;  /* 0x0000fe002a037810 */ /* 0x000fe20007f1e0ff */
[----:B------:R1:W-:Y:S02]  /*9c80*/  ST.E desc[UR46][R86.64], RZ ;  /* 0x000000ff56007985 */ /* 0x0003e4000c10192e */
[----:B------:R-:W-:Y:S01]  /*9c90*/  IMAD.X R71, RZ, RZ, R43, P1 ;  /* 0x000000ffff477224 */ /* 0x000fe200008e062b */
[C---:B------:R-:W-:Y:S01]  /*9ca0*/  SHF.R.U64 R5, R0.reuse, 0x3, R55 ;  /* 0x0000000300057819 */ /* 0x040fe20000001237 */
[----:B------:R-:W-:Y:S01]  /*9cb0*/  IMAD.X R65, RZ, RZ, R43, P0 ;  /* 0x000000ffff417224 */ /* 0x000fe200000e062b */
[----:B------:R1:W-:Y:S02]  /*9cc0*/  ST.E desc[UR46][R60.64], RZ ;  /* 0x000000ff3c007985 */ /* 0x0003e4000c10192e */
[----:B------:R-:W-:-:S02]  /*9cd0*/  LOP3.LUT R54, R0, 0x70, R5, 0x78, !PT ;  /* 0x0000007000367812 */ /* 0x000fc400078e7805 */
[C---:B------:R-:W-:Y:S02]  /*9ce0*/  SHF.R.U64 R5, R2.reuse, 0x3, R71 ;  /* 0x0000000302057819 */ /* 0x040fe40000001247 */
[C---:B------:R-:W-:Y:S01]  /*9cf0*/  SHF.R.U64 R0, R3.reuse, 0x3, R65 ;  /* 0x0000000303007819 */ /* 0x040fe20000001241 */
[----:B------:R1:W-:Y:S01]  /*9d00*/  ST.E desc[UR46][R54.64], RZ ;  /* 0x000000ff36007985 */ /* 0x0003e2000c10192e */
[----:B------:R-:W-:Y:S02]  /*9d10*/  LOP3.LUT R70, R2, 0x70, R5, 0x78, !PT ;  /* 0x0000007002467812 */ /* 0x000fe400078e7805 */
[----:B------:R-:W-:Y:S01]  /*9d20*/  LOP3.LUT R64, R3, 0x70, R0, 0x78, !PT ;  /* 0x0000007003407812 */ /* 0x000fe200078e7800 */
[----:B------:R-:W2:Y:S02]  /*9d30*/  S2R R2, SR_CTAID.Y ;  /* 0x0000000000027919 */ /* 0x000ea40000002600 */
[----:B------:R1:W-:Y:S01]  /*9d40*/  ST.E desc[UR46][R70.64], RZ ;  /* 0x000000ff46007985 */ /* 0x0003e2000c10192e */
[----:B------:R-:W3:Y:S03]  /*9d50*/  S2R R0, SR_CTAID.Z ;  /* 0x0000000000007919 */ /* 0x000ee60000002700 */
[----:B------:R1:W-:Y:S01]  /*9d60*/  ST.E desc[UR46][R64.64], RZ ;  /* 0x000000ff40007985 */ /* 0x0003e2000c10192e */
[----:B------:R-:W-:Y:S05]  /*9d70*/  @!P6 BRA `(.L_x_151) ;  /* 0x000000000090e947 */ /* 0x000fea0003800000 */
[----:B------:R-:W4:Y:S01]  /*9d80*/  LDCU UR4, c[0x0][0x380] ;  /* 0x00007000ff0477ac */ /* 0x000f220008000800 */
[----:B------:R-:W-:Y:S01]  /*9d90*/  IADD3 R3, PT, PT, R17, UR37, RZ ;  /* 0x0000002511037c10 */ /* 0x000fe2000fffe0ff */
[----:B------:R-:W-:Y:S03]  /*9da0*/  BSSY.RECONVERGENT B0, `(.L_x_151) ;  /* 0x0000021000007945 */ /* 0x000fe60003800200 */
[----:B----4-:R-:W-:-:S13]  /*9db0*/  ISETP.GE.AND P0, PT, R3, UR4, PT ;  /* 0x0000000403007c0c */ /* 0x010fda000bf06270 */
[----:B------:R-:W-:Y:S05]  /*9dc0*/  @P0 BRA `(.L_x_152) ;  /* 0x0000000000780947 */ /* 0x000fea0003800000 */
[----:B------:R-:W1:Y:S01]  /*9dd0*/  LDCU UR4, c[0x0][0x38c] ;  /* 0x00007180ff0477ac */ /* 0x000e620008000800 */
[----:B------:R-:W3:Y:S01]  /*9de0*/  LDCU UR5, c[0x0][0x890] ;  /* 0x00011200ff0577ac */ /* 0x000ee20008000800 */
[----:B------:R-:W4:Y:S01]  /*9df0*/  LDCU.64 UR6, c[0x0][0x888] ;  /* 0x00011100ff0677ac */ /* 0x000f220008000a00 */
[----:B-1----:R-:W1:Y:S01]  /*9e00*/  I2F.U32.RP R8, UR4 ;  /* 0x0000000400087d06 */ /* 0x002e620008209000 */
[----:B------:R-:W-:-:S07]  /*9e10*/  ISETP.NE.U32.AND P0, PT, RZ, UR4, PT ;  /* 0x00000004ff007c0c */ /* 0x000fce000bf05070 */
[----:B-1----:R-:W1:Y:S02]  /*9e20*/  MUFU.RCP R6, R8 ;  /* 0x0000000800067308 */ /* 0x002e640000001000 */
[----:B-1----:R-:W-:-:S06]  /*9e30*/  IADD3 R6, PT, PT, R6, 0xffffffe, RZ ;  /* 0x0ffffffe06067810 */ /* 0x002fcc0007ffe0ff */
[----:B------:R-:W1:Y:S02]  /*9e40*/  F2I.FTZ.U32.TRUNC.NTZ R5, R6 ;  /* 0x0000000600057305 */ /* 0x000e64000021f000 */
[----:B-1----:R-:W-:-:S05]  /*9e50*/  IADD3 R4, PT, PT, RZ, -R5, RZ ;  /* 0x80000005ff047210 */ /* 0x002fca0007ffe0ff */
[----:B------:R-:W-:Y:S02]  /*9e60*/  IMAD R7, R4, UR4, RZ ;  /* 0x0000000404077c24 */ /* 0x000fe4000f8e02ff */
[----:B------:R-:W-:-:S05]  /*9e70*/  HFMA2 R4, -RZ, RZ, 0, 0 ;  /* 0x00000000ff047431 */ /* 0x000fca00000001ff */
[----:B------:R-:W-:-:S04]  /*9e80*/  IMAD.HI.U32 R5, R5, R7, R4 ;  /* 0x0000000705057227 */ /* 0x000fc800078e0004 */
[----:B---3--:R-:W-:Y:S02]  /*9e90*/  IMAD R4, R0, UR5, R3 ;  /* 0x0000000500047c24 */ /* 0x008fe4000f8e0203 */
[----:B--2---:R-:W-:-:S04]  /*9ea0*/  IMAD.HI.U32 R5, R5, R2, RZ ;  /* 0x0000000205057227 */ /* 0x004fc800078e00ff */
[----:B------:R-:W-:-:S04]  /*9eb0*/  IMAD.MOV R7, RZ, RZ, -R5 ;  /* 0x000000ffff077224 */ /* 0x000fc800078e0a05 */
[----:B------:R-:W-:-:S05]  /*9ec0*/  IMAD R7, R7, UR4, R2 ;  /* 0x0000000407077c24 */ /* 0x000fca000f8e0202 */
[----:B------:R-:W-:-:S13]  /*9ed0*/  ISETP.GE.U32.AND P2, PT, R7, UR4, PT ;  /* 0x0000000407007c0c */ /* 0x000fda000bf46070 */
[----:B------:R-:W-:Y:S02]  /*9ee0*/  @P2 IADD3 R7, PT, PT, R7, -UR4, RZ ;  /* 0x8000000407072c10 */ /* 0x000fe4000fffe0ff */
[----:B------:R-:W-:Y:S02]  /*9ef0*/  @P2 IADD3 R5, PT, PT, R5, 0x1, RZ ;  /* 0x0000000105052810 */ /* 0x000fe40007ffe0ff */
[----:B------:R-:W-:Y:S02]  /*9f00*/  ISETP.GE.U32.AND P1, PT, R7, UR4, PT ;  /* 0x0000000407007c0c */ /* 0x000fe4000bf26070 */
[----:B------:R-:W1:Y:S11]  /*9f10*/  LDC.64 R6, c[0x0][0x880] ;  /* 0x00022000ff067b82 */ /* 0x000e760000000a00 */
[----:B------:R-:W-:Y:S01]  /*9f20*/  @P1 VIADD R5, R5, 0x1 ;  /* 0x0000000105051836 */ /* 0x000fe20000000000 */
[----:B------:R-:W-:-:S04]  /*9f30*/  @!P0 LOP3.LUT R5, RZ, UR4, RZ, 0x33, !PT ;  /* 0x00000004ff058c12 */ /* 0x000fc8000f8e33ff */
[C---:B------:R-:W-:Y:S01]  /*9f40*/  IADD3 R3, PT, PT, -R5.reuse, RZ, RZ ;  /* 0x000000ff05037210 */ /* 0x040fe20007ffe1ff */
[----:B----4-:R-:W-:-:S04]  /*9f50*/  IMAD R5, R5, UR7, R4 ;  /* 0x0000000705057c24 */ /* 0x010fc8000f8e0204 */
[----:B------:R-:W-:Y:S01]  /*9f60*/  IMAD R4, R3, UR4, R2 ;  /* 0x0000000403047c24 */ /* 0x000fe2000f8e0202 */
[----:B------:R-:W-:-:S03]  /*9f70*/  MOV R3, 0xff800000 ;  /* 0xff80000000037802 */ /* 0x000fc60000000f00 */
[----:B------:R-:W-:-:S04]  /*9f80*/  IMAD R5, R4, UR6, R5 ;  /* 0x0000000604057c24 */ /* 0x000fc8000f8e0205 */
[----:B-1----:R-:W-:-:S05]  /*9f90*/  IMAD.WIDE.U32 R6, R5, 0x4, R6 ;  /* 0x0000000405067825 */ /* 0x002fca00078e0006 */
[----:B------:R4:W-:Y:S02]  /*9fa0*/  STG.E desc[UR46][R6.64], R3 ;  /* 0x0000000306007986 */ /* 0x0009e4000c10192e */
.L_x_152:
[----:B------:R-:W-:Y:S05]  /*9fb0*/  BSYNC.RECONVERGENT B0 ;  /* 0x0000000000007941 */ /* 0x000fea0003800200 */
.L_x_151:
[----:B------:R-:W-:-:S09]  /*9fc0*/  UISETP.NE.AND UP0, UPT, UR42, URZ, UPT ;  /* 0x000000ff2a00728c */ /* 0x000fd2000bf05270 */
[----:B------:R-:W-:Y:S05]  /*9fd0*/  BRA.U UP0, `(.L_x_153) ;  /* 0x0000000100047547 */ /* 0x000fea000b800000 */
[----:B------:R-:W-:Y:S05]  /*9fe0*/  BPT.TRAP 0x1 ;  /* 0x000000040000795c */ /* 0x000fea0000300000 */
.L_x_153:
[C---:B------:R-:W-:Y:S01]  /*9ff0*/  IADD3 R5, P1, PT, R42.reuse, 0x10000, RZ ;  /* 0x000100002a057810 */ /* 0x040fe20007f3e0ff */
[----:B------:R2:W-:Y:S01]  /*a000*/  SYNCS.ARRIVE.TRANS64.A1T0 RZ, [R16+URZ+0x380b0], RZ ;  /* 0x0380b0ff10ff79a7 */ /* 0x0005e200081000ff */
[C---:B-1--4-:R-:W-:Y:S01]  /*a010*/  IADD3 R7, P0, PT, R42.reuse, 0x10200, RZ ;  /* 0x000102002a077810 */ /* 0x052fe20007f1e0ff */
[----:B------:R-:W-:Y:S01]  /*a020*/  STL.64 [R1+0x70], R16 ;  /* 0x0000701001007387 */ /* 0x000fe20000100a00 */
[----:B------:R-:W-:Y:S01]  /*a030*/  UISETP.NE.AND UP0, UPT, UR42, URZ, UPT ;  /* 0x000000ff2a00728c */ /* 0x000fe2000bf05270 */
[--C-:B------:R-:W-:Y:S01]  /*a040*/  IMAD.X R65, RZ, RZ, R43.reuse, P1 ;  /* 0x000000ffff417224 */ /* 0x100fe200008e062b */
[C---:B------:R-:W-:Y:S01]  /*a050*/  IADD3 R9, P1, PT, R42.reuse, 0x12000, RZ ;  /* 0x000120002a097810 */ /* 0x040fe20007f3e0ff */
[----:B------:R-:W-:Y:S01]  /*a060*/  IMAD.X R63, RZ, RZ, R43, P0 ;  /* 0x000000ffff3f7224 */ /* 0x000fe200000e062b */
[----:B------:R-:W-:Y:S02]  /*a070*/  IADD3 R3, P0, PT, R42, 0x11000, RZ ;  /* 0x000110002a037810 */ /* 0x000fe40007f1e0ff */
[----:B------:R-:W-:Y:S01]  /*a080*/  SHF.R.U64 R4, R5, 0x3, R65 ;  /* 0x0000000305047819 */ /* 0x000fe20000001241 */
[----:B------:R-:W-:Y:S01]  /*a090*/  IMAD.X R57, RZ, RZ, R43, P1 ;  /* 0x000000ffff397224 */ /* 0x000fe200008e062b */
        /* <DEDUP_REMOVED lines=9> */
[C---:B------:R-:W-:Y:S01]  /*a130*/  IADD3 R3, P0, PT, R42.reuse, 0x13000, RZ ;  /* 0x000130002a037810 */ /* 0x040fe20007f1e0ff */
[----:B------:R-:W-:Y:S01]  /*a140*/  ST.E desc[UR46][R62.64], RZ ;  /* 0x000000ff3e007985 */ /* 0x000fe2000c10192e */
[----:B------:R-:W-:-:S02]  /*a150*/  IADD3 R7, P2, PT, R42, 0x11200, RZ ;  /* 0x000112002a077810 */ /* 0x000fc40007f5e0ff */
[----:B------:R-:W-:Y:S01]  /*a160*/  SHF.R.U64 R8, R9, 0x3, R57 ;  /* 0x0000000309087819 */ /* 0x000fe20000001239 */
[----:B------:R-:W-:Y:S01]  /*a170*/  IMAD.X R53, RZ, RZ, R43, P0 ;  /* 0x000000ffff357224 */ /* 0x000fe200000e062b */
[----:B------:R-:W-:Y:S01]  /*a180*/  SHF.R.U64 R4, R5, 0x3, R55 ;  /* 0x0000000305047819 */ /* 0x000fe20000001237 */
[----:B------:R-:W-:Y:S01]  /*a190*/  IMAD.X R59, RZ, RZ, R43, P2 ;  /* 0x000000ffff3b7224 */ /* 0x000fe200010e062b */
[----:B------:R-:W-:Y:S01]  /*a1a0*/  LOP3.LUT R56, R9, 0x70, R8, 0x78, !PT ;  /* 0x0000007009387812 */ /* 0x000fe200078e7808 */
[----:B------:R-:W-:Y:S01]  /*a1b0*/  ST.E desc[UR46][R60.64], RZ ;  /* 0x000000ff3c007985 */ /* 0x000fe2000c10192e */
[----:B------:R-:W-:Y:S02]  /*a1c0*/  LOP3.LUT R54, R5, 0x70, R4, 0x78, !PT ;  /* 0x0000007005367812 */ /* 0x000fe400078e7804 */
[C---:B------:R-:W-:Y:S02]  /*a1d0*/  IADD3 R9, P1, PT, R42.reuse, 0x14000, RZ ;  /* 0x000140002a097810 */ /* 0x040fe40007f3e0ff */
[----:B------:R-:W-:-:S02]  /*a1e0*/  IADD3 R5, P0, PT, R42, 0x14200, RZ ;  /* 0x000142002a057810 */ /* 0x000fc40007f1e0ff */
[----:B------:R-:W-:Y:S01]  /*a1f0*/  SHF.R.U64 R4, R3, 0x3, R53 ;  /* 0x0000000303047819 */ /* 0x000fe20000001235 */
[----:B------:R-:W-:Y:S01]  /*a200*/  IMAD.X R49, RZ, RZ, R43, P1 ;  /* 0x000000ffff317224 */ /* 0x000fe200008e062b */
[----:B------:R-:W-:Y:S01]  /*a210*/  SHF.R.U64 R6, R7, 0x3, R59 ;  /* 0x0000000307067819 */ /* 0x000fe2000000123b */
[----:B------:R-:W-:Y:S01]  /*a220*/  IMAD.X R47, RZ, RZ, R43, P0 ;  /* 0x000000ffff2f7224 */ /* 0x000fe200000e062b */
[----:B------:R-:W-:Y:S02]  /*a230*/  LOP3.LUT R52, R3, 0x70, R4, 0x78, !PT ;  /* 0x0000007003347812 */ /* 0x000fe400078e7804 */
[----:B------:R-:W-:Y:S02]  /*a240*/  LOP3.LUT R58, R7, 0x70, R6, 0x78, !PT ;  /* 0x00000070073a7812 */ /* 0x000fe400078e7806 */
[C---:B------:R-:W-:Y:S02]  /*a250*/  IADD3 R3, P0, PT, R42.reuse, 0x15000, RZ ;  /* 0x000150002a037810 */ /* 0x040fe40007f1e0ff */
[----:B------:R-:W-:Y:S01]  /*a260*/  IADD3 R7, P2, PT, R42, 0x13200, RZ ;  /* 0x000132002a077810 */ /* 0x000fe20007f5e0ff */
[----:B------:R4:W-:Y:S01]  /*a270*/  ST.E desc[UR46][R58.64], RZ ;  /* 0x000000ff3a007985 */ /* 0x0009e2000c10192e */
[----:B------:R-:W-:Y:S01]  /*a280*/  SHF.R.U64 R8, R9, 0x3, R49 ;  /* 0x0000000309087819 */ /* 0x000fe20000001231 */
[----:B------:R-:W-:Y:S01]  /*a290*/  IMAD.X R45, RZ, RZ, R43, P0 ;  /* 0x000000ffff2d7224 */ /* 0x000fe200000e062b */
[----:B------:R-:W-:Y:S01]  /*a2a0*/  SHF.R.U64 R4, R5, 0x3, R47 ;  /* 0x0000000305047819 */ /* 0x000fe2000000122f */
[----:B------:R-:W-:Y:S01]  /*a2b0*/  IMAD.X R51, RZ, RZ, R43, P2 ;  /* 0x000000ffff337224 */ /* 0x000fe200010e062b */
[----:B------:R-:W-:Y:S01]  /*a2c0*/  LOP3.LUT R48, R9, 0x70, R8, 0x78, !PT ;  /* 0x0000007009307812 */ /* 0x000fe200078e7808 */
[----:B------:R-:W-:Y:S01]  /*a2d0*/  ST.E desc[UR46][R56.64], RZ ;  /* 0x000000ff38007985 */ /* 0x000fe2000c10192e */
[----:B------:R-:W-:-:S02]  /*a2e0*/  LOP3.LUT R46, R5, 0x70, R4, 0x78, !PT ;  /* 0x00000070052e7812 */ /* 0x000fc400078e7804 */
[C---:B------:R-:W-:Y:S01]  /*a2f0*/  IADD3 R9, P1, PT, R42.reuse, 0x16000, RZ ;  /* 0x000160002a097810 */ /* 0x040fe20007f3e0ff */
[----:B------:R-:W-:Y:S01]  /*a300*/  ST.E desc[UR46][R54.64], RZ ;  /* 0x000000ff36007985 */ /* 0x000fe2000c10192e */
[----:B------:R-:W-:Y:S02]  /*a310*/  IADD3 R5, P0, PT, R42, 0x16200, RZ ;  /* 0x000162002a057810 */ /* 0x000fe40007f1e0ff */
[----:B------:R-:W-:Y:S01]  /*a320*/  SHF.R.U64 R4, R3, 0x3, R45 ;  /* 0x0000000303047819 */ /* 0x000fe2000000122d */
[----:B------:R-:W-:Y:S01]  /*a330*/  IMAD.X R39, RZ, RZ, R43, P1 ;  /* 0x000000ffff277224 */ /* 0x000fe200008e062b */
[----:B------:R-:W-:Y:S01]  /*a340*/  SHF.R.U64 R6, R7, 0x3, R51 ;  /* 0x0000000307067819 */ /* 0x000fe20000001233 */
[----:B------:R-:W-:Y:S01]  /*a350*/  IMAD.X R37, RZ, RZ, R43, P0 ;  /* 0x000000ffff257224 */ /* 0x000fe200000e062b */
[----:B------:R-:W-:Y:S01]  /*a360*/  LOP3.LUT R44, R3, 0x70, R4, 0x78, !PT ;  /* 0x00000070032c7812 */ /* 0x000fe200078e7804 */
[----:B------:R3:W-:Y:S01]  /*a370*/  ST.E desc[UR46][R52.64], RZ ;  /* 0x000000ff34007985 */ /* 0x0007e2000c10192e */
[----:B------:R-:W-:-:S02]  /*a380*/  LOP3.LUT R50, R7, 0x70, R6, 0x78, !PT ;  /* 0x0000007007327812 */ /* 0x000fc400078e7806 */
[C---:B------:R-:W-:Y:S02]  /*a390*/  IADD3 R3, P0, PT, R42.reuse, 0x17000, RZ ;  /* 0x000170002a037810 */ /* 0x040fe40007f1e0ff */
[----:B------:R-:W-:Y:S01]  /*a3a0*/  IADD3 R7, P2, PT, R42, 0x15200, RZ ;  /* 0x000152002a077810 */ /* 0x000fe20007f5e0ff */
[----:B------:R-:W-:Y:S01]  /*a3b0*/  ST.E desc[UR46][R50.64], RZ ;  /* 0x000000ff32007985 */ /* 0x000fe2000c10192e */
        /* <DEDUP_REMOVED lines=8> */
[----:B------:R2:W-:Y:S01]  /*a440*/  ST.E desc[UR46][R46.64], RZ ;  /* 0x000000ff2e007985 */ /* 0x0005e2000c10192e */
[----:B------:R-:W-:Y:S02]  /*a450*/  IADD3 R5, P0, PT, R42, 0x18200, RZ ;  /* 0x000182002a057810 */ /* 0x000fe40007f1e0ff */
[----:B------:R-:W-:Y:S01]  /*a460*/  SHF.R.U64 R4, R3, 0x3, R35 ;  /* 0x0000000303047819 */ /* 0x000fe20000001223 */
[----:B------:R-:W-:Y:S01]  /*a470*/  IMAD.X R31, RZ, RZ, R43, P1 ;  /* 0x000000ffff1f7224 */ /* 0x000fe200008e062b */
[----:B------:R-:W-:Y:S01]  /*a480*/  SHF.R.U64 R6, R7, 0x3, R41 ;  /* 0x0000000307067819 */ /* 0x000fe20000001229 */
[----:B------:R-:W-:Y:S01]  /*a490*/  IMAD.X R29, RZ, RZ, R43, P0 ;  /* 0x000000ffff1d7224 */ /* 0x000fe200000e062b */
[----:B------:R-:W-:Y:S01]  /*a4a0*/  LOP3.LUT R34, R3, 0x70, R4, 0x78, !PT ;  /* 0x0000007003227812 */ /* 0x000fe200078e7804 */
[----:B------:R-:W-:Y:S01]  /*a4b0*/  ST.E desc[UR46][R44.64], RZ ;  /* 0x000000ff2c007985 */ /* 0x000fe2000c10192e */
        /* <DEDUP_REMOVED lines=9> */
[----:B------:R2:W-:Y:S01]  /*a550*/  ST.E desc[UR46][R38.64], RZ ;  /* 0x000000ff26007985 */ /* 0x0005e2000c10192e */
        /* <DEDUP_REMOVED lines=73> */
[----:B------:R-:W-:Y:S02]  /*a9f0*/  SHF.R.U64 R4, R9, 0x3, R75 ;  /* 0x0000000309047819 */ /* 0x000fe4000000124b */
[C---:B------:R-:W-:Y:S01]  /*aa00*/  IADD3 R3, P0, PT, R42.reuse, 0x11400, RZ ;  /* 0x000114002a037810 */ /* 0x040fe20007f1e0ff */
[----:B------:R-:W-:Y:S01]  /*aa10*/  IMAD.X R77, RZ, RZ, R43, P1 ;  /* 0x000000ffff4d7224 */ /* 0x000fe200008e062b */
[----:B------:R-:W-:Y:S01]  /*aa20*/  SHF.R.U64 R6, R5, 0x3, R79 ;  /* 0x0000000305067819 */ /* 0x000fe2000000124f */
[----:B------:R-:W-:Y:S01]  /*aa30*/  ST.E desc[UR46][R68.64], RZ ;  /* 0x000000ff44007985 */ /* 0x000fe2000c10192e */
[----:B------:R-:W-:Y:S01]  /*aa40*/  LOP3.LUT R74, R9, 0x70, R4, 0x78, !PT ;  /* 0x00000070094a7812 */ /* 0x000fe200078e7804 */
[----:B------:R-:W-:Y:S01]  /*aa50*/  IMAD.X R9, RZ, RZ, R43, P0 ;  /* 0x000000ffff097224 */ /* 0x000fe200000e062b */
[----:B------:R-:W-:Y:S01]  /*aa60*/  LOP3.LUT R78, R5, 0x70, R6, 0x78, !PT ;  /* 0x00000070054e7812 */ /* 0x000fe200078e7806 */
[----:B------:R2:W-:Y:S01]  /*aa70*/  ST.E desc[UR46][R66.64], RZ ;  /* 0x000000ff42007985 */ /* 0x0005e2000c10192e */
[----:B------:R-:W-:-:S02]  /*aa80*/  IADD3 R6, P0, PT, R42, 0x12400, RZ ;  /* 0x000124002a067810 */ /* 0x000fc40007f1e0ff */
[----:B------:R-:W-:Y:S01]  /*aa90*/  SHF.R.U64 R8, R7, 0x3, R77 ;  /* 0x0000000307087819 */ /* 0x000fe2000000124d */
[----:B------:R2:W-:Y:S01]  /*aaa0*/  ST.E desc[UR46][R80.64], RZ ;  /* 0x000000ff50007985 */ /* 0x0005e2000c10192e */
[----:B------:R-:W-:Y:S01]  /*aab0*/  IADD3 R5, P1, PT, R42, 0x11600, RZ ;  /* 0x000116002a057810 */ /* 0x000fe20007f3e0ff */
[----:B------:R-:W-:Y:S01]  /*aac0*/  IMAD.X R83, RZ, RZ, R43, P0 ;  /* 0x000000ffff537224 */ /* 0x000fe200000e062b */
[----:B------:R-:W-:Y:S01]  /*aad0*/  SHF.R.U64 R4, R3, 0x3, R9 ;  /* 0x0000000303047819 */ /* 0x000fe20000001209 */
[----:B------:R-:W-:Y:S01]  /*aae0*/  ST.E desc[UR46][R78.64], RZ ;  /* 0x000000ff4e007985 */ /* 0x000fe2000c10192e */
[----:B------:R-:W-:Y:S01]  /*aaf0*/  LOP3.LUT R76, R7, 0x70, R8, 0x78, !PT ;  /* 0x00000070074c7812 */ /* 0x000fe200078e7808 */
[----:B------:R-:W-:Y:S01]  /*ab00*/  IMAD.X R85, RZ, RZ, R43, P1 ;  /* 0x000000ffff557224 */ /* 0x000fe200008e062b */
[----:B------:R-:W-:Y:S02]  /*ab10*/  LOP3.LUT R8, R3, 0x70, R4, 0x78, !PT ;  /* 0x0000007003087812 */ /* 0x000fe400078e7804 */
[----:B------:R-:W-:Y:S01]  /*ab20*/  SHF.R.U64 R3, R6, 0x3, R83 ;  /* 0x0000000306037819 */ /* 0x000fe20000001253 */
[----:B------:R-:W-:Y:S01]  /*ab30*/  ST.E desc[UR46][R76.64], RZ ;  /* 0x000000ff4c007985 */ /* 0x000fe2000c10192e */
[----:B------:R-:W-:-:S02]  /*ab40*/  SHF.R.U64 R4, R5, 0x3, R85 ;  /* 0x0000000305047819 */ /* 0x000fc40000001255 */
[----:B------:R-:W-:Y:S01]  /*ab50*/  LOP3.LUT R82, R6, 0x70, R3, 0x78, !PT ;  /* 0x0000007006527812 */ /* 0x000fe200078e7803 */
[----:B------:R2:W-:Y:S01]  /*ab60*/  ST.E desc[UR46][R74.64], RZ ;  /* 0x000000ff4a007985 */ /* 0x0005e2000c10192e */
[C---:B------:R-:W-:Y:S02]  /*ab70*/  IADD3 R3, P0, PT, R42.reuse, 0x12600, RZ ;  /* 0x000126002a037810 */ /* 0x040fe40007f1e0ff */
[----:B------:R-:W-:Y:S01]  /*ab80*/  LOP3.LUT R84, R5, 0x70, R4, 0x78, !PT ;  /* 0x0000007005547812 */ /* 0x000fe200078e7804 */
[----:B------:R2:W-:Y:S01]  /*ab90*/  ST.E desc[UR46][R8.64], RZ ;  /* 0x000000ff08007985 */ /* 0x0005e2000c10192e */
[C---:B------:R-:W-:Y:S01]  /*aba0*/  IADD3 R4, P1, PT, R42.reuse, 0x13400, RZ ;  /* 0x000134002a047810 */ /* 0x040fe20007f3e0ff */
[--C-:B-1----:R-:W-:Y:S01]  /*abb0*/  IMAD.X R65, RZ, RZ, R43.reuse, P0 ;  /* 0x000000ffff417224 */ /* 0x102fe200000e062b */
[C---:B------:R-:W-:Y:S01]  /*abc0*/  IADD3 R5, P0, PT, R42.reuse, 0x13600, RZ ;  /* 0x000136002a057810 */ /* 0x040fe20007f1e0ff */
[----:B------:R1:W-:Y:S01]  /*abd0*/  ST.E desc[UR46][R84.64], RZ ;  /* 0x000000ff54007985 */ /* 0x0003e2000c10192e */
[----:B------:R-:W-:Y:S01]  /*abe0*/  IADD3 R7, P3, PT, R42, 0x1f800, RZ ;  /* 0x0001f8002a077810 */ /* 0x000fe20007f7e0ff */
        /* <DEDUP_REMOVED lines=9> */
[C---:B------:R-:W-:Y:S02]  /*ac80*/  IADD3 R3, P0, PT, R42.reuse, 0x14400, RZ ;  /* 0x000144002a037810 */ /* 0x040fe40007f1e0ff */
[C---:B------:R-:W-:Y:S01]  /*ac90*/  IADD3 R4, P1, PT, R42.reuse, 0x14600, RZ ;  /* 0x000146002a047810 */ /* 0x040fe20007f3e0ff */
[----:B------:R1:W-:Y:S01]  /*aca0*/  ST.E desc[UR46][R88.64], RZ ;  /* 0x000000ff58007985 */ /* 0x0003e2000c10192e */
[----:B------:R-:W-:Y:S01]  /*acb0*/  LOP3.LUT R86, R5, 0x70, R6, 0x78, !PT ;  /* 0x0000007005567812 */ /* 0x000fe200078e7806 */
[--C-:B----4-:R-:W-:Y:S01]  /*acc0*/  IMAD.X R59, RZ, RZ, R43.reuse, P0 ;  /* 0x000000ffff3b7224 */ /* 0x110fe200000e062b */
[----:B------:R-:W-:Y:S01]  /*acd0*/  IADD3 R5, P0, PT, R42, 0x15400, RZ ;  /* 0x000154002a057810 */ /* 0x000fe20007f1e0ff */
[----:B------:R-:W-:-:S02]  /*ace0*/  IMAD.X R63, RZ, RZ, R43, P1 ;  /* 0x000000ffff3f7224 */ /* 0x000fc400008e062b */
[----:B------:R4:W-:Y:S01]  /*acf0*/  ST.E desc[UR46][R86.64], RZ ;  /* 0x000000ff56007985 */ /* 0x0009e2000c10192e */
[----:B------:R-:W-:Y:S01]  /*ad00*/  SHF.R.U64 R6, R3, 0x3, R59 ;  /* 0x0000000303067819 */ /* 0x000fe2000000123b */
[----:B------:R-:W-:-:S03]  /*ad10*/  IMAD.X R61, RZ, RZ, R43, P0 ;  /* 0x000000ffff3d7224 */ /* 0x000fc600000e062b */
[----:B------:R-:W-:Y:S02]  /*ad20*/  LOP3.LUT R58, R3, 0x70, R6, 0x78, !PT ;  /* 0x00000070033a7812 */ /* 0x000fe400078e7806 */
        /* <DEDUP_REMOVED lines=8> */
[--C-:B---3--:R-:W-:Y:S01]  /*adb0*/  IMAD.X R53, RZ, RZ, R43.reuse, P0 ;  /* 0x000000ffff357224 */ /* 0x108fe200000e062b */
[----:B------:R-:W-:Y:S01]  /*adc0*/  IADD3 R5, P0, PT, R42, 0x16600, RZ ;  /* 0x000166002a057810 */ /* 0x000fe20007f1e0ff */
[----:B------:R-:W-:-:S02]  /*add0*/  IMAD.X R57, RZ, RZ, R43, P1 ;  /* 0x000000ffff397224 */ /* 0x000fc400008e062b */
[----:B------:R-:W-:Y:S01]  /*ade0*/  ST.E desc[UR46][R60.64], RZ ;  /* 0x000000ff3c007985 */ /* 0x000fe2000c10192e */
[----:B------:R-:W-:Y:S01]  /*adf0*/  SHF.R.U64 R6, R3, 0x3, R53 ;  /* 0x0000000303067819 */ /* 0x000fe20000001235 */
[----:B------:R-:W-:-:S03]  /*ae00*/  IMAD.X R55, RZ, RZ, R43, P0 ;  /* 0x000000ffff377224 */ /* 0x000fc600000e062b */
[----:B------:R-:W-:Y:S02]  /*ae10*/  LOP3.LUT R52, R3, 0x70, R6, 0x78, !PT ;  /* 0x0000007003347812 */ /* 0x000fe400078e7806 */
[C---:B------:R-:W-:Y:S02]  /*ae20*/  SHF.R.U64 R3, R4.reuse, 0x3, R57 ;  /* 0x0000000304037819 */ /* 0x040fe40000001239 */
[C---:B------:R-:W-:Y:S01]  /*ae30*/  SHF.R.U64 R6, R5.reuse, 0x3, R55 ;  /* 0x0000000305067819 */ /* 0x040fe20000001237 */
[----:B------:R-:W-:Y:S01]  /*ae40*/  ST.E desc[UR46][R52.64], RZ ;  /* 0x000000ff34007985 */ /* 0x000fe2000c10192e */
[----:B------:R-:W-:Y:S02]  /*ae50*/  LOP3.LUT R56, R4, 0x70, R3, 0x78, !PT ;  /* 0x0000007004387812 */ /* 0x000fe400078e7803 */
[C---:B------:R-:W-:Y:S02]  /*ae60*/  IADD3 R3, P0, PT, R42.reuse, 0x17400, RZ ;  /* 0x000174002a037810 */ /* 0x040fe40007f1e0ff */
[C---:B------:R-:W-:Y:S01]  /*ae70*/  IADD3 R4, P1, PT, R42.reuse, 0x17600, RZ ;  /* 0x000176002a047810 */ /* 0x040fe20007f3e0ff */
[----:B------:R-:W-:Y:S01]  /*ae80*/  ST.E desc[UR46][R56.64], RZ ;  /* 0x000000ff38007985 */ /* 0x000fe2000c10192e */
[----:B------:R-:W-:Y:S01]  /*ae90*/  LOP3.LUT R54, R5, 0x70, R6, 0x78, !PT ;  /* 0x0000007005367812 */ /* 0x000fe200078e7806 */
[--C-:B--2---:R-:W-:Y:S01]  /*aea0*/  IMAD.X R47, RZ, RZ, R43.reuse, P0 ;  /* 0x000000ffff2f7224 */ /* 0x104fe200000e062b */
        /* <DEDUP_REMOVED lines=14> */
[--C-:B------:R-:W-:Y:S01]  /*af90*/  IMAD.X R39, RZ, RZ, R43.reuse, P0 ;  /* 0x000000ffff277224 */ /* 0x100fe200000e062b */
        /* <DEDUP_REMOVED lines=121> */
[----:B-1----:R-:W-:-:S02]  /*b730*/  IMAD.X R85, RZ, RZ, R43, P1 ;  /* 0x000000ffff557224 */ /* 0x002fc400008e062b */
[----:B------:R-:W-:Y:S01]  /*b740*/  ST.E desc[UR46][R76.64], RZ ;  /* 0x000000ff4c007985 */ /* 0x000fe2000c10192e */
        /* <DEDUP_REMOVED lines=16> */
[----:B----4-:R-:W-:-:S03]  /*b850*/  IMAD.X R87, RZ, RZ, R43, P0 ;  /* 0x000000ffff577224 */ /* 0x010fc600000e062b */
        /* <DEDUP_REMOVED lines=10> */
[C---:B------:R-:W-:Y:S01]  /*b900*/  IADD3 R5, P0, PT, R42.reuse, 0x18a00, RZ ;  /* 0x00018a002a057810 */ /* 0x040fe20007f1e0ff */
[----:B------:R-:W-:Y:S01]  /*b910*/  IMAD.X R63, RZ, RZ, R43, P1 ;  /* 0x000000ffff3f7224 */ /* 0x000fe200008e062b */
[----:B-1----:R-:W-:Y:S01]  /*b920*/  IADD3 R8, P2, PT, R42, 0x1fa00, RZ ;  /* 0x0001fa002a087810 */ /* 0x002fe20007f5e0ff */
[----:B------:R-:W-:Y:S01]  /*b930*/  ST.E desc[UR46][R86.64], RZ ;  /* 0x000000ff56007985 */ /* 0x000fe2000c10192e */
[----:B------:R-:W-:Y:S01]  /*b940*/  SHF.R.U64 R6, R3, 0x3, R59 ;  /* 0x0000000303067819 */ /* 0x000fe2000000123b */
[----:B------:R-:W-:-:S02]  /*b950*/  IMAD.X R61, RZ, RZ, R43, P0 ;  /* 0x000000ffff3d7224 */ /* 0x000fc400000e062b */
[----:B------:R-:W-:Y:S01]  /*b960*/  IMAD.X R19, RZ, RZ, R43, P2 ;  /* 0x000000ffff137224 */ /* 0x000fe200010e062b */
[----:B------:R-:W-:Y:S02]  /*b970*/  LOP3.LUT R58, R3, 0x70, R6, 0x78, !PT ;  /* 0x00000070033a7812 */ /* 0x000fe400078e7806 */
[C---:B------:R-:W-:Y:S02]  /*b980*/  SHF.R.U64 R3, R4.reuse, 0x3, R63 ;  /* 0x0000000304037819 */ /* 0x040fe4000000123f */
[----:B------:R-:W-:Y:S01]  /*b990*/  SHF.R.U64 R6, R5, 0x3, R61 ;  /* 0x0000000305067819 */ /* 0x000fe2000000123d */
[----:B------:R-:W-:Y:S01]  /*b9a0*/  ST.E desc[UR46][R58.64], RZ ;  /* 0x000000ff3a007985 */ /* 0x000fe2000c10192e */
[----:B------:R-:W-:Y:S02]  /*b9b0*/  LOP3.LUT R62, R4, 0x70, R3, 0x78, !PT ;  /* 0x00000070043e7812 */ /* 0x000fe400078e7803 */
[C---:B------:R-:W-:Y:S01]  /*b9c0*/  IADD3 R3, P0, PT, R42.reuse, 0x19800, RZ ;  /* 0x000198002a037810 */ /* 0x040fe20007f1e0ff */
[----:B------:R-:W-:Y:S01]  /*b9d0*/  STL [R1+0x4c], R19 ;  /* 0x00004c1301007387 */ /* 0x000fe20000100800 */
[----:B------:R-:W-:-:S02]  /*b9e0*/  IADD3 R4, P1, PT, R42, 0x19a00, RZ ;  /* 0x00019a002a047810 */ /* 0x000fc40007f3e0ff */
[----:B------:R-:W-:Y:S01]  /*b9f0*/  LOP3.LUT R60, R5, 0x70, R6, 0x78, !PT ;  /* 0x00000070053c7812 */ /* 0x000fe200078e7806 */
[--C-:B------:R-:W-:Y:S01]  /*ba00*/  IMAD.X R53, RZ, RZ, R43.reuse, P0 ;  /* 0x000000ffff357224 */ /* 0x100fe200000e062b */
[C---:B------:R-:W-:Y:S01]  /*ba10*/  IADD3 R5, P0, PT, R42.reuse, 0x1a800, RZ ;  /* 0x0001a8002a057810 */ /* 0x040fe20007f1e0ff */
[----:B------:R-:W-:Y:S01]  /*ba20*/  IMAD.X R57, RZ, RZ, R43, P1 ;  /* 0x000000ffff397224 */ /* 0x000fe200008e062b */
[----:B------:R-:W-:Y:S01]  /*ba30*/  ST.E desc[UR46][R62.64], RZ ;  /* 0x000000ff3e007985 */ /* 0x000fe2000c10192e */
[----:B------:R-:W-:Y:S02]  /*ba40*/  IADD3 R14, P2, PT, R42, 0x12e00, RZ ;  /* 0x00012e002a0e7810 */ /* 0x000fe40007f5e0ff */
[C---:B------:R-:W-:Y:S01]  /*ba50*/  SHF.R.U64 R6, R3.reuse, 0x3, R53 ;  /* 0x0000000303067819 */ /* 0x040fe20000001235 */
[----:B------:R-:W-:Y:S01]  /*ba60*/  IMAD.X R55, RZ, RZ, R43, P0 ;  /* 0x000000ffff377224 */ /* 0x000fe200000e062b */
[----:B------:R-:W-:Y:S02]  /*ba70*/  ST.E desc[UR46][R60.64], RZ ;  /* 0x000000ff3c007985 */ /* 0x000fe4000c10192e */
[----:B------:R-:W-:-:S02]  /*ba80*/  LOP3.LUT R52, R3, 0x70, R6, 0x78, !PT ;  /* 0x0000007003347812 */ /* 0x000fc400078e7806 */
        /* <DEDUP_REMOVED lines=19> */
[C---:B------:R-:W-:Y:S01]  /*bbc0*/  IADD3 R3, P0, PT, R42.reuse, 0x1c800, RZ ;  /* 0x0001c8002a037810 */ /* 0x040fe20007f1e0ff */
[--C-:B------:R-:W-:Y:S01]  /*bbd0*/  IMAD.X R17, RZ, RZ, R43.reuse, P2 ;  /* 0x000000ffff117224 */ /* 0x100fe200010e062b */
[----:B------:R-:W-:Y:S01]  /*bbe0*/  LOP3.LUT R48, R5, 0x70, R6, 0x78, !PT ;  /* 0x0000007005307812 */ /* 0x000fe200078e7806 */
[----:B------:R-:W-:Y:S01]  /*bbf0*/  STL [R1+0xc0], R46 ;  /* 0x0000c02e01007387 */ /* 0x000fe20000100800 */
[C---:B------:R-:W-:Y:S01]  /*bc00*/  IADD3 R4, P1, PT, R42.reuse, 0x1ca00, RZ ;  /* 0x0001ca002a047810 */ /* 0x040fe20007f3e0ff */
[--C-:B------:R-:W-:Y:S01]  /*bc10*/  IMAD.X R45, RZ, RZ, R43.reuse, P0 ;  /* 0x000000ffff2d7224 */ /* 0x100fe200000e062b */
[C---:B------:R-:W-:Y:S01]  /*bc20*/  IADD3 R5, P0, PT, R42.reuse, 0x1d800, RZ ;  /* 0x0001d8002a057810 */ /* 0x040fe20007f1e0ff */
[----:B------:R-:W-:Y:S02]  /*bc30*/  ST.E desc[UR46][R50.64], RZ ;  /* 0x000000ff32007985 */ /* 0x000fe4000c10192e */
[----:B------:R-:W-:Y:S01]  /*bc40*/  IMAD.X R41, RZ, RZ, R43, P1 ;  /* 0x000000ffff297224 */ /* 0x000fe200008e062b */
[C---:B------:R-:W-:Y:S01]  /*bc50*/  SHF.R.U64 R6, R3.reuse, 0x3, R45 ;  /* 0x0000000303067819 */ /* 0x040fe2000000122d */
[----:B------:R-:W-:Y:S01]  /*bc60*/  IMAD.X R39, RZ, RZ, R43, P0 ;  /* 0x000000ffff277224 */ /* 0x000fe200000e062b */
[----:B------:R-:W-:Y:S01]  /*bc70*/  IADD3 R9, P1, PT, R42, 0x10c00, RZ ;  /* 0x00010c002a097810 */ /* 0x000fe20007f3e0ff */
[----:B------:R-:W-:Y:S01]  /*bc80*/  ST.E desc[UR46][R48.64], RZ ;  /* 0x000000ff30007985 */ /* 0x000fe2000c10192e */
[----:B------:R-:W-:-:S02]  /*bc90*/  LOP3.LUT R44, R3, 0x70, R6, 0x78, !PT ;  /* 0x00000070032c7812 */ /* 0x000fc400078e7806 */
[C---:B------:R-:W-:Y:S01]  /*bca0*/  SHF.R.U64 R3, R4.reuse, 0x3, R41 ;  /* 0x0000000304037819 */ /* 0x040fe20000001229 */
[----:B------:R2:W-:Y:S01]  /*bcb0*/  STL.64 [R1+0xa8], R8 ;  /* 0x0000a80801007387 */ /* 0x0005e20000100a00 */
[C---:B------:R-:W-:Y:S02]  /*bcc0*/  SHF.R.U64 R6, R5.reuse, 0x3, R39 ;  /* 0x0000000305067819 */ /* 0x040fe40000001227 */
[----:B------:R-:W-:Y:S01]  /*bcd0*/  LOP3.LUT R40, R4, 0x70, R3, 0x78, !PT ;  /* 0x0000007004287812 */ /* 0x000fe200078e7803 */
[----:B------:R-:W-:Y:S01]  /*bce0*/  ST.E desc[UR46][R44.64], RZ ;  /* 0x000000ff2c007985 */ /* 0x000fe2000c10192e */
[----:B------:R-:W-:Y:S02]  /*bcf0*/  LOP3.LUT R38, R5, 0x70, R6, 0x78, !PT ;  /* 0x0000007005267812 */ /* 0x000fe400078e7806 */
[C---:B------:R-:W-:Y:S01]  /*bd00*/  IADD3 R3, P0, PT, R42.reuse, 0x1da00, RZ ;  /* 0x0001da002a037810 */ /* 0x040fe20007f1e0ff */
[----:B------:R-:W-:Y:S01]  /*bd10*/  ST.E desc[UR46][R40.64], RZ ;  /* 0x000000ff28007985 */ /* 0x000fe2000c10192e */
[----:B------:R-:W-:-:S02]  /*bd20*/  IADD3 R5, P5, PT, R42, 0x1e800, RZ ;  /* 0x0001e8002a057810 */ /* 0x000fc40007fbe0ff */
[C---:B------:R-:W-:Y:S01]  /*bd30*/  IADD3 R6, P4, PT, R42.reuse, 0x1ea00, RZ ;  /* 0x0001ea002a067810 */ /* 0x040fe20007f9e0ff */
[----:B-1----:R-:W-:Y:S01]  /*bd40*/  IMAD.X R47, RZ, RZ, R43, P0 ;  /* 0x000000ffff2f7224 */ /* 0x002fe200000e062b */
[C---:B------:R-:W-:Y:S01]  /*bd50*/  IADD3 R10, P0, PT, R42.reuse, 0x10e00, RZ ;  /* 0x00010e002a0a7810 */ /* 0x040fe20007f1e0ff */
[----:B------:R-:W-:Y:S04]  /*bd60*/  ST.E desc[UR46][R38.64], RZ ;  /* 0x000000ff26007985 */ /* 0x000fe8000c10192e */
[----:B------:R1:W-:Y:S01]  /*bd70*/  STL.64 [R1+0xb0], R6 ;  /* 0x0000b00601007387 */ /* 0x0003e20000100a00 */
[----:B------:R-:W-:-:S03]  /*bd80*/  IADD3 R22, P2, PT, R42, 0x15e00, RZ ;  /* 0x00015e002a167810 */ /* 0x000fc60007f5e0ff */
[----:B------:R-:W-:Y:S01]  /*bd90*/  STL [R1+0x6c], R47 ;  /* 0x00006c2f01007387 */ /* 0x000fe20000100800 */
[----:B--2---:R-:W-:Y:S01]  /*bda0*/  IMAD.X R9, RZ, RZ, R43, P5 ;  /* 0x000000ffff097224 */ /* 0x004fe200028e062b */
[----:B------:R-:W-:-:S04]  /*bdb0*/  IADD3 R11, P5, PT, R42, 0x11c00, RZ ;  /* 0x00011c002a0b7810 */ /* 0x000fc80007fbe0ff */
[----:B------:R2:W-:Y:S04]  /*bdc0*/  STL.64 [R1+0xb8], R8 ;  /* 0x0000b80801007387 */ /* 0x0005e80000100a00 */
[----:B------:R3:W-:Y:S01]  /*bdd0*/  STL.64 [R1+0x98], R10 ;  /* 0x0000980a01007387 */ /* 0x0007e20000100a00 */
[----:B-1----:R-:W-:Y:S01]  /*bde0*/  IMAD.X R7, RZ, RZ, R43, P4 ;  /* 0x000000ffff077224 */ /* 0x002fe200020e062b */
[----:B------:R-:W-:-:S04]  /*bdf0*/  IADD3 R12, P4, PT, R42, 0x11e00, RZ ;  /* 0x00011e002a0c7810 */ /* 0x000fc80007f9e0ff */
[----:B------:R-:W-:Y:S01]  /*be00*/  STL [R1+0x5c], R7 ;  /* 0x00005c0701007387 */ /* 0x000fe20000100800 */
[--C-:B--2---:R-:W-:Y:S01]  /*be10*/  IMAD.X R9, RZ, RZ, R43.reuse, P4 ;  /* 0x000000ffff097224 */ /* 0x104fe200020e062b */
[C---:B------:R-:W-:Y:S01]  /*be20*/  IADD3 R20, P4, PT, R42.reuse, 0x14e00, RZ ;  /* 0x00014e002a147810 */ /* 0x040fe20007f9e0ff */
[----:B------:R-:W-:Y:S02]  /*be30*/  IMAD.MOV.U32 R8, RZ, RZ, R46 ;  /* 0x000000ffff087224 */ /* 0x000fe400078e002e */
[--C-:B---3--:R-:W-:Y:S01]  /*be40*/  IMAD.X R11, RZ, RZ, R43.reuse, P3 ;  /* 0x000000ffff0b7224 */ /* 0x108fe200018e062b */
[----:B------:R-:W-:Y:S01]  /*be50*/  IADD3 R13, P3, PT, R42, 0x12c00, RZ ;  /* 0x00012c002a0d7810 */ /* 0x000fe20007f7e0ff */
[----:B------:R1:W-:Y:S04]  /*be60*/  STL [R1+0x2c], R9 ;  /* 0x00002c0901007387 */ /* 0x0003e80000100800 */
[----:B------:R2:W-:Y:S01]  /*be70*/  STL.64 [R1+0x88], R12 ;  /* 0x0000880c01007387 */ /* 0x0005e20000100a00 */
[----:B------:R-:W-:-:S02]  /*be80*/  IMAD.X R87, RZ, RZ, R43, P4 ;  /* 0x000000ffff577224 */ /* 0x000fc400020e062b */
[----:B------:R-:W-:Y:S01]  /*be90*/  IMAD.X R83, RZ, RZ, R43, P2 ;  /* 0x000000ffff537224 */ /* 0x000fe200010e062b */
[----:B------:R3:W4:Y:S01]  /*bea0*/  LDL.LU R46, [R1+0xc0] ;  /* 0x0000c000012e7983 */ /* 0x0007220000300800 */
[----:B-1----:R-:W-:Y:S02]  /*beb0*/  IMAD.MOV.U32 R9, RZ, RZ, R47 ;  /* 0x000000ffff097224 */ /* 0x002fe400078e002f */
[----:B--2---:R-:W-:Y:S01]  /*bec0*/  IMAD.X R13, RZ, RZ, R43, P1 ;  /* 0x000000ffff0d7224 */ /* 0x004fe200008e062b */
[----:B------:R-:W-:-:S04]  /*bed0*/  IADD3 R15, P1, PT, R42, 0x13c00, RZ ;  /* 0x00013c002a0f7810 */ /* 0x000fc80007f3e0ff */
[----:B------:R1:W-:Y:S01]  /*bee0*/  STL.64 [R1+0xa0], R12 ;  /* 0x0000a00c01007387 */ /* 0x0003e20000100a00 */
[----:B------:R-:W-:-:S03]  /*bef0*/  IMAD.MOV.U32 R9, RZ, RZ, R47 ;  /* 0x000000ffff097224 */ /* 0x000fc600078e002f */
[----:B------:R2:W-:Y:S02]  /*bf00*/  STL.64 [R1+0x78], R14 ;  /* 0x0000780e01007387 */ /* 0x0005e40000100a00 */
[----:B------:R-:W-:-:S04]  /*bf10*/  SHF.R.U64 R4, R3, 0x3, R9 ;  /* 0x0000000303047819 */ /* 0x000fc80000001209 */
[----:B------:R-:W-:Y:S01]  /*bf20*/  LOP3.LUT R8, R3, 0x70, R4, 0x78, !PT ;  /* 0x0000007003087812 */ /* 0x000fe200078e7804 */
[----:B-1----:R-:W-:-:S04]  /*bf30*/  IMAD.X R13, RZ, RZ, R43, P0 ;  /* 0x000000ffff0d7224 */ /* 0x002fc800000e062b */
[----:B------:R1:W-:Y:S01]  /*bf40*/  STL [R1+0x68], R8 ;  /* 0x0000680801007387 */ /* 0x0003e20000100800 */
[C---:B------:R-:W-:Y:S01]  /*bf50*/  IADD3 R18, P0, PT, R42.reuse, 0x13e00, RZ ;  /* 0x00013e002a127810 */ /* 0x040fe20007f1e0ff */
[----:B--2---:R-:W-:Y:S02]  /*bf60*/  IMAD.X R15, RZ, RZ, R43, P5 ;  /* 0x000000ffff0f7224 */ /* 0x004fe400028e062b */
[----:B------:R2:W-:Y:S01]  /*bf70*/  STL [R1+0x3c], R13 ;  /* 0x00003c0d01007387 */ /* 0x0005e20000100800 */
[----:B------:R-:W-:-:S03]  /*bf80*/  IADD3 R19, P5, PT, R42, 0x14c00, RZ ;  /* 0x00014c002a137810 */ /* 0x000fc60007fbe0ff */
[----:B------:R3:W-:Y:S04]  /*bf90*/  STL.64 [R1+0x90], R14 ;  /* 0x0000900e01007387 */ /* 0x0007e80000100a00 */
[----:B------:R3:W-:Y:S04]  /*bfa0*/  STL.64 [R1+0x80], R18 ;  /* 0x0000801201007387 */ /* 0x0007e80000100a00 */
[----:B-1----:R-:W4:Y:S04]  /*bfb0*/  LDL.LU.64 R8, [R1+0xb8] ;  /* 0x0000b80001087983 */ /* 0x002f280000300a00 */
[----:B--2---:R1:W2:Y:S01]  /*bfc0*/  LDL.64 R12, [R1+0x58] ;  /* 0x00005800010c7983 */ /* 0x0042a20000100a00 */
[----:B---3--:R-:W-:-:S03]  /*bfd0*/  IMAD.X R15, RZ, RZ, R43, P3 ;  /* 0x000000ffff0f7224 */ /* 0x008fc600018e062b */
[----:B------:R-:W3:Y:S04]  /*bfe0*/  LDL.64 R18, [R1+0x38] ;  /* 0x0000380001127983 */ /* 0x000ee80000100a00 */
[----:B------:R1:W-:Y:S04]  /*bff0*/  STL [R1+0x24], R15 ;  /* 0x0000240f01007387 */ /* 0x0003e80000100800 */
[----:B-1----:R-:W3:Y:S01]  /*c000*/  LDL.64 R14, [R1+0x48] ;  /* 0x00004800010e7983 */ /* 0x002ee20000100a00 */
[----:B--2---:R-:W-:-:S03]  /*c010*/  IMAD.MOV.U32 R13, RZ, RZ, R7 ;  /* 0x000000ffff0d7224 */ /* 0x004fc600078e0007 */
[----:B------:R-:W2:Y:S01]  /*c020*/  LDL.LU.64 R6, [R1+0xb0] ;  /* 0x0000b00001067983 */ /* 0x000ea20000300a00 */
[----:B----4-:R-:W-:-:S04]  /*c030*/  SHF.R.U64 R4, R5, 0x3, R9 ;  /* 0x0000000305047819 */ /* 0x010fc80000001209 */
[----:B------:R-:W-:-:S05]  /*c040*/  LOP3.LUT R8, R5, 0x70, R4, 0x78, !PT ;  /* 0x0000007005087812 */ /* 0x000fca00078e7804 */
[----:B------:R1:W-:Y:S04]  /*c050*/  STL.64 [R1+0x60], R8 ;  /* 0x0000600801007387 */ /* 0x0003e80000100a00 */
[----:B-1----:R-:W4:Y:S01]  /*c060*/  LDL.LU.64 R8, [R1+0xa8] ;  /* 0x0000a80001087983 */ /* 0x002f220000300a00 */
[----:B---3--:R-:W-:Y:S01]  /*c070*/  IMAD.MOV.U32 R5, RZ, RZ, R15 ;  /* 0x000000ffff057224 */ /* 0x008fe200078e000f */
[C---:B--2---:R-:W-:Y:S02]  /*c080*/  SHF.R.U64 R3, R6.reuse, 0x3, R13 ;  /* 0x0000000306037819 */ /* 0x044fe4000000120d */
[----:B------:R-:W-:Y:S02]  /*c090*/  SHF.R.U64 R4, R7, 0x3, R11 ;  /* 0x0000000307047819 */ /* 0x000fe4000000120b */
[----:B------:R-:W-:-:S02]  /*c0a0*/  LOP3.LUT R12, R6, 0x70, R3, 0x78, !PT ;  /* 0x00000070060c7812 */ /* 0x000fc400078e7803 */
[----:B------:R-:W-:Y:S02]  /*c0b0*/  LOP3.LUT R10, R7, 0x70, R4, 0x78, !PT ;  /* 0x00000070070a7812 */ /* 0x000fe400078e7804 */
[----:B------:R-:W2:Y:S04]  /*c0c0*/  LDL.LU.64 R6, [R1+0x20] ;  /* 0x0000200001067983 */ /* 0x000ea80000300a00 */
[----:B------:R1:W-:Y:S04]  /*c0d0*/  STL [R1+0x58], R12 ;  /* 0x0000580c01007387 */ /* 0x0003e80000100800 */
[----:B------:R3:W-:Y:S01]  /*c0e0*/  STL.64 [R1+0x50], R10 ;  /* 0x0000500a01007387 */ /* 0x0007e20000100a00 */
[----:B------:R-:W-:-:S03]  /*c0f0*/  IMAD.MOV.U32 R4, RZ, RZ, R14 ;  /* 0x000000ffff047224 */ /* 0x000fc600078e000e */
[----:B-1----:R-:W2:Y:S04]  /*c100*/  LDL.LU.64 R12, [R1+0xa0] ;  /* 0x0000a000010c7983 */ /* 0x002ea80000300a00 */
[----:B---3--:R-:W3:Y:S01]  /*c110*/  LDL.LU.64 R10, [R1+0x98] ;  /* 0x00009800010a7983 */ /* 0x008ee20000300a00 */
[----:B----4-:R-:W-:-:S03]  /*c120*/  SHF.R.U64 R3, R8, 0x3, R15 ;  /* 0x0000000308037819 */ /* 0x010fc6000000120f */
[----:B------:R-:W4:Y:S01]  /*c130*/  LDL.LU.64 R14, [R1+0x90] ;  /* 0x00009000010e7983 */ /* 0x000f220000300a00 */
[----:B------:R-:W-:-:S05]  /*c140*/  LOP3.LUT R4, R8, 0x70, R3, 0x78, !PT ;  /* 0x0000007008047812 */ /* 0x000fca00078e7803 */
[----:B------:R2:W-:Y:S01]  /*c150*/  STL [R1+0x48], R4 ;  /* 0x0000480401007387 */ /* 0x0005e20000100800 */
[----:B------:R-:W-:Y:S01]  /*c160*/  IMAD.MOV.U32 R5, RZ, RZ, R19 ;  /* 0x000000ffff057224 */ /* 0x000fe200078e0013 */
[----:B--2---:R-:W-:-:S04]  /*c170*/  SHF.R.U64 R4, R9, 0x3, R13 ;  /* 0x0000000309047819 */ /* 0x004fc8000000120d */
[----:B------:R-:W-:Y:S02]  /*c180*/  LOP3.LUT R12, R9, 0x70, R4, 0x78, !PT ;  /* 0x00000070090c7812 */ /* 0x000fe400078e7804 */
[C---:B---3--:R-:W-:Y:S01]  /*c190*/  SHF.R.U64 R3, R10.reuse, 0x3, R19 ;  /* 0x000000030a037819 */ /* 0x048fe20000001213 */
[----:B------:R-:W-:Y:S01]  /*c1a0*/  IMAD.MOV.U32 R4, RZ, RZ, R18 ;  /* 0x000000ffff047224 */ /* 0x000fe200078e0012 */
[----:B------:R-:W2:Y:S02]  /*c1b0*/  LDL.LU.64 R8, [R1+0x28] ;  /* 0x0000280001087983 */ /* 0x000ea40000300a00 */
[----:B------:R-:W-:Y:S02]  /*c1c0*/  LOP3.LUT R4, R10, 0x70, R3, 0x78, !PT ;  /* 0x000000700a047812 */ /* 0x000fe400078e7803 */
[----:B------:R1:W-:Y:S04]  /*c1d0*/  STL.64 [R1+0x40], R12 ;  /* 0x0000400c01007387 */ /* 0x0003e80000100a00 */
[----:B------:R4:W-:Y:S04]  /*c1e0*/  STL [R1+0x38], R4 ;  /* 0x0000380401007387 */ /* 0x0009e80000100800 */
[----:B------:R-:W3:Y:S04]  /*c1f0*/  LDL.LU.64 R18, [R1+0x80] ;  /* 0x0000800001127983 */ /* 0x000ee80000300a00 */
[----:B-1----:R-:W2:Y:S01]  /*c200*/  LDL.LU.64 R12, [R1+0x88] ;  /* 0x00008800010c7983 */ /* 0x002ea20000300a00 */
[----:B----4-:R-:W-:-:S04]  /*c210*/  SHF.R.U64 R4, R11, 0x3, R15 ;  /* 0x000000030b047819 */ /* 0x010fc8000000120f */
[----:B------:R-:W-:-:S05]  /*c220*/  LOP3.LUT R14, R11, 0x70, R4, 0x78, !PT ;  /* 0x000000700b0e7812 */ /* 0x000fca00078e7804 */
[----:B------:R1:W-:Y:S01]  /*c230*/  STL.64 [R1+0x30], R14 ;  /* 0x0000300e01007387 */ /* 0x0003e20000100a00 */
[----:B------:R-:W-:-:S03]  /*c240*/  IMAD.X R93, RZ, RZ, R43, P1 ;  /* 0x000000ffff5d7224 */ /* 0x000fc600008e062b */
[----:B-1----:R-:W4:Y:S01]  /*c250*/  LDL.LU.64 R14, [R1+0x78] ;  /* 0x00007800010e7983 */ /* 0x002f220000300a00 */
[C---:B------:R-:W-:Y:S01]  /*c260*/  IADD3 R21, P3, PT, R42.reuse, 0x15c00, RZ ;  /* 0x00015c002a157810 */ /* 0x040fe20007f7e0ff */
[--C-:B------:R-:W-:Y:S02]  /*c270*/  IMAD.X R91, RZ, RZ, R43.reuse, P0 ;  /* 0x000000ffff5b7224 */ /* 0x100fe400000e062b */
[--C-:B------:R-:W-:Y:S01]  /*c280*/  IMAD.X R89, RZ, RZ, R43.reuse, P5 ;  /* 0x000000ffff597224 */ /* 0x100fe200028e062b */
[C---:B------:R-:W-:Y:S01]  /*c290*/  IADD3 R23, P1, PT, R42.reuse, 0x16c00, RZ ;  /* 0x00016c002a177810 */ /* 0x040fe20007f3e0ff */
[--C-:B------:R-:W-:Y:S01]  /*c2a0*/  IMAD.X R85, RZ, RZ, R43.reuse, P3 ;  /* 0x000000ffff557224 */ /* 0x100fe200018e062b */
[C---:B------:R-:W-:Y:S01]  /*c2b0*/  IADD3 R24, P0, PT, R42.reuse, 0x16e00, RZ ;  /* 0x00016e002a187810 */ /* 0x040fe20007f1e0ff */
[----:B------:R-:W3:Y:S01]  /*c2c0*/  LDL.LU.64 R10, [R1+0x30] ;  /* 0x00003000010a7983 */ /* 0x000ee20000300a00 */
[C---:B------:R-:W-:Y:S01]  /*c2d0*/  IADD3 R25, P5, PT, R42.reuse, 0x17c00, RZ ;  /* 0x00017c002a197810 */ /* 0x040fe20007fbe0ff */
[--C-:B------:R-:W-:Y:S01]  /*c2e0*/  IMAD.X R81, RZ, RZ, R43.reuse, P1 ;  /* 0x000000ffff517224 */ /* 0x100fe200008e062b */
[C---:B------:R-:W-:Y:S01]  /*c2f0*/  IADD3 R26, P4, PT, R42.reuse, 0x17e00, RZ ;  /* 0x00017e002a1a7810 */ /* 0x040fe20007f9e0ff */
[--C-:B------:R-:W-:Y:S01]  /*c300*/  IMAD.X R79, RZ, RZ, R43.reuse, P0 ;  /* 0x000000ffff4f7224 */ /* 0x100fe200000e062b */
[----:B------:R-:W-:Y:S01]  /*c310*/  IADD3 R27, P3, PT, R42, 0x18c00, RZ ;  /* 0x00018c002a1b7810 */ /* 0x000fe20007f7e0ff */
[----:B------:R-:W-:-:S02]  /*c320*/  IMAD.X R77, RZ, RZ, R43, P5 ;  /* 0x000000ffff4d7224 */ /* 0x000fc400028e062b */
[--C-:B------:R-:W-:Y:S02]  /*c330*/  IMAD.X R75, RZ, RZ, R43.reuse, P4 ;  /* 0x000000ffff4b7224 */ /* 0x100fe400020e062b */
[----:B------:R-:W-:Y:S01]  /*c340*/  IMAD.X R73, RZ, RZ, R43, P3 ;  /* 0x000000ffff497224 */ /* 0x000fe200018e062b */
[C---:B--2---:R-:W-:Y:S02]  /*c350*/  SHF.R.U64 R3, R12.reuse, 0x3, R9 ;  /* 0x000000030c037819 */ /* 0x044fe40000001209 */
[C---:B------:R-:W-:Y:S02]  /*c360*/  SHF.R.U64 R4, R13.reuse, 0x3, R7 ;  /* 0x000000030d047819 */ /* 0x040fe40000001207 */
[----:B------:R-:W-:Y:S02]  /*c370*/  LOP3.LUT R8, R12, 0x70, R3, 0x78, !PT ;  /* 0x000000700c087812 */ /* 0x000fe400078e7803 */
[----:B------:R-:W-:Y:S02]  /*c380*/  LOP3.LUT R6, R13, 0x70, R4, 0x78, !PT ;  /* 0x000000700d067812 */ /* 0x000fe400078e7804 */
[----:B------:R-:W2:Y:S01]  /*c390*/  LDL.LU.64 R12, [R1+0x38] ;  /* 0x00003800010c7983 */ /* 0x000ea20000300a00 */
[----:B----4-:R-:W-:-:S02]  /*c3a0*/  SHF.R.U64 R3, R14, 0x3, R17 ;  /* 0x000000030e037819 */ /* 0x010fc40000001211 */
[C---:B------:R-:W-:Y:S02]  /*c3b0*/  SHF.R.U64 R4, R15.reuse, 0x3, R93 ;  /* 0x000000030f047819 */ /* 0x040fe4000000125d */
[----:B------:R-:W-:Y:S02]  /*c3c0*/  LOP3.LUT R16, R14, 0x70, R3, 0x78, !PT ;  /* 0x000000700e107812 */ /* 0x000fe400078e7803 */
[----:B------:R-:W-:Y:S02]  /*c3d0*/  LOP3.LUT R92, R15, 0x70, R4, 0x78, !PT ;  /* 0x000000700f5c7812 */ /* 0x000fe400078e7804 */
[C---:B---3--:R-:W-:Y:S01]  /*c3e0*/  SHF.R.U64 R3, R18.reuse, 0x3, R91 ;  /* 0x0000000312037819 */ /* 0x048fe2000000125b */
[----:B------:R-:W3:Y:S01]  /*c3f0*/  LDL.LU.64 R14, [R1+0x40] ;  /* 0x00004000010e7983 */ /* 0x000ee20000300a00 */
[----:B------:R-:W-:Y:S02]  /*c400*/  SHF.R.U64 R4, R19, 0x3, R89 ;  /* 0x0000000313047819 */ /* 0x000fe40000001259 */
[----:B------:R-:W-:-:S02]  /*c410*/  LOP3.LUT R90, R18, 0x70, R3, 0x78, !PT ;  /* 0x00000070125a7812 */ /* 0x000fc400078e7803 */
[----:B------:R-:W-:Y:S02]  /*c420*/  LOP3.LUT R88, R19, 0x70, R4, 0x78, !PT ;  /* 0x0000007013587812 */ /* 0x000fe400078e7804 */
[C---:B------:R-:W-:Y:S01]  /*c430*/  SHF.R.U64 R3, R20.reuse, 0x3, R87 ;  /* 0x0000000314037819 */ /* 0x040fe20000001257 */
[----:B------:R-:W4:Y:S01]  /*c440*/  LDL.LU.64 R18, [R1+0x48] ;  /* 0x0000480001127983 */ /* 0x000f220000300a00 */
[C---:B------:R-:W-:Y:S02]  /*c450*/  SHF.R.U64 R4, R21.reuse, 0x3, R85 ;  /* 0x0000000315047819 */ /* 0x040fe40000001255 */
[----:B------:R-:W-:Y:S02]  /*c460*/  LOP3.LUT R86, R20, 0x70, R3, 0x78, !PT ;  /* 0x0000007014567812 */ /* 0x000fe400078e7803 */
[----:B------:R-:W-:Y:S02]  /*c470*/  LOP3.LUT R84, R21, 0x70, R4, 0x78, !PT ;  /* 0x0000007015547812 */ /* 0x000fe400078e7804 */
[----:B------:R-:W-:Y:S01]  /*c480*/  SHF.R.U64 R3, R22, 0x3, R83 ;  /* 0x0000000316037819 */ /* 0x000fe20000001253 */
[----:B------:R-:W2:Y:S01]  /*c490*/  LDL.LU.64 R20, [R1+0x50] ;  /* 0x0000500001147983 */ /* 0x000ea20000300a00 */
[----:B------:R-:W-:-:S02]  /*c4a0*/  SHF.R.U64 R4, R23, 0x3, R81 ;  /* 0x0000000317047819 */ /* 0x000fc40000001251 */
[----:B------:R-:W-:Y:S02]  /*c4b0*/  LOP3.LUT R82, R22, 0x70, R3, 0x78, !PT ;  /* 0x0000007016527812 */ /* 0x000fe400078e7803 */
[----:B------:R-:W-:Y:S02]  /*c4c0*/  LOP3.LUT R80, R23, 0x70, R4, 0x78, !PT ;  /* 0x0000007017507812 */ /* 0x000fe400078e7804 */
[C---:B------:R-:W-:Y:S01]  /*c4d0*/  SHF.R.U64 R3, R24.reuse, 0x3, R79 ;  /* 0x0000000318037819 */ /* 0x040fe2000000124f */
[----:B------:R-:W3:Y:S01]  /*c4e0*/  LDL.LU.64 R22, [R1+0x58] ;  /* 0x0000580001167983 */ /* 0x000ee20000300a00 */
[C---:B------:R-:W-:Y:S02]  /*c4f0*/  SHF.R.U64 R4, R25.reuse, 0x3, R77 ;  /* 0x0000000319047819 */ /* 0x040fe4000000124d */
[----:B------:R-:W-:Y:S02]  /*c500*/  LOP3.LUT R78, R24, 0x70, R3, 0x78, !PT ;  /* 0x00000070184e7812 */ /* 0x000fe400078e7803 */
[----:B------:R-:W-:-:S02]  /*c510*/  LOP3.LUT R76, R25, 0x70, R4, 0x78, !PT ;  /* 0x00000070194c7812 */ /* 0x000fc400078e7804 */
[C---:B------:R-:W-:Y:S01]  /*c520*/  SHF.R.U64 R3, R26.reuse, 0x3, R75 ;  /* 0x000000031a037819 */ /* 0x040fe2000000124b */
[----:B------:R-:W4:Y:S01]  /*c530*/  LDL.LU.64 R24, [R1+0x60] ;  /* 0x0000600001187983 */ /* 0x000f220000300a00 */
[C---:B------:R-:W-:Y:S02]  /*c540*/  SHF.R.U64 R4, R27.reuse, 0x3, R73 ;  /* 0x000000031b047819 */ /* 0x040fe40000001249 */
[----:B------:R-:W-:Y:S02]  /*c550*/  LOP3.LUT R74, R26, 0x70, R3, 0x78, !PT ;  /* 0x000000701a4a7812 */ /* 0x000fe400078e7803 */
[----:B------:R-:W-:Y:S02]  /*c560*/  LOP3.LUT R72, R27, 0x70, R4, 0x78, !PT ;  /* 0x000000701b487812 */ /* 0x000fe400078e7804 */
[----:B------:R-:W2:Y:S01]  /*c570*/  LDL.LU.64 R26, [R1+0x68] ;  /* 0x00006800011a7983 */ /* 0x000ea20000300a00 */
[C---:B------:R-:W-:Y:S02]  /*c580*/  IADD3 R28, P2, PT, R42.reuse, 0x18e00, RZ ;  /* 0x00018e002a1c7810 */ /* 0x040fe40007f5e0ff */
[----:B------:R-:W-:-:S02]  /*c590*/  IADD3 R29, P1, PT, R42, 0x19c00, RZ ;  /* 0x00019c002a1d7810 */ /* 0x000fc40007f3e0ff */
[C---:B------:R-:W-:Y:S01]  /*c5a0*/  IADD3 R30, P0, PT, R42.reuse, 0x19e00, RZ ;  /* 0x00019e002a1e7810 */ /* 0x040fe20007f1e0ff */
[--C-:B------:R-:W-:Y:S01]  /*c5b0*/  IMAD.X R71, RZ, RZ, R43.reuse, P2 ;  /* 0x000000ffff477224 */ /* 0x100fe200010e062b */
[C---:B------:R-:W-:Y:S01]  /*c5c0*/  IADD3 R31, P5, PT, R42.reuse, 0x1ac00, RZ ;  /* 0x0001ac002a1f7810 */ /* 0x040fe20007fbe0ff */
[--C-:B------:R-:W-:Y:S01]  /*c5d0*/  IMAD.X R69, RZ, RZ, R43.reuse, P1 ;  /* 0x000000ffff457224 */ /* 0x100fe200008e062b */
[----:B------:R-:W-:Y:S01]  /*c5e0*/  IADD3 R32, P4, PT, R42, 0x1ae00, RZ ;  /* 0x0001ae002a207810 */ /* 0x000fe20007f9e0ff */
[----:B------:R-:W-:Y:S01]  /*c5f0*/  IMAD.X R67, RZ, RZ, R43, P0 ;  /* 0x000000ffff437224 */ /* 0x000fe200000e062b */
[----:B------:R-:W-:Y:S01]  /*c600*/  SHF.R.U64 R3, R28, 0x3, R71 ;  /* 0x000000031c037819 */ /* 0x000fe20000001247 */
[--C-:B------:R-:W-:Y:S01]  /*c610*/  IMAD.X R65, RZ, RZ, R43.reuse, P5 ;  /* 0x000000ffff417224 */ /* 0x100fe200028e062b */
[----:B------:R-:W-:Y:S01]  /*c620*/  IADD3 R33, P3, PT, R42, 0x1bc00, RZ ;  /* 0x0001bc002a217810 */ /* 0x000fe20007f7e0ff */
[----:B------:R-:W-:Y:S01]  /*c630*/  IMAD.X R63, RZ, RZ, R43, P4 ;  /* 0x000000ffff3f7224 */ /* 0x000fe200020e062b */
[----:B------:R-:W-:-:S02]  /*c640*/  LOP3.LUT R70, R28, 0x70, R3, 0x78, !PT ;  /* 0x000000701c467812 */ /* 0x000fc400078e7803 */
[C---:B------:R-:W-:Y:S02]  /*c650*/  SHF.R.U64 R4, R29.reuse, 0x3, R69 ;  /* 0x000000031d047819 */ /* 0x040fe40000001245 */
[----:B------:R-:W-:Y:S02]  /*c660*/  IADD3 R34, P2, PT, R42, 0x1be00, RZ ;  /* 0x0001be002a227810 */ /* 0x000fe40007f5e0ff */
[----:B------:R-:W-:Y:S01]  /*c670*/  SHF.R.U64 R3, R30, 0x3, R67 ;  /* 0x000000031e037819 */ /* 0x000fe20000001243 */
[--C-:B------:R-:W-:Y:S01]  /*c680*/  IMAD.X R61, RZ, RZ, R43.reuse, P3 ;  /* 0x000000ffff3d7224 */ /* 0x100fe200018e062b */
[----:B------:R-:W-:Y:S01]  /*c690*/  LOP3.LUT R68, R29, 0x70, R4, 0x78, !PT ;  /* 0x000000701d447812 */ /* 0x000fe200078e7804 */
[----:B------:R-:W-:Y:S01]  /*c6a0*/  IMAD.X R59, RZ, RZ, R43, P2 ;  /* 0x000000ffff3b7224 */ /* 0x000fe200010e062b */
[----:B------:R-:W-:Y:S02]  /*c6b0*/  IADD3 R35, P1, PT, R42, 0x1cc00, RZ ;  /* 0x0001cc002a237810 */ /* 0x000fe40007f3e0ff */
        /* <DEDUP_REMOVED lines=10> */
[----:B------:R-:W-:Y:S01]  /*c760*/  IADD3 R38, P4, PT, R42, 0x1de00, RZ ;  /* 0x0001de002a267810 */ /* 0x000fe20007f9e0ff */
[----:B--2---:R-:W-:Y:S04]  /*c770*/  ST.E desc[UR46][R26.64], RZ ;  /* 0x000000ff1a007985 */ /* 0x004fe8000c10192e */
[----:B----4-:R-:W-:Y:S04]  /*c780*/  ST.E desc[UR46][R24.64], RZ ;  /* 0x000000ff18007985 */ /* 0x010fe8000c10192e */
[----:B---3--:R-:W-:Y:S04]  /*c790*/  ST.E desc[UR46][R22.64], RZ ;  /* 0x000000ff16007985 */ /* 0x008fe8000c10192e */
[----:B------:R-:W-:Y:S04]  /*c7a0*/  ST.E desc[UR46][R20.64], RZ ;  /* 0x000000ff14007985 */ /* 0x000fe8000c10192e */
[----:B------:R-:W-:Y:S04]  /*c7b0*/  ST.E desc[UR46][R18.64], RZ ;  /* 0x000000ff12007985 */ /* 0x000fe8000c10192e */
[----:B------:R-:W-:Y:S04]  /*c7c0*/  ST.E desc[UR46][R14.64], RZ ;  /* 0x000000ff0e007985 */ /* 0x000fe8000c10192e */
[----:B------:R-:W-:Y:S04]  /*c7d0*/  ST.E desc[UR46][R12.64], RZ ;  /* 0x000000ff0c007985 */ /* 0x000fe8000c10192e */
[----:B------:R-:W-:Y:S04]  /*c7e0*/  ST.E desc[UR46][R10.64], RZ ;  /* 0x000000ff0a007985 */ /* 0x000fe8000c10192e */
[----:B------:R-:W-:Y:S04]  /*c7f0*/  ST.E desc[UR46][R8.64], RZ ;  /* 0x000000ff08007985 */ /* 0x000fe8000c10192e */
[----:B------:R-:W-:Y:S04]  /*c800*/  ST.E desc[UR46][R6.64], RZ ;  /* 0x000000ff06007985 */ /* 0x000fe8000c10192e */
[----:B------:R1:W-:Y:S04]  /*c810*/  ST.E desc[UR46][R16.64], RZ ;  /* 0x000000ff10007985 */ /* 0x0003e8000c10192e */
[----:B-1----:R1:W5:Y:S01]  /*c820*/  LDL.LU.64 R16, [R1+0x70] ;  /* 0x0000700001107983 */ /* 0x0023620000300a00 */
[----:B------:R-:W-:Y:S01]  /*c830*/  SHF.R.U64 R3, R34, 0x3, R59 ;  /* 0x0000000322037819 */ /* 0x000fe2000000123b */
[--C-:B------:R-:W-:Y:S01]  /*c840*/  IMAD.X R53, RZ, RZ, R43.reuse, P5 ;  /* 0x000000ffff357224 */ /* 0x100fe200028e062b */
[----:B------:R-:W-:Y:S01]  /*c850*/  LOP3.LUT R60, R33, 0x70, R4, 0x78, !PT ;  /* 0x00000070213c7812 */ /* 0x000fe200078e7804 */
[----:B------:R1:W-:Y:S01]  /*c860*/  ST.E desc[UR46][R92.64], RZ ;  /* 0x000000ff5c007985 */ /* 0x0003e2000c10192e */
[----:B------:R-:W-:Y:S01]  /*c870*/  IADD3 R39, P3, PT, R42, 0x1ec00, RZ ;  /* 0x0001ec002a277810 */ /* 0x000fe20007f7e0ff */
[----:B------:R-:W-:Y:S01]  /*c880*/  IMAD.X R51, RZ, RZ, R43, P4 ;  /* 0x000000ffff337224 */ /* 0x000fe200020e062b */
[----:B------:R-:W-:Y:S01]  /*c890*/  LOP3.LUT R58, R34, 0x70, R3, 0x78, !PT ;  /* 0x00000070223a7812 */ /* 0x000fe200078e7803 */
[----:B------:R1:W-:Y:S01]  /*c8a0*/  ST.E desc[UR46][R90.64], RZ ;  /* 0x000000ff5a007985 */ /* 0x0003e2000c10192e */
[----:B------:R-:W-:-:S02]  /*c8b0*/  SHF.R.U64 R4, R35, 0x3, R57 ;  /* 0x0000000323047819 */ /* 0x000fc40000001239 */
[----:B------:R-:W-:Y:S01]  /*c8c0*/  IADD3 R40, P2, PT, R42, 0x1ee00, RZ ;  /* 0x0001ee002a287810 */ /* 0x000fe20007f5e0ff */
[----:B------:R1:W-:Y:S01]  /*c8d0*/  ST.E desc[UR46][R88.64], RZ ;  /* 0x000000ff58007985 */ /* 0x0003e2000c10192e */
        /* <DEDUP_REMOVED lines=11> */
[----:B------:R-:W-:-:S03]  /*c990*/  SHF.R.U64 R3, R38, 0x3, R51 ;  /* 0x0000000326037819 */ /* 0x000fc60000001233 */
[----:B------:R1:W-:Y:S01]  /*c9a0*/  ST.E desc[UR46][R80.64], RZ ;  /* 0x000000ff50007985 */ /* 0x0003e2000c10192e */
[----:B------:R-:W-:-:S03]  /*c9b0*/  LOP3.LUT R52, R37, 0x70, R4, 0x78, !PT ;  /* 0x0000007025347812 */ /* 0x000fc600078e7804 */
[----:B------:R1:W-:Y:S01]  /*c9c0*/  ST.E desc[UR46][R78.64], RZ ;  /* 0x000000ff4e007985 */ /* 0x0003e2000c10192e */
[----:B------:R-:W-:Y:S01]  /*c9d0*/  IMAD.X R45, RZ, RZ, R43, P1 ;  /* 0x000000ffff2d7224 */ /* 0x000fe200008e062b */
[----:B------:R-:W-:Y:S02]  /*c9e0*/  LOP3.LUT R50, R38, 0x70, R3, 0x78, !PT ;  /* 0x0000007026327812 */ /* 0x000fe400078e7803 */
[----:B------:R1:W-:Y:S01]  /*c9f0*/  ST.E desc[UR46][R76.64], RZ ;  /* 0x000000ff4c007985 */ /* 0x0003e2000c10192e */
[----:B------:R-:W-:Y:S01]  /*ca00*/  SHF.R.U64 R4, R39, 0x3, R49 ;  /* 0x0000000327047819 */ /* 0x000fe20000001231 */
[----:B------:R-:W-:Y:S02]  /*ca10*/  IMAD.X R43, RZ, RZ, R43, P0 ;  /* 0x000000ffff2b7224 */ /* 0x000fe400000e062b */
[----:B------:R1:W-:Y:S01]  /*ca20*/  ST.E desc[UR46][R74.64], RZ ;  /* 0x000000ff4a007985 */ /* 0x0003e2000c10192e */
[----:B------:R-:W-:-:S03]  /*ca30*/  SHF.R.U64 R3, R40, 0x3, R47 ;  /* 0x0000000328037819 */ /* 0x000fc6000000122f */
[----:B------:R1:W-:Y:S01]  /*ca40*/  ST.E desc[UR46][R72.64], RZ ;  /* 0x000000ff48007985 */ /* 0x0003e2000c10192e */
[----:B------:R-:W-:-:S03]  /*ca50*/  LOP3.LUT R48, R39, 0x70, R4, 0x78, !PT ;  /* 0x0000007027307812 */ /* 0x000fc600078e7804 */
[----:B------:R1:W-:Y:S01]  /*ca60*/  ST.E desc[UR46][R70.64], RZ ;  /* 0x000000ff46007985 */ /* 0x0003e2000c10192e */
[----:B------:R-:W-:-:S03]  /*ca70*/  LOP3.LUT R46, R40, 0x70, R3, 0x78, !PT ;  /* 0x00000070282e7812 */ /* 0x000fc600078e7803 */
[----:B------:R1:W-:Y:S01]  /*ca80*/  ST.E desc[UR46][R68.64], RZ ;  /* 0x000000ff44007985 */ /* 0x0003e2000c10192e */
[----:B------:R-:W-:-:S03]  /*ca90*/  SHF.R.U64 R4, R41, 0x3, R45 ;  /* 0x0000000329047819 */ /* 0x000fc6000000122d */
[----:B------:R1:W-:Y:S01]  /*caa0*/  ST.E desc[UR46][R66.64], RZ ;  /* 0x000000ff42007985 */ /* 0x0003e2000c10192e */
[----:B------:R-:W-:-:S03]  /*cab0*/  SHF.R.U64 R3, R42, 0x3, R43 ;  /* 0x000000032a037819 */ /* 0x000fc6000000122b */
[----:B------:R1:W-:Y:S04]  /*cac0*/  ST.E desc[UR46][R64.64], RZ ;  /* 0x000000ff40007985 */ /* 0x0003e8000c10192e */
[----:B------:R1:W-:Y:S01]  /*cad0*/  ST.E desc[UR46][R62.64], RZ ;  /* 0x000000ff3e007985 */ /* 0x0003e2000c10192e */
[----:B------:R-:W-:-:S03]  /*cae0*/  LOP3.LUT R44, R41, 0x70, R4, 0x78, !PT ;  /* 0x00000070292c7812 */ /* 0x000fc600078e7804 */
[----:B------:R1:W-:Y:S01]  /*caf0*/  ST.E desc[UR46][R60.64], RZ ;  /* 0x000000ff3c007985 */ /* 0x0003e2000c10192e */
[----:B------:R-:W-:-:S03]  /*cb00*/  LOP3.LUT R42, R42, 0x70, R3, 0x78, !PT ;  /* 0x000000702a2a7812 */ /* 0x000fc600078e7803 */
[----:B------:R1:W-:Y:S04]  /*cb10*/  ST.E desc[UR46][R58.64], RZ ;  /* 0x000000ff3a007985 */ /* 0x0003e8000c10192e */
[----:B------:R1:W-:Y:S04]  /*cb20*/  ST.E desc[UR46][R56.64], RZ ;  /* 0x000000ff38007985 */ /* 0x0003e8000c10192e */
[----:B------:R1:W-:Y:S04]  /*cb30*/  ST.E desc[UR46][R54.64], RZ ;  /* 0x000000ff36007985 */ /* 0x0003e8000c10192e */
[----:B------:R1:W-:Y:S04]  /*cb40*/  ST.E desc[UR46][R52.64], RZ ;  /* 0x000000ff34007985 */ /* 0x0003e8000c10192e */
[----:B------:R1:W-:Y:S04]  /*cb50*/  ST.E desc[UR46][R50.64], RZ ;  /* 0x000000ff32007985 */ /* 0x0003e8000c10192e */
[----:B------:R1:W-:Y:S04]  /*cb60*/  ST.E desc[UR46][R48.64], RZ ;  /* 0x000000ff30007985 */ /* 0x0003e8000c10192e */
[----:B------:R1:W-:Y:S04]  /*cb70*/  ST.E desc[UR46][R46.64], RZ ;  /* 0x000000ff2e007985 */ /* 0x0003e8000c10192e */
[----:B------:R1:W-:Y:S04]  /*cb80*/  ST.E desc[UR46][R44.64], RZ ;  /* 0x000000ff2c007985 */ /* 0x0003e8000c10192e */
[----:B------:R1:W-:Y:S01]  /*cb90*/  ST.E desc[UR46][R42.64], RZ ;  /* 0x000000ff2a007985 */ /* 0x0003e2000c10192e */
[----:B------:R-:W-:Y:S01]  /*cba0*/  @!PT LDS RZ, [RZ] ;  /* 0x00000000fffff984 */ /* 0x000fe20000000800 */
[----:B------:R-:W-:Y:S01]  /*cbb0*/  @!PT LDS RZ, [RZ] ;  /* 0x00000000fffff984 */ /* 0x000fe20000000800 */
[----:B------:R-:W-:Y:S01]  /*cbc0*/  @!PT LDS RZ, [RZ] ;  /* 0x00000000fffff984 */ /* 0x000fe20000000800 */
[----:B------:R-:W-:Y:S01]  /*cbd0*/  @!PT LDS RZ, [RZ] ;  /* 0x00000000fffff984 */ /* 0x000fe20000000800 */
[----:B------:R2:W-:Y:S06]  /*cbe0*/  MEMBAR.ALL.CTA ;  /* 0x0000000000007992 */ /* 0x0005ec0000008000 */
[----:B--2---:R-:W2:Y:S01]  /*cbf0*/  FENCE.VIEW.ASYNC.S ;  /* 0x00000000000073c6 */ /* 0x004ea20000000000 */
[----:B------:R-:W-:Y:S05]  /*cc00*/  BRA.U UP0, `(.L_x_154) ;  /* 0x0000000100047547 */ /* 0x000fea000b800000 */
[----:B------:R-:W-:Y:S05]  /*cc10*/  BPT.TRAP 0x1 ;  /* 0x000000040000795c */ /* 0x000fea0000300000 */
.L_x_154:
[----:B------:R-:W-:-:S05]  /*cc20*/  HFMA2 R3, -RZ, RZ, 0, 5.9604644775390625e-08 ;  /* 0x00000001ff037431 */ /* 0x000fca00000001ff */
[----:B------:R-:W-:-:S04]  /*cc30*/  SHF.L.U32 R3, R3, 0x1f, RZ ;  /* 0x0000001f03037819 */ /* 0x000fc800000006ff */
[----:B--2--5:R-:W2:Y:S02]  /*cc40*/  SYNCS.PHASECHK.TRANS64.TRYWAIT P0, [R16+URZ+0x380c8], R3 ;  /* 0x0380c803100075a7 */ /* 0x024ea400080011ff */
[----:B--2---:R-:W-:Y:S05]  /*cc50*/  @!P0 BRA `(.L_x_155) ;  /* 0x000001a0005c8947 */ /* 0x004fea0003800000 */
.L_x_452:
[----:B------:R-:W-:Y:S05]  /*cc60*/  @!P6 BRA `(.L_x_156) ;  /* 0x000000000094e947 */ /* 0x000fea0003800000 */
[----:B------:R-:W3:Y:S01]  /*cc70*/  LDCU UR4, c[0x0][0x380] ;  /* 0x00007000ff0477ac */ /* 0x000ee20008000800 */
[----:B------:R-:W-:Y:S01]  /*cc80*/  IMAD.U32 R4, RZ, RZ, UR37 ;  /* 0x00000025ff047e24 */ /* 0x000fe2000f8e00ff */
[----:B------:R-:W-:Y:S04]  /*cc90*/  BSSY.RECONVERGENT B0, `(.L_x_156) ;  /* 0x0000022000007945 */ /* 0x000fe80003800200 */
[----:B------:R-:W-:-:S04]  /*cca0*/  IADD3 R17, PT, PT, R4, 0x80, R17 ;  /* 0x0000008004117810 */ /* 0x000fc80007ffe011 */
[----:B---3--:R-:W-:-:S13]  /*ccb0*/  ISETP.GE.AND P0, PT, R17, UR4, PT ;  /* 0x0000000411007c0c */ /* 0x008fda000bf06270 */
[----:B------:R-:W-:Y:S05]  /*ccc0*/  @P0 BRA `(.L_x_157) ;  /* 0x0000000000780947 */ /* 0x000fea0003800000 */
[----:B------:R-:W3:Y:S01]  /*ccd0*/  LDCU UR4, c[0x0][0x38c] ;  /* 0x00007180ff0477ac */ /* 0x000ee20008000800 */
[----:B------:R-:W-:Y:S01]  /*cce0*/  MOV R4, RZ ;  /* 0x000000ff00047202 */ /* 0x000fe20000000f00 */
[----:B------:R-:W4:Y:S01]  /*ccf0*/  LDCU UR5, c[0x0][0x890] ;  /* 0x00011200ff0577ac */ /* 0x000f220008000800 */
[----:B------:R-:W5:Y:S01]  /*cd00*/  LDCU.64 UR6, c[0x0][0x888] ;  /* 0x00011100ff0677ac */ /* 0x000f620008000a00 */
[----:B---3--:R-:W3:Y:S01]  /*cd10*/  I2F.U32.RP R7, UR4 ;  /* 0x0000000400077d06 */ /* 0x008ee20008209000 */
[----:B------:R-:W-:Y:S01]  /*cd20*/  ISETP.NE.U32.AND P0, PT, RZ, UR4, PT ;  /* 0x00000004ff007c0c */ /* 0x000fe2000bf05070 */
[----:B----4-:R-:W-:-:S06]  /*cd30*/  IMAD R0, R0, UR5, R17 ;  /* 0x0000000500007c24 */ /* 0x010fcc000f8e0211 */
[----:B---3--:R-:W3:Y:S02]  /*cd40*/  MUFU.RCP R6, R7 ;  /* 0x0000000700067308 */ /* 0x008ee40000001000 */
[----:B---3--:R-:W-:-:S06]  /*cd50*/  IADD3 R6, PT, PT, R6, 0xffffffe, RZ ;  /* 0x0ffffffe06067810 */ /* 0x008fcc0007ffe0ff */
[----:B------:R-:W2:Y:S02]  /*cd60*/  F2I.FTZ.U32.TRUNC.NTZ R5, R6 ;  /* 0x0000000600057305 */ /* 0x000ea4000021f000 */
[----:B--2---:R-:W-:-:S05]  /*cd70*/  IADD3 R3, PT, PT, RZ, -R5, RZ ;  /* 0x80000005ff037210 */ /* 0x004fca0007ffe0ff */
[----:B------:R-:W-:-:S04]  /*cd80*/  IMAD R3, R3, UR4, RZ ;  /* 0x0000000403037c24 */ /* 0x000fc8000f8e02ff */
[----:B------:R-:W-:-:S06]  /*cd90*/  IMAD.HI.U32 R3, R5, R3, R4 ;  /* 0x0000000305037227 */ /* 0x000fcc00078e0004 */
[----:B------:R-:W-:-:S04]  /*cda0*/  IMAD.HI.U32 R3, R3, R2, RZ ;  /* 0x0000000203037227 */ /* 0x000fc800078e00ff */
[----:B------:R-:W-:-:S04]  /*cdb0*/  IMAD.MOV R5, RZ, RZ, -R3 ;  /* 0x000000ffff057224 */ /* 0x000fc800078e0a03 */
[----:B------:R-:W-:-:S05]  /*cdc0*/  IMAD R4, R5, UR4, R2 ;  /* 0x0000000405047c24 */ /* 0x000fca000f8e0202 */
[----:B------:R-:W-:-:S13]  /*cdd0*/  ISETP.GE.U32.AND P2, PT, R4, UR4, PT ;  /* 0x0000000404007c0c */ /* 0x000fda000bf46070 */
[----:B------:R-:W-:Y:S02]  /*cde0*/  @P2 IADD3 R4, PT, PT, R4, -UR4, RZ ;  /* 0x8000000404042c10 */ /* 0x000fe4000fffe0ff */
[----:B------:R-:W-:Y:S02]  /*cdf0*/  @P2 IADD3 R3, PT, PT, R3, 0x1, RZ ;  /* 0x0000000103032810 */ /* 0x000fe40007ffe0ff */
[----:B------:R-:W-:Y:S02]  /*ce00*/  ISETP.GE.U32.AND P1, PT, R4, UR4, PT ;  /* 0x0000000404007c0c */ /* 0x000fe4000bf26070 */
[----:B------:R-:W2:Y:S11]  /*ce10*/  LDC.64 R4, c[0x0][0x880] ;  /* 0x00022000ff047b82 */ /* 0x000eb60000000a00 */
[----:B------:R-:W-:Y:S01]  /*ce20*/  @P1 VIADD R3, R3, 0x1 ;  /* 0x0000000103031836 */ /* 0x000fe20000000000 */
[----:B------:R-:W-:-:S04]  /*ce30*/  @!P0 LOP3.LUT R3, RZ, UR4, RZ, 0x33, !PT ;  /* 0x00000004ff038c12 */ /* 0x000fc8000f8e33ff */
[C---:B------:R-:W-:Y:S01]  /*ce40*/  IADD3 R7, PT, PT, -R3.reuse, RZ, RZ ;  /* 0x000000ff03077210 */ /* 0x040fe20007ffe1ff */
[----:B-----5:R-:W-:-:S04]  /*ce50*/  IMAD R0, R3, UR7, R0 ;  /* 0x0000000703007c24 */ /* 0x020fc8000f8e0200 */
[----:B------:R-:W-:-:S04]  /*ce60*/  IMAD R7, R7, UR4, R2 ;  /* 0x0000000407077c24 */ /* 0x000fc8000f8e0202 */
[----:B------:R-:W-:Y:S01]  /*ce70*/  IMAD R7, R7, UR6, R0 ;  /* 0x0000000607077c24 */ /* 0x000fe2000f8e0200 */
[----:B------:R-:W-:-:S03]  /*ce80*/  MOV R0, 0xff800000 ;  /* 0xff80000000007802 */ /* 0x000fc60000000f00 */
[----:B--2---:R-:W-:-:S05]  /*ce90*/  IMAD.WIDE.U32 R4, R7, 0x4, R4 ;  /* 0x0000000407047825 */ /* 0x004fca00078e0004 */
[----:B------:R3:W-:Y:S02]  /*cea0*/  STG.E desc[UR46][R4.64], R0 ;  /* 0x0000000004007986 */ /* 0x0007e4000c10192e */
.L_x_157:
[----:B------:R-:W-:Y:S05]  /*ceb0*/  BSYNC.RECONVERGENT B0 ;  /* 0x0000000000007941 */ /* 0x000fea0003800200 */
.L_x_156:
[----:B------:R-:W-:Y:S01]  /*cec0*/  @!PT LDS RZ, [RZ] ;  /* 0x00000000fffff984 */ /* 0x000fe20000000800 */
[----:B------:R-:W-:Y:S01]  /*ced0*/  @!PT LDS RZ, [RZ] ;  /* 0x00000000fffff984 */ /* 0x000fe20000000800 */
[----:B------:R-:W-:Y:S01]  /*cee0*/  @!PT LDS RZ, [RZ] ;  /* 0x00000000fffff984 */ /* 0x000fe20000000800 */
[----:B------:R-:W-:Y:S01]  /*cef0*/  @!PT LDS RZ, [RZ] ;  /* 0x00000000fffff984 */ /* 0x000fe20000000800 */
[----:B------:R4:W-:Y:S06]  /*cf00*/  MEMBAR.ALL.CTA ;  /* 0x0000000000007992 */ /* 0x0009ec0000008000 */
[----:B----4-:R-:W4:Y:S01]  /*cf10*/  FENCE.VIEW.ASYNC.S ;  /* 0x00000000000073c6 */ /* 0x010f220000000000 */
[----:B------:R-:W-:-:S09]  /*cf20*/  UISETP.NE.AND UP0, UPT, UR42, URZ, UPT ;  /* 0x000000ff2a00728c */ /* 0x000fd2000bf05270 */
[----:B------:R-:W-:Y:S05]  /*cf30*/  BRA.U UP0, `(.L_x_158) ;  /* 0x0000000100047547 */ /* 0x000fea000b800000 */
[----:B------:R-:W-:Y:S05]  /*cf40*/  BPT.TRAP 0x1 ;  /* 0x000000040000795c */ /* 0x000fea0000300000 */
.L_x_158:
[----:B----4-:R-:W-:Y:S01]  /*cf50*/  SYNCS.ARRIVE.TRANS64.A1T0 RZ, [R16+URZ+0x380b8], RZ ;  /* 0x0380b8ff10ff79a7 */ /* 0x010fe200081000ff */
[----:B------:R-:W-:Y:S05]  /*cf60*/  EXIT ;  /* 0x000000000000794d */ /* 0x000fea0003800000 */
.L_x_87:
[----:B------:R-:W-:Y:S01]  /*cf70*/  UIADD3 UR5, UPT, UPT, UR4, 0x3f, URZ ;  /* 0x0000003f04057890 */ /* 0x000fe2000fffe0ff */
[----:B------:R-:W-:Y:S01]  /*cf80*/  SHF.L.U32 R22, R2, 0x10, RZ ;  /* 0x0000001002167819 */ /* 0x000fe200000006ff */
[----:B------:R-:W-:Y:S02]  /*cf90*/  UISETP.NE.AND UP1, UPT, UR43, URZ, UPT ;  /* 0x000000ff2b00728c */ /* 0x000fe4000bf25270 */
[----:B------:R-:W-:Y:S01]  /*cfa0*/  USHF.R.S32.HI UR4, URZ, 0x1f, UR5 ;  /* 0x0000001fff047899 */ /* 0x000fe20008011405 */
[----:B------:R-:W-:Y:S01]  /*cfb0*/  LOP3.LUT R22, R22, 0x600000, RZ, 0xc0, !PT ;  /* 0x0060000016167812 */ /* 0x000fe200078ec0ff */
[----:B------:R-:W-:Y:S02]  /*cfc0*/  ULEA UR6, UR36, 0x4, 0x2 ;  /* 0x0000000424067891 */ /* 0x000fe4000f8e10ff */
[----:B------:R-:W-:Y:S02]  /*cfd0*/  ULEA.HI UR4, UR4, UR5, URZ, 0x6 ;  /* 0x0000000504047291 */ /* 0x000fe4000f8f30ff */
[----:B------:R-:W-:-:S02]  /*cfe0*/  ULOP3.LUT UR5, UR6, 0x3fffffc, URZ, 0xc0, !UPT ;  /* 0x03fffffc06057892 */ /* 0x000fc4000f8ec0ff */
[----:B------:R-:W-:-:S04]  /*cff0*/  USHF.R.S32.HI UR4, URZ, 0x6, UR4 ;  /* 0x00000006ff047899 */ /* 0x000fc80008011404 */
[----:B------:R-:W-:-:S04]  /*d000*/  UISETP.LT.AND UP0, UPT, UR4, UR5, UPT ;  /* 0x000000050400728c */ /* 0x000fc8000bf01270 */
[----:B------:R-:W-:Y:S01]  /*d010*/  USEL UR40, UR4, UR5, UP0 ;  /* 0x0000000504287287 */ /* 0x000fe20008000000 */
[----:B------:R-:W-:Y:S11]  /*d020*/  BRA.U !UP1, `(.L_x_159) ;  /* 0x0000000109047547 */ /* 0x000ff6000b800000 */
[----:B------:R-:W-:Y:S05]  /*d030*/  BPT.TRAP 0x1 ;  /* 0x000000040000795c */ /* 0x000fea0000300000 */
.L_x_159:
[----:B------:R-:W1:Y:S01]  /*d040*/  S2UR UR49, SR_CgaCtaId ;  /* 0x00000000003179c3 */ /* 0x000e620000008800 */
[----:B------:R-:W-:Y:S01]  /*d050*/  UMOV UR36, 0x400 ;  /* 0x0000040000247882 */ /* 0x000fe20000000000 */
[----:B------:R-:W-:Y:S01]  /*d060*/  SHF.L.U32 R3, RZ, 0x1f, RZ ;  /* 0x0000001fff037819 */ /* 0x000fe200000006ff */
[----:B-1----:R-:W-:-:S09]  /*d070*/  ULEA UR36, UR49, UR36, 0x18 ;  /* 0x0000002431247291 */ /* 0x002fd2000f8ec0ff */
[----:B------:R-:W1:Y:S02]  /*d080*/  SYNCS.PHASECHK.TRANS64.TRYWAIT P0, [UR36+0x38070], R3 ;  /* 0x03807003ff0075a7 */ /* 0x000e640008001124 */
[----:B-1----:R-:W-:Y:S05]  /*d090*/  @!P0 BRA `(.L_x_160) ;  /* 0x0000019c00608947 */ /* 0x002fea0003800000 */
.L_x_453:
[----:B------:R-:W-:-:S09]  /*d0a0*/  UISETP.NE.AND UP0, UPT, UR43, URZ, UPT ;  /* 0x000000ff2b00728c */ /* 0x000fd2000bf05270 */
[----:B------:R-:W-:Y:S05]  /*d0b0*/  BRA.U !UP0, `(.L_x_161) ;  /* 0x0000000108047547 */ /* 0x000fea000b800000 */
[----:B------:R-:W-:Y:S05]  /*d0c0*/  BPT.TRAP 0x1 ;  /* 0x000000040000795c */ /* 0x000fea0000300000 */
.L_x_161:
[----:B------:R-:W-:Y:S02]  /*d0d0*/  UIADD3 UR48, UPT, UPT, UR36, 0x38078, URZ ;  /* 0x0003807824307890 */ /* 0x000fe4000fffe0ff */
[----:B------:R-:W-:Y:S02]  /*d0e0*/  UISETP.NE.AND UP0, UPT, UR45, URZ, UPT ;  /* 0x000000ff2d00728c */ /* 0x000fe4000bf05270 */
[----:B------:R-:W-:-:S09]  /*d0f0*/  UPRMT UR5, UR49, 0x654, UR48 ;  /* 0x0000065431057896 */ /* 0x000fd20008000030 */
[----:B------:R-:W-:Y:S01]  /*d100*/  SYNCS.ARRIVE.TRANS64.RED.A1T0 RZ, [UR5], RZ ;  /* 0x000000ffffff79a7 */ /* 0x000fe20008100405 */
[----:B------:R-:W-:Y:S05]  /*d110*/  BRA.U !UP0, `(.L_x_162) ;  /* 0x0000000108047547 */ /* 0x000fea000b800000 */
[----:B------:R-:W-:Y:S05]  /*d120*/  BPT.TRAP 0x1 ;  /* 0x000000040000795c */ /* 0x000fea0000300000 */
.L_x_162:
[----:B------:R-:W2:Y:S01]  /*d130*/  SYNCS.PHASECHK.TRANS64.TRYWAIT P0, [UR36+0x38080], R3 ;  /* 0x03808003ff0075a7 */ /* 0x000ea20008001124 */
[----:B------:R-:W-:Y:S01]  /*d140*/  UMOV UR38, URZ ;  /* 0x000000ff00267c82 */ /* 0x000fe20008000000 */
[----:B--2---:R-:W-:Y:S05]  /*d150*/  @!P0 BRA `(.L_x_163) ;  /* 0x0000019c00488947 */ /* 0x004fea0003800000 */
.L_x_454:
[----:B------:R-:W-:Y:S01]  /*d160*/  UISETP.GE.AND UP0, UPT, UR40, 0x2, UPT ;  /* 0x000000022800788c */ /* 0x000fe2000bf06270 */
[----:B------:R-:W-:Y:S01]  /*d170*/  UMOV UR44, 0x1 ;  /* 0x00000001002c7882 */ /* 0x000fe20000000000 */
[----:B------:R-:W-:-:S07]  /*d180*/  UMOV UR39, 0x1 ;  /* 0x0000000100277882 */ /* 0x000fce0000000000 */
[----:B------:R-:W-:Y:S05]  /*d190*/  BRA.U !UP0, `(.L_x_164) ;  /* 0x0000006508787547 */ /* 0x000fea000b800000 */
[C---:B------:R-:W-:Y:S01]  /*d1a0*/  VIADD R73, R22.reuse, 0x180 ;  /* 0x0000018016497836 */ /* 0x040fe20000000000 */
[C---:B------:R-:W-:Y:S01]  /*d1b0*/  IADD3 R62, PT, PT, R22.reuse, 0x1c0, RZ ;  /* 0x000001c0163e7810 */ /* 0x040fe20007ffe0ff */
[C---:B------:R-:W-:Y:S01]  /*d1c0*/  VIADD R64, R22.reuse, 0x1a0 ;  /* 0x000001a016407836 */ /* 0x040fe20000000000 */
[C---:B------:R-:W-:Y:S01]  /*d1d0*/  IADD3 R59, PT, PT, R22.reuse, 0x1f0, RZ ;  /* 0x000001f0163b7810 */ /* 0x040fe20007ffe0ff */
[----:B------:R-:W-:Y:S01]  /*d1e0*/  VIADD R61, R22, 0x1d0 ;  /* 0x000001d0163d7836 */ /* 0x000fe20000000000 */
[----:B------:R-:W-:Y:S01]  /*d1f0*/  LOP3.LUT R74, R74, 0x3, RZ, 0xc0, !PT ;  /* 0x000000034a4a7812 */ /* 0x000fe200078ec0ff */
[C---:B------:R-:W-:Y:S01]  /*d200*/  VIADD R60, R22.reuse, 0x1e0 ;  /* 0x000001e0163c7836 */ /* 0x040fe20000000000 */
[C---:B------:R-:W-:Y:S01]  /*d210*/  IADD3 R71, PT, PT, R22.reuse, 0x120, RZ ;  /* 0x0000012016477810 */ /* 0x040fe20007ffe0ff */
        /* <DEDUP_REMOVED lines=15> */
[----:B------:R-:W-:Y:S01]  /*d310*/  SHF.R.U32.HI R73, RZ, 0x15, R73 ;  /* 0x00000015ff497819 */ /* 0x000fe20000011649 */
[C---:B------:R-:W-:Y:S01]  /*d320*/  VIADD R19, R22.reuse, 0x240 ;  /* 0x0000024016137836 */ /* 0x040fe20000000000 */
[----:B------:R-:W-:Y:S01]  /*d330*/  SHF.R.U32.HI R64, RZ, 0x15, R64 ;  /* 0x00000015ff407819 */ /* 0x000fe20000011640 */
[----:B------:R-:W-:Y:S01]  /*d340*/  VIADD R17, R22, 0x260 ;  /* 0x0000026016117836 */ /* 0x000fe20000000000 */
[----:B------:R-:W-:Y:S01]  /*d350*/  SHF.R.U32.HI R62, RZ, 0x15, R62 ;  /* 0x00000015ff3e7819 */ /* 0x000fe2000001163e */
[----:B------:R-:W-:Y:S01]  /*d360*/  UMOV UR38, URZ ;  /* 0x000000ff00267c82 */ /* 0x000fe20008000000 */
[----:B------:R-:W-:Y:S01]  /*d370*/  SHF.R.U32.HI R61, RZ, 0x15, R61 ;  /* 0x00000015ff3d7819 */ /* 0x000fe2000001163d */
[----:B------:R-:W-:Y:S01]  /*d380*/  UMOV UR39, 0x1 ;  /* 0x0000000100277882 */ /* 0x000fe20000000000 */
[----:B------:R-:W-:Y:S01]  /*d390*/  SHF.R.U32.HI R60, RZ, 0x15, R60 ;  /* 0x00000015ff3c7819 */ /* 0x000fe2000001163c */
[----:B------:R-:W-:Y:S01]  /*d3a0*/  UMOV UR37, URZ ;  /* 0x000000ff00257c82 */ /* 0x000fe20008000000 */
[----:B------:R-:W-:-:S07]  /*d3b0*/  SHF.R.U32.HI R59, RZ, 0x15, R59 ;  /* 0x00000015ff3b7819 */ /* 0x000fce000001163b */
.L_x_244:
[----:B------:R-:W-:Y:S01]  /*d3c0*/  UISETP.NE.AND UP0, UPT, UR43, URZ, UPT ;  /* 0x000000ff2b00728c */ /* 0x000fe2000bf05270 */
[----:B------:R-:W-:Y:S01]  /*d3d0*/  UMOV UR4, UR40 ;  /* 0x0000002800047c82 */ /* 0x000fe20008000000 */
[----:B------:R-:W-:Y:S02]  /*d3e0*/  UIADD3 UR40, UPT, UPT, UR40, -0x1, URZ ;  /* 0xffffffff28287890 */ /* 0x000fe4000fffe0ff */
[----:B------:R-:W-:Y:S01]  /*d3f0*/  UISETP.GT.U32.AND UP1, UPT, UR4, 0x2, UPT ;  /* 0x000000020400788c */ /* 0x000fe2000bf24070 */
[----:B------:R-:W-:-:S03]  /*d400*/  UMOV UR44, UR37 ;  /* 0x00000025002c7c82 */ /* 0x000fc60008000000 */
[----:B------:R-:W-:Y:S01]  /*d410*/  UP2UR UR41, UPR, URZ, 0x2 ;  /* 0x00000002ff297883 */ /* 0x000fe20008000000 */
[----:B--234-:R-:W-:Y:S11]  /*d420*/  BRA.U !UP0, `(.L_x_165) ;  /* 0x0000000108047547 */ /* 0x01cff6000b800000 */
[----:B------:R-:W-:Y:S05]  /*d430*/  BPT.TRAP 0x1 ;  /* 0x000000040000795c */ /* 0x000fea0000300000 */
.L_x_165:
[----:B-1----:R-:W-:-:S04]  /*d440*/  MOV R3, UR39 ;  /* 0x0000002700037c02 */ /* 0x002fc80008000f00 */
[----:B------:R-:W-:-:S04]  /*d450*/  SHF.L.U32 R3, R3, 0x1f, RZ ;  /* 0x0000001f03037819 */ /* 0x000fc800000006ff */
[----:B------:R-:W1:Y:S02]  /*d460*/  SYNCS.PHASECHK.TRANS64.TRYWAIT P0, [UR36+0x38070], R3 ;  /* 0x03807003ff0075a7 */ /* 0x000e640008001124 */
[----:B-1----:R-:W-:Y:S05]  /*d470*/  @!P0 BRA `(.L_x_166) ;  /* 0x0000019800988947 */ /* 0x002fea0003800000 */
.L_x_455:
[----:B------:R-:W-:Y:S01]  /*d480*/  R2UR UR4, R22 ;  /* 0x00000000160472ca */ /* 0x000fe200000e0000 */
[----:B------:R-:W-:Y:S01]  /*d490*/  UISETP.NE.AND UP0, UPT, UR42, URZ, UPT ;  /* 0x000000ff2a00728c */ /* 0x000fe2000bf05270 */
[----:B------:R-:W-:Y:S01]  /*d4a0*/  PLOP3.LUT P0, PT, PT, PT, PT, 0x80, 0x8 ;  /* 0x000000000008781c */ /* 0x000fe20003f0f070 */
[----:B------:R-:W-:-:S10]  /*d4b0*/  IMAD.MOV.U32 R76, RZ, RZ, 0x3f800000 ;  /* 0x3f800000ff4c7424 */ /* 0x000fd400078e00ff */
[----:B------:R-:W2:Y:S02]  /*d4c0*/  LDTM.x2 R4, tmem[UR4] ;  /* 0x00000004000479ee */ /* 0x000ea400080c0000 */
[----:B--2---:R-:W-:-:S13]  /*d4d0*/  FSETP.NEU.AND P2, PT, R4, R5, PT ;  /* 0x000000050400720b */ /* 0x004fda0003f4d000 */
[----:B-1----:R-:W1:Y:S01]  /*d4e0*/  @P2 LDC R0, c[0x0][0x704] ;  /* 0x0001c100ff002b82 */ /* 0x002e620000000800 */
[----:B------:R-:W-:-:S04]  /*d4f0*/  @P2 FADD R5, R4, -R5 ;  /* 0x8000000504052221 */ /* 0x000fc80000000000 */
[----:B-1----:R-:W-:-:S05]  /*d500*/  @P2 FMUL R5, R5, R0 ;  /* 0x0000000005052220 */ /* 0x002fca0000400000 */
[----:B------:R-:W-:-:S04]  /*d510*/  @P2 FSETP.GEU.AND P1, PT, R5, -126, PT ;  /* 0xc2fc00000500280b */ /* 0x000fc80003f2e000 */
[----:B------:R-:W-:-:S13]  /*d520*/  @P2 PLOP3.LUT P0, PT, P1, PT, PT, 0x80, 0x8 ;  /* 0x000000000008281c */ /* 0x000fda0000f0f070 */
[----:B------:R-:W-:-:S04]  /*d530*/  @!P0 FMUL R5, R5, 0.5 ;  /* 0x3f00000005058820 */ /* 0x000fc80000400000 */
[----:B------:R-:W1:Y:S02]  /*d540*/  @P2 MUFU.EX2 R0, R5 ;  /* 0x0000000500002308 */ /* 0x000e640000000800 */
[----:B-1----:R-:W-:-:S05]  /*d550*/  @!P0 FMUL R0, R0, R0 ;  /* 0x0000000000008220 */ /* 0x002fca0000400000 */
[----:B------:R-:W-:Y:S01]  /*d560*/  @P2 MOV R76, R0 ;  /* 0x00000000004c2202 */ /* 0x000fe20000000f00 */
[----:B------:R-:W-:Y:S06]  /*d570*/  BRA.U UP0, `(.L_x_167) ;  /* 0x0000000100047547 */ /* 0x000fec000b800000 */
[----:B------:R-:W-:Y:S05]  /*d580*/  BPT.TRAP 0x1 ;  /* 0x000000040000795c */ /* 0x000fea0000300000 */
.L_x_167:
[----:B------:R-:W-:Y:S01]  /*d590*/  IMAD.U32 R3, RZ, RZ, UR38 ;  /* 0x00000026ff037e24 */ /* 0x000fe2000f8e00ff */
[----:B------:R-:W-:-:S04]  /*d5a0*/  FSETP.NEU.AND P1, PT, R76, 1, PT ;  /* 0x3f8000004c00780b */ /* 0x000fc80003f2d000 */
[----:B------:R-:W-:-:S04]  /*d5b0*/  SHF.L.U32 R3, R3, 0x1f, RZ ;  /* 0x0000001f03037819 */ /* 0x000fc800000006ff */
[----:B------:R-:W1:Y:S02]  /*d5c0*/  SYNCS.PHASECHK.TRANS64.TRYWAIT P0, [UR36+0x38090], R3 ;  /* 0x03809003ff0075a7 */ /* 0x000e640008001124 */
[----:B-1----:R-:W-:Y:S05]  /*d5d0*/  @!P0 BRA `(.L_x_168) ;  /* 0x0000019800588947 */ /* 0x002fea0003800000 */
.L_x_456:
[----:B------:R-:W-:-:S13]  /*d5e0*/  VOTE.ANY P1, P1 ;  /* 0x0000000000ff7806 */ /* 0x000fda0000820100 */
[----:B------:R-:W-:Y:S05]  /*d5f0*/  @!P1 BRA `(.L_x_169) ;  /* 0x0000002c00889947 */ /* 0x000fea0003800000 */
[----:B------:R-:W-:-:S04]  /*d600*/  SHF.R.U32.HI R77, RZ, 0x15, R75 ;  /* 0x00000015ff4d7819 */ /* 0x000fc8000001164b */
[----:B------:R-:W-:-:S13]  /*d610*/  ISETP.NE.AND P0, PT, R74, R77, PT ;  /* 0x0000004d4a00720c */ /* 0x000fda0003f05270 */
[----:B------:R-:W-:Y:S05]  /*d620*/  @!P0 BRA `(.L_x_170) ;  /* 0x0000000000408947 */ /* 0x000fea0003800000 */
[----:B------:R-:W-:Y:S01]  /*d630*/  MOV R14, 0x8 ;  /* 0x00000008000e7802 */ /* 0x000fe20000000f00 */
[----:B------:R-:W2:Y:S01]  /*d640*/  LDCU.64 UR8, c[0x4][0xb0] ;  /* 0x01001600ff0877ac */ /* 0x000ea20008000a00 */
[----:B------:R-:W-:Y:S02]  /*d650*/  HFMA2 R12, -RZ, RZ, 0, 5.9604644775390625e-08 ;  /* 0x00000001ff0c7431 */ /* 0x000fe400000001ff */
[----:B------:R-:W-:Y:S01]  /*d660*/  IMAD.MOV.U32 R8, RZ, RZ, 0x192 ;  /* 0x00000192ff087424 */ /* 0x000fe200078e00ff */
[----:B------:R-:W3:Y:S01]  /*d670*/  LDCU.64 UR6, c[0x4][0xb8] ;  /* 0x01001700ff0677ac */ /* 0x000ee20008000a00 */
[----:B------:R-:W4:Y:S01]  /*d680*/  LDC.64 R14, c[0x4][R14] ;  /* 0x010000000e0e7b82 */ /* 0x000f220000000a00 */
[----:B------:R-:W-:Y:S01]  /*d690*/  IMAD.MOV.U32 R13, RZ, RZ, RZ ;  /* 0x000000ffff0d7224 */ /* 0x000fe200078e00ff */
[----:B------:R-:W5:Y:S01]  /*d6a0*/  LDCU.64 UR4, c[0x4][0x30] ;  /* 0x01000600ff0477ac */ /* 0x000f620008000a00 */
[----:B--2---:R-:W-:Y:S01]  /*d6b0*/  IMAD.U32 R4, RZ, RZ, UR8 ;  /* 0x00000008ff047e24 */ /* 0x004fe2000f8e00ff */
[----:B------:R-:W-:Y:S01]  /*d6c0*/  MOV R5, UR9 ;  /* 0x0000000900057c02 */ /* 0x000fe20008000f00 */
[----:B---3--:R-:W-:Y:S01]  /*d6d0*/  IMAD.U32 R6, RZ, RZ, UR6 ;  /* 0x00000006ff067e24 */ /* 0x008fe2000f8e00ff */
[----:B------:R-:W-:Y:S01]  /*d6e0*/  MOV R7, UR7 ;  /* 0x0000000700077c02 */ /* 0x000fe20008000f00 */
[----:B-----5:R-:W-:Y:S01]  /*d6f0*/  IMAD.U32 R10, RZ, RZ, UR4 ;  /* 0x00000004ff0a7e24 */ /* 0x020fe2000f8e00ff */
[----:B------:R-:W-:-:S02]  /*d700*/  MOV R11, UR5 ;  /* 0x00000005000b7c02 */ /* 0x000fc40008000f00 */
[----:B------:R-:W-:-:S07]  /*d710*/  LEPC R20, `(.L_x_170) ;  /* 0x000000001014794e */ /* 0x000fce0000000000 */
[----:B-1--4-:R-:W-:Y:S05]  /*d720*/  CALL.ABS.NOINC R14 ;  /* 0x000000000e007343 */ /* 0x012fea0003c00000 */
.L_x_170:
[----:B------:R-:W-:Y:S01]  /*d730*/  SHF.R.U32.HI R79, RZ, 0x15, R72 ;  /* 0x00000015ff4f7819 */ /* 0x000fe20000011648 */
[----:B------:R-:W-:Y:S05]  /*d740*/  WARPSYNC.ALL ;  /* 0x0000000000007948 */ /* 0x000fea0003800000 */
[----:B------:R-:W-:Y:S02]  /*d750*/  R2UR UR4, R22 ;  /* 0x00000000160472ca */ /* 0x000fe400000e0000 */
[----:B------:R-:W-:-:S11]  /*d760*/  ISETP.NE.AND P0, PT, R74, R79, PT ;  /* 0x0000004f4a00720c */ /* 0x000fd60003f05270 */
[----:B------:R-:W2:Y:S02]  /*d770*/  LDTM.x16 R40, tmem[UR4+0x100] ;  /* 0x00010004002879ee */ /* 0x000ea40008240000 */
[----:B--2---:R-:W-:Y:S05]  /*d780*/  @!P0 BRA `(.L_x_171) ;  /* 0x0000000000408947 */ /* 0x004fea0003800000 */
        /* <DEDUP_REMOVED lines=16> */
.L_x_171:
[----:B------:R-:W-:Y:S05]  /*d890*/  WARPSYNC.ALL ;  /* 0x0000000000007948 */ /* 0x000fea0003800000 */
[----:B------:R-:W-:Y:S02]  /*d8a0*/  R2UR UR4, R22 ;  /* 0x00000000160472ca */ /* 0x000fe400000e0000 */
[----:B------:R-:W-:Y:S02]  /*d8b0*/  ISETP.NE.AND P0, PT, R74, R77, PT ;  /* 0x0000004d4a00720c */ /* 0x000fe40003f05270 */
[----:B------:R-:W-:-:S09]  /*d8c0*/  FSETP.NEU.AND P1, PT, R76, 1, PT ;  /* 0x3f8000004c00780b */ /* 0x000fd20003f2d000 */
[----:B------:R-:W2:Y:S04]  /*d8d0*/  LDTM.x16 R24, tmem[UR4+0x110] ;  /* 0x00011004001879ee */ /* 0x000ea80008240000 */
[C---:B------:R-:W-:Y:S02]  /*d8e0*/  @P1 FMUL2 R40, R76.reuse.F32, R40.F32x2.HI_LO ;  /* 0x000000284c28124a */ /* 0x040fe40000040000 */
[C---:B------:R-:W-:Y:S02]  /*d8f0*/  @P1 FMUL2 R42, R76.reuse.F32, R42.F32x2.HI_LO ;  /* 0x0000002a4c2a124a */ /* 0x040fe40000040000 */
[C---:B------:R-:W-:Y:S02]  /*d900*/  @P1 FMUL2 R44, R76.reuse.F32, R44.F32x2.HI_LO ;  /* 0x0000002c4c2c124a */ /* 0x040fe40000040000 */
[----:B------:R-:W-:-:S02]  /*d910*/  @P1 FMUL2 R46, R76.F32, R46.F32x2.HI_LO ;  /* 0x0000002e4c2e124a */ /* 0x000fc40000040000 */
[C---:B------:R-:W-:Y:S02]  /*d920*/  @P1 FMUL2 R48, R76.reuse.F32, R48.F32x2.HI_LO ;  /* 0x000000304c30124a */ /* 0x040fe40000040000 */
[C---:B------:R-:W-:Y:S02]  /*d930*/  @P1 FMUL2 R50, R76.reuse.F32, R50.F32x2.HI_LO ;  /* 0x000000324c32124a */ /* 0x040fe40000040000 */
[C---:B------:R-:W-:Y:S02]  /*d940*/  @P1 FMUL2 R52, R76.reuse.F32, R52.F32x2.HI_LO ;  /* 0x000000344c34124a */ /* 0x040fe40000040000 */
[----:B------:R-:W-:Y:S01]  /*d950*/  @P1 FMUL2 R54, R76.F32, R54.F32x2.HI_LO ;  /* 0x000000364c36124a */ /* 0x000fe20000040000 */
[----:B--2---:R-:W-:Y:S06]  /*d960*/  @!P0 BRA `(.L_x_172) ;  /* 0x0000000000408947 */ /* 0x004fec0003800000 */
        /* <DEDUP_REMOVED lines=16> */
.L_x_172:
[----:B------:R-:W-:Y:S01]  /*da70*/  SHF.R.U32.HI R77, RZ, 0x15, R71 ;  /* 0x00000015ff4d7819 */ /* 0x000fe20000011647 */
[----:B------:R-:W-:Y:S05]  /*da80*/  WARPSYNC.ALL ;  /* 0x0000000000007948 */ /* 0x000fea0003800000 */
[----:B------:R-:W-:Y:S02]  /*da90*/  R2UR UR4, R22 ;  /* 0x00000000160472ca */ /* 0x000fe400000e0000 */
[----:B------:R-:W-:-:S11]  /*daa0*/  ISETP.NE.AND P0, PT, R74, R77, PT ;  /* 0x0000004d4a00720c */ /* 0x000fd60003f05270 */
[----:B------:R2:W-:Y:S02]  /*dab0*/  STTM.x16 tmem[UR4+0x100], R40 ;  /* 0x00010028000079ed */ /* 0x0005e40008240004 */
[----:B------:R-:W-:Y:S05]  /*dac0*/  @!P0 BRA `(.L_x_173) ;  /* 0x0000000000408947 */ /* 0x000fea0003800000 */
[----:B------:R-:W-:Y:S01]  /*dad0*/  MOV R14, 0x8 ;  /* 0x00000008000e7802 */ /* 0x000fe20000000f00 */
[----:B------:R-:W3:Y:S01]  /*dae0*/  LDCU.64 UR8, c[0x4][0xb0] ;  /* 0x01001600ff0877ac */ /* 0x000ee20008000a00 */
[----:B------:R-:W-:Y:S02]  /*daf0*/  HFMA2 R12, -RZ, RZ, 0, 5.9604644775390625e-08 ;  /* 0x00000001ff0c7431 */ /* 0x000fe400000001ff */
[----:B------:R-:W-:Y:S01]  /*db00*/  IMAD.MOV.U32 R8, RZ, RZ, 0x192 ;  /* 0x00000192ff087424 */ /* 0x000fe200078e00ff */
[----:B------:R-:W4:Y:S01]  /*db10*/  LDCU.64 UR6, c[0x4][0xb8] ;  /* 0x01001700ff0677ac */ /* 0x000f220008000a00 */
[----:B------:R-:W1:Y:S01]  /*db20*/  LDC.64 R14, c[0x4][R14] ;  /* 0x010000000e0e7b82 */ /* 0x000e620000000a00 */
[----:B------:R-:W-:Y:S01]  /*db30*/  IMAD.MOV.U32 R13, RZ, RZ, RZ ;  /* 0x000000ffff0d7224 */ /* 0x000fe200078e00ff */
[----:B------:R-:W5:Y:S01]  /*db40*/  LDCU.64 UR4, c[0x4][0x30] ;  /* 0x01000600ff0477ac */ /* 0x000f620008000a00 */
[----:B---3--:R-:W-:Y:S01]  /*db50*/  IMAD.U32 R4, RZ, RZ, UR8 ;  /* 0x00000008ff047e24 */ /* 0x008fe2000f8e00ff */
[----:B------:R-:W-:Y:S01]  /*db60*/  MOV R5, UR9 ;  /* 0x0000000900057c02 */ /* 0x000fe20008000f00 */
[----:B----4-:R-:W-:Y:S01]  /*db70*/  IMAD.U32 R6, RZ, RZ, UR6 ;  /* 0x00000006ff067e24 */ /* 0x010fe2000f8e00ff */
[----:B------:R-:W-:Y:S01]  /*db80*/  MOV R7, UR7 ;  /* 0x0000000700077c02 */ /* 0x000fe20008000f00 */
[----:B-----5:R-:W-:Y:S01]  /*db90*/  IMAD.U32 R10, RZ, RZ, UR4 ;  /* 0x00000004ff0a7e24 */ /* 0x020fe2000f8e00ff */
[----:B------:R-:W-:-:S02]  /*dba0*/  MOV R11, UR5 ;  /* 0x00000005000b7c02 */ /* 0x000fc40008000f00 */
[----:B------:R-:W-:-:S07]  /*dbb0*/  LEPC R20, `(.L_x_173) ;  /* 0x000000001014794e */ /* 0x000fce0000000000 */
[----:B-12---:R-:W-:Y:S05]  /*dbc0*/  CALL.ABS.NOINC R14 ;  /* 0x000000000e007343 */ /* 0x006fea0003c00000 */
.L_x_173:
[----:B------:R-:W-:Y:S05]  /*dbd0*/  WARPSYNC.ALL ;  /* 0x0000000000007948 */ /* 0x000fea0003800000 */
[----:B------:R-:W-:Y:S02]  /*dbe0*/  R2UR UR4, R22 ;  /* 0x00000000160472ca */ /* 0x000fe400000e0000 */
[----:B------:R-:W-:Y:S02]  /*dbf0*/  ISETP.NE.AND P0, PT, R74, R79, PT ;  /* 0x0000004f4a00720c */ /* 0x000fe40003f05270 */
[----:B------:R-:W-:-:S09]  /*dc00*/  FSETP.NEU.AND P1, PT, R76, 1, PT ;  /* 0x3f8000004c00780b */ /* 0x000fd20003f2d000 */
[----:B--2---:R-:W2:Y:S04]  /*dc10*/  LDTM.x16 R40, tmem[UR4+0x120] ;  /* 0x00012004002879ee */ /* 0x004ea80008240000 */
        /* <DEDUP_REMOVED lines=25> */
.L_x_174:
        /* <DEDUP_REMOVED lines=22> */
.L_x_175:
        /* <DEDUP_REMOVED lines=30> */
.L_x_176:
        /* <DEDUP_REMOVED lines=22> */
.L_x_177:
        /* <DEDUP_REMOVED lines=30> */
.L_x_178:
        /* <DEDUP_REMOVED lines=22> */
.L_x_179:
        /* <DEDUP_REMOVED lines=30> */
.L_x_180:
        /* <DEDUP_REMOVED lines=22> */
.L_x_181:
        /* <DEDUP_REMOVED lines=30> */
.L_x_182:
        /* <DEDUP_REMOVED lines=22> */
.L_x_183:
        /* <DEDUP_REMOVED lines=30> */
.L_x_184:
        /* <DEDUP_REMOVED lines=21> */
.L_x_185:
[----:B------:R-:W-:Y:S01]  /*ef40*/  ISETP.NE.AND P0, PT, R74, R79, PT ;  /* 0x0000004f4a00720c */ /* 0x000fe20003f05270 */
[----:B------:R-:W-:Y:S05]  /*ef50*/  WARPSYNC.ALL ;  /* 0x0000000000007948 */ /* 0x000fea0003800000 */
[----:B------:R-:W-:-:S13]  /*ef60*/  FSETP.NEU.AND P1, PT, R76, 1, PT ;  /* 0x3f8000004c00780b */ /* 0x000fda0003f2d000 */
[C---:B------:R-:W-:Y:S02]  /*ef70*/  @P1 FMUL2 R24, R76.reuse.F32, R24.F32x2.HI_LO ;  /* 0x000000184c18124a */ /* 0x040fe40000040000 */
[C---:B------:R-:W-:Y:S02]  /*ef80*/  @P1 FMUL2 R26, R76.reuse.F32, R26.F32x2.HI_LO ;  /* 0x0000001a4c1a124a */ /* 0x040fe40000040000 */
[C---:B------:R-:W-:Y:S02]  /*ef90*/  @P1 FMUL2 R28, R76.reuse.F32, R28.F32x2.HI_LO ;  /* 0x0000001c4c1c124a */ /* 0x040fe40000040000 */
[C---:B------:R-:W-:Y:S02]  /*efa0*/  @P1 FMUL2 R30, R76.reuse.F32, R30.F32x2.HI_LO ;  /* 0x0000001e4c1e124a */ /* 0x040fe40000040000 */
[C---:B------:R-:W-:Y:S02]  /*efb0*/  @P1 FMUL2 R32, R76.reuse.F32, R32.F32x2.HI_LO ;  /* 0x000000204c20124a */ /* 0x040fe40000040000 */
[----:B------:R-:W-:-:S02]  /*efc0*/  @P1 FMUL2 R34, R76.F32, R34.F32x2.HI_LO ;  /* 0x000000224c22124a */ /* 0x000fc40000040000 */
[C---:B------:R-:W-:Y:S02]  /*efd0*/  @P1 FMUL2 R36, R76.reuse.F32, R36.F32x2.HI_LO ;  /* 0x000000244c24124a */ /* 0x040fe40000040000 */
[----:B------:R-:W-:Y:S01]  /*efe0*/  @P1 FMUL2 R38, R76.F32, R38.F32x2.HI_LO ;  /* 0x000000264c26124a */ /* 0x000fe20000040000 */
[----:B------:R-:W-:Y:S06]  /*eff0*/  @!P0 BRA `(.L_x_186) ;  /* 0x0000000000408947 */ /* 0x000fec0003800000 */
        /* <DEDUP_REMOVED lines=16> */
.L_x_186:
[----:B--2---:R-:W-:Y:S01]  /*f100*/  SHF.R.U32.HI R41, RZ, 0x15, R65 ;  /* 0x00000015ff297819 */ /* 0x004fe20000011641 */
        /* <DEDUP_REMOVED lines=21> */
.L_x_187:
[----:B------:R-:W-:Y:S01]  /*f260*/  ISETP.NE.AND P0, PT, R74, R73, PT ;  /* 0x000000494a00720c */ /* 0x000fe20003f05270 */
[----:B------:R-:W-:-:S12]  /*f270*/  WARPSYNC.ALL ;  /* 0x0000000000007948 */ /* 0x000fd80003800000 */
        /* <DEDUP_REMOVED lines=17> */
.L_x_188:
[----:B------:R-:W-:Y:S05]  /*f390*/  WARPSYNC.ALL ;  /* 0x0000000000007948 */ /* 0x000fea0003800000 */
[----:B------:R-:W-:Y:S02]  /*f3a0*/  R2UR UR4, R22 ;  /* 0x00000000160472ca */ /* 0x000fe400000e0000 */
[----:B------:R-:W-:-:S11]  /*f3b0*/  ISETP.NE.AND P0, PT, R74, R64, PT ;  /* 0x000000404a00720c */ /* 0x000fd60003f05270 */
[----:B------:R3:W-:Y:S02]  /*f3c0*/  STTM.x16 tmem[UR4+0x180], R0 ;  /* 0x00018000000079ed */ /* 0x0007e40008240004 */
[----:B------:R-:W-:Y:S05]  /*f3d0*/  @!P0 BRA `(.L_x_189) ;  /* 0x0000000000408947 */ /* 0x000fea0003800000 */
[----:B---3--:R-:W-:Y:S01]  /*f3e0*/  MOV R14, 0x8 ;  /* 0x00000008000e7802 */ /* 0x008fe20000000f00 */
        /* <DEDUP_REMOVED lines=15> */
.L_x_189:
[----:B------:R-:W-:Y:S01]  /*f4e0*/  ISETP.NE.AND P0, PT, R74, R41, PT ;  /* 0x000000294a00720c */ /* 0x000fe20003f05270 */
[----:B------:R-:W-:-:S12]  /*f4f0*/  WARPSYNC.ALL ;  /* 0x0000000000007948 */ /* 0x000fd80003800000 */
        /* <DEDUP_REMOVED lines=17> */
.L_x_190:
[----:B--2---:R-:W-:Y:S01]  /*f610*/  SHF.R.U32.HI R25, RZ, 0x15, R63 ;  /* 0x00000015ff197819 */ /* 0x004fe2000001163f */
[----:B------:R-:W-:Y:S05]  /*f620*/  WARPSYNC.ALL ;  /* 0x0000000000007948 */ /* 0x000fea0003800000 */
[----:B------:R-:W-:Y:S02]  /*f630*/  R2UR UR4, R22 ;  /* 0x00000000160472ca */ /* 0x000fe400000e0000 */
[----:B------:R-:W-:-:S11]  /*f640*/  ISETP.NE.AND P0, PT, R74, R25, PT ;  /* 0x000000194a00720c */ /* 0x000fd60003f05270 */
[----:B------:R2:W-:Y:S02]  /*f650*/  STTM.x16 tmem[UR4+0x190], R0 ;  /* 0x00019000000079ed */ /* 0x0005e40008240004 */
[----:B------:R-:W-:Y:S05]  /*f660*/  @!P0 BRA `(.L_x_191) ;  /* 0x0000000000408947 */ /* 0x000fea0003800000 */
[----:B--23--:R-:W-:Y:S01]  /*f670*/  MOV R14, 0x8 ;  /* 0x00000008000e7802 */ /* 0x00cfe20000000f00 */
        /* <DEDUP_REMOVED lines=15> */
.L_x_191:
[----:B------:R-:W-:Y:S01]  /*f770*/  ISETP.NE.AND P0, PT, R74, R64, PT ;  /* 0x000000404a00720c */ /* 0x000fe20003f05270 */
[----:B------:R-:W-:-:S12]  /*f780*/  WARPSYNC.ALL ;  /* 0x0000000000007948 */ /* 0x000fd80003800000 */
        /* <DEDUP_REMOVED lines=17> */
.L_x_192:
[----:B------:R-:W-:Y:S05]  /*f8a0*/  WARPSYNC.ALL ;  /* 0x0000000000007948 */ /* 0x000fea0003800000 */
[----:B------:R-:W-:Y:S02]  /*f8b0*/  R2UR UR4, R22 ;  /* 0x00000000160472ca */ /* 0x000fe400000e0000 */
[----:B------:R-:W-:-:S11]  /*f8c0*/  ISETP.NE.AND P0, PT, R74, R62, PT ;  /* 0x0000003e4a00720c */ /* 0x000fd60003f05270 */
[----:B------:R4:W-:Y:S02]  /*f8d0*/  STTM.x16 tmem[UR4+0x1a0], R0 ;  /* 0x0001a000000079ed */ /* 0x0009e40008240004 */
[----:B------:R-:W-:Y:S05]  /*f8e0*/  @!P0 BRA `(.L_x_193) ;  /* 0x0000000000408947 */ /* 0x000fea0003800000 */
[----:B--234-:R-:W-:Y:S01]  /*f8f0*/  MOV R14, 0x8 ;  /* 0x00000008000e7802 */ /* 0x01cfe20000000f00 */
        /* <DEDUP_REMOVED lines=15> */
.L_x_193:
[----:B------:R-:W-:Y:S01]  /*f9f0*/  ISETP.NE.AND P0, PT, R74, R25, PT ;  /* 0x000000194a00720c */ /* 0x000fe20003f05270 */
[----:B------:R-:W-:-:S12]  /*fa00*/  WARPSYNC.ALL ;  /* 0x0000000000007948 */ /* 0x000fd80003800000 */
        /* <DEDUP_REMOVED lines=17> */
.L_x_194:
[----:B------:R-:W-:Y:S05]  /*fb20*/  WARPSYNC.ALL ;  /* 0x0000000000007948 */ /* 0x000fea0003800000 */
[----:B------:R-:W-:Y:S02]  /*fb30*/  R2UR UR4, R22 ;  /* 0x00000000160472ca */ /* 0x000fe400000e0000 */
[----:B------:R-:W-:-:S11]  /*fb40*/  ISETP.NE.AND P0, PT, R74, R61, PT ;  /* 0x0000003d4a00720c */ /* 0x000fd60003f05270 */
[----:B------:R1:W-:Y:S02]  /*fb50*/  STTM.x16 tmem[UR4+0x1b0], R0 ;  /* 0x0001b000000079ed */ /* 0x0003e40008240004 */
[----:B------:R-:W-:Y:S05]  /*fb60*/  @!P0 BRA `(.L_x_195) ;  /* 0x0000000000408947 */ /* 0x000fea0003800000 */
[----:B-1234-:R-:W-:Y:S01]  /*fb70*/  MOV R14, 0x8 ;  /* 0x00000008000e7802 */ /* 0x01efe20000000f00 */
[----:B------:R-:W1:Y:S01]  /*fb80*/  LDCU.64 UR8, c[0x4][0xb0] ;  /* 0x01001600ff0877ac */ /* 0x000e620008000a00 */
[----:B------:R-:W-:Y:S02]  /*fb90*/  HFMA2 R12, -RZ, RZ, 0, 5.9604644775390625e-08 ;  /* 0x00000001ff0c7431 */ /* 0x000fe400000001ff */
[----:B------:R-:W-:Y:S01]  /*fba0*/  IMAD.MOV.U32 R8, RZ, RZ, 0x192 ;  /* 0x00000192ff087424 */ /* 0x000fe200078e00ff */
[----:B------:R-:W2:Y:S01]  /*fbb0*/  LDCU.64 UR6, c[0x4][0xb8] ;  /* 0x01001700ff0677ac */ /* 0x000ea20008000a00 */
[----:B------:R-:W3:Y:S01]  /*fbc0*/  LDC.64 R14, c[0x4][R14] ;  /* 0x010000000e0e7b82 */ /* 0x000ee20000000a00 */
[----:B------:R-:W-:Y:S01]  /*fbd0*/  IMAD.MOV.U32 R13, RZ, RZ, RZ ;  /* 0x000000ffff0d7224 */ /* 0x000fe200078e00ff */
[----:B------:R-:W4:Y:S01]  /*fbe0*/  LDCU.64 UR4, c[0x4][0x30] ;  /* 0x01000600ff0477ac */ /* 0x000f220008000a00 */
[----:B-1----:R-:W-:Y:S01]  /*fbf0*/  IMAD.U32 R4, RZ, RZ, UR8 ;  /* 0x00000008ff047e24 */ /* 0x002fe2000f8e00ff */
[----:B------:R-:W-:Y:S01]  /*fc00*/  MOV R5, UR9 ;  /* 0x0000000900057c02 */ /* 0x000fe20008000f00 */
[----:B--2---:R-:W-:Y:S01]  /*fc10*/  IMAD.U32 R6, RZ, RZ, UR6 ;  /* 0x00000006ff067e24 */ /* 0x004fe2000f8e00ff */
[----:B------:R-:W-:Y:S01]  /*fc20*/  MOV R7, UR7 ;  /* 0x0000000700077c02 */ /* 0x000fe20008000f00 */
[----:B----4-:R-:W-:Y:S01]  /*fc30*/  IMAD.U32 R10, RZ, RZ, UR4 ;  /* 0x00000004ff0a7e24 */ /* 0x010fe2000f8e00ff */
[----:B------:R-:W-:-:S02]  /*fc40*/  MOV R11, UR5 ;  /* 0x00000005000b7c02 */ /* 0x000fc40008000f00 */
[----:B------:R-:W-:-:S07]  /*fc50*/  LEPC R20, `(.L_x_195) ;  /* 0x000000001014794e */ /* 0x000fce0000000000 */
[----:B---3--:R-:W-:Y:S05]  /*fc60*/  CALL.ABS.NOINC R14 ;  /* 0x000000000e007343 */ /* 0x008fea0003c00000 */
.L_x_195:
[----:B------:R-:W-:Y:S01]  /*fc70*/  ISETP.NE.AND P0, PT, R74, R62, PT ;  /* 0x0000003e4a00720c */ /* 0x000fe20003f05270 */
[----:B------:R-:W-:-:S12]  /*fc80*/  WARPSYNC.ALL ;  /* 0x0000000000007948 */ /* 0x000fd80003800000 */
        /* <DEDUP_REMOVED lines=17> */
.L_x_196:
        /* <DEDUP_REMOVED lines=21> */
.L_x_197:
        /* <DEDUP_REMOVED lines=19> */
.L_x_198:
        /* <DEDUP_REMOVED lines=21> */
.L_x_199:
        /* <DEDUP_REMOVED lines=19> */
.L_x_200:
        /* <DEDUP_REMOVED lines=21> */
.L_x_201:
[----:B------:R-:W-:Y:S05]  /*103f0*/  WARPSYNC.ALL ;  /* 0x0000000000007948 */ /* 0x000fea0003800000 */
[----:B------:R-:W-:-:S13]  /*10400*/  R2UR UR4, R22 ;  /* 0x00000000160472ca */ /* 0x000fda00000e0000 */
[----:B------:R1:W-:Y:S02]  /*10410*/  STTM.x16 tmem[UR4+0x1f0], R0 ;  /* 0x0001f000000079ed */ /* 0x0003e40008240004 */
.L_x_169:
[----:B------:R-:W-:-:S09]  /*10420*/  UISETP.NE.AND UP0, UPT, UR45, URZ, UPT ;  /* 0x000000ff2d00728c */ /* 0x000fd2000bf05270 */
[----:B------:R-:W-:Y:S05]  /*10430*/  BRA.U !UP0, `(.L_x_202) ;  /* 0x0000000108047547 */ /* 0x000fea000b800000 */
[----:B------:R-:W-:Y:S05]  /*10440*/  BPT.TRAP 0x1 ;  /* 0x000000040000795c */ /* 0x000fea0000300000 */
.L_x_202:
[----:B------:R-:W-:Y:S02]  /*10450*/  UIADD3 UR4, UPT, UPT, UR36, 0x38088, URZ ;  /* 0x0003808824047890 */ /* 0x000fe4000fffe0ff */
[----:B------:R-:W-:Y:S02]  /*10460*/  UISETP.NE.AND UP0, UPT, UR42, URZ, UPT ;  /* 0x000000ff2a00728c */ /* 0x000fe4000bf05270 */
[----:B------:R-:W-:Y:S02]  /*10470*/  UPRMT UR4, UR49, 0x654, UR4 ;  /* 0x0000065431047896 */ /* 0x000fe40008000004 */
[----:B------:R-:W-:-:S07]  /*10480*/  ULOP3.LUT UR37, UR44, 0x1, URZ, 0x3c, !UPT ;  /* 0x000000012c257892 */ /* 0x000fce000f8e3cff */
[----:B------:R-:W-:Y:S01]  /*10490*/  SYNCS.ARRIVE.TRANS64.RED.A1T0 RZ, [UR4], RZ ;  /* 0x000000ffffff79a7 */ /* 0x000fe20008100404 */
[----:B------:R-:W1:Y:S01]  /*104a0*/  FENCE.VIEW.ASYNC.T ;  /* 0x00000000000073c6 */ /* 0x000e620000000200 */
[----:B------:R-:W-:Y:S05]  /*104b0*/  BRA.U UP0, `(.L_x_203) ;  /* 0x0000000100087547 */ /* 0x000fea000b800000 */
[----:B------:R-:W-:Y:S05]  /*104c0*/  BPT.TRAP 0x1 ;  /* 0x000000040000795c */ /* 0x000fea0000300000 */
[----:B------:R-:W-:Y:S05]  /*104d0*/  BPT.TRAP 0x1 ;  /* 0x000000040000795c */ /* 0x000fea0000300000 */
.L_x_203:
[----:B------:R-:W-:Y:S02]  /*104e0*/  UIADD3 UR4, UPT, UPT, UR36, 0x380a0, URZ ;  /* 0x000380a024047890 */ /* 0x000fe4000fffe0ff */
[----:B------:R-:W-:Y:S02]  /*104f0*/  UISETP.NE.AND UP0, UPT, UR45, URZ, UPT ;  /* 0x000000ff2d00728c */ /* 0x000fe4000bf05270 */
[----:B------:R-:W-:-:S09]  /*10500*/  UPRMT UR4, UR49, 0x654, UR4 ;  /* 0x0000065431047896 */ /* 0x000fd20008000004 */
[----:B-1----:R-:W-:Y:S01]  /*10510*/  SYNCS.ARRIVE.TRANS64.RED.A1T0 RZ, [UR4], RZ ;  /* 0x000000ffffff79a7 */ /* 0x002fe20008100404 */
[----:B------:R-:W-:Y:S05]  /*10520*/  BRA.U !UP0, `(.L_x_204) ;  /* 0x0000000108047547 */ /* 0x000fea000b800000 */
[----:B------:R-:W-:Y:S05]  /*10530*/  BPT.TRAP 0x1 ;  /* 0x000000040000795c */ /* 0x000fea0000300000 */
.L_x_204:
[----:B--234-:R-:W-:Y:S02]  /*10540*/  IMAD.U32 R3, RZ, RZ, UR37 ;  /* 0x00000025ff037e24 */ /* 0x01cfe4000f8e00ff */
[----:B------:R-:W-:-:S03]  /*10550*/  VIADD R5, R22, 0x80 ;  /* 0x0000008016057836 */ /* 0x000fc60000000000 */
[----:B------:R-:W-:Y:S02]  /*10560*/  SHF.L.U32 R3, R3, 0x1f, RZ ;  /* 0x0000001f03037819 */ /* 0x000fe400000006ff */
[----:B------:R-:W-:Y:S02]  /*10570*/  SHF.R.U32.HI R5, RZ, 0x15, R5 ;  /* 0x00000015ff057819 */ /* 0x000fe40000011605 */
[----:B------:R-:W1:Y:S02]  /*10580*/  SYNCS.PHASECHK.TRANS64.TRYWAIT P1, [UR36+0x38080], R3 ;  /* 0x03808003ff0075a7 */ /* 0x000e640008021124 */
[----:B------:R-:W-:Y:S01]  /*10590*/  ISETP.NE.AND P0, PT, R74, R5, PT ;  /* 0x000000054a00720c */ /* 0x000fe20003f05270 */
[----:B-1----:R-:W-:-:S12]  /*105a0*/  @!P1 BRA `(.L_x_205) ;  /* 0x00000168007c9947 */ /* 0x002fd80003800000 */
.L_x_457:
        /* <DEDUP_REMOVED lines=17> */
.L_x_206:
[----:B------:R-:W-:Y:S05]  /*106c0*/  WARPSYNC.ALL ;  /* 0x0000000000007948 */ /* 0x000fea0003800000 */
[----:B------:R-:W-:Y:S01]  /*106d0*/  R2UR UR4, R22 ;  /* 0x00000000160472ca */ /* 0x000fe200000e0000 */
[----:B------:R-:W-:Y:S01]  /*106e0*/  UISETP.NE.AND UP0, UPT, UR42, URZ, UPT ;  /* 0x000000ff2a00728c */ /* 0x000fe2000bf05270 */
[----:B------:R-:W-:Y:S01]  /*106f0*/  PLOP3.LUT P0, PT, PT, PT, PT, 0x80, 0x8 ;  /* 0x000000000008781c */ /* 0x000fe20003f0f070 */
[----:B------:R-:W-:-:S10]  /*10700*/  IMAD.MOV.U32 R76, RZ, RZ, 0x3f800000 ;  /* 0x3f800000ff4c7424 */ /* 0x000fd400078e00ff */
[----:B------:R-:W2:Y:S02]  /*10710*/  LDTM.x2 R4, tmem[UR4+0x80] ;  /* 0x00008004000479ee */ /* 0x000ea400080c0000 */
        /* <DEDUP_REMOVED lines=12> */
.L_x_207:
[----:B------:R-:W-:Y:S01]  /*107e0*/  IMAD.U32 R3, RZ, RZ, UR38 ;  /* 0x00000026ff037e24 */ /* 0x000fe2000f8e00ff */
[----:B------:R-:W-:-:S04]  /*107f0*/  FSETP.NEU.AND P1, PT, R76, 1, PT ;  /* 0x3f8000004c00780b */ /* 0x000fc80003f2d000 */
[----:B------:R-:W-:-:S04]  /*10800*/  SHF.L.U32 R3, R3, 0x1f, RZ ;  /* 0x0000001f03037819 */ /* 0x000fc800000006ff */
[----:B------:R-:W1:Y:S02]  /*10810*/  SYNCS.PHASECHK.TRANS64.TRYWAIT P0, [UR36+0x38098], R3 ;  /* 0x03809803ff0075a7 */ /* 0x000e640008001124 */
[----:B-1----:R-:W-:Y:S05]  /*10820*/  @!P0 BRA `(.L_x_208) ;  /* 0x0000016400f48947 */ /* 0x002fea0003800000 */
.L_x_458:
[----:B------:R-:W-:-:S13]  /*10830*/  VOTE.ANY P1, P1 ;  /* 0x0000000000ff7806 */ /* 0x000fda0000820100 */
[----:B------:R-:W-:Y:S05]  /*10840*/  @!P1 BRA `(.L_x_209) ;  /* 0x0000002c00889947 */ /* 0x000fea0003800000 */
        /* <DEDUP_REMOVED lines=18> */
.L_x_210:
        /* <DEDUP_REMOVED lines=22> */
.L_x_211:
        /* <DEDUP_REMOVED lines=30> */
.L_x_212:
        /* <DEDUP_REMOVED lines=21> */
.L_x_213:
        /* <DEDUP_REMOVED lines=30> */
.L_x_214:
        /* <DEDUP_REMOVED lines=22> */
.L_x_215:
        /* <DEDUP_REMOVED lines=30> */
.L_x_216:
        /* <DEDUP_REMOVED lines=21> */
.L_x_217:
        /* <DEDUP_REMOVED lines=30> */
.L_x_218:
        /* <DEDUP_REMOVED lines=21> */
.L_x_219:
        /* <DEDUP_REMOVED lines=30> */
.L_x_220:
        /* <DEDUP_REMOVED lines=21> */
.L_x_221:
        /* <DEDUP_REMOVED lines=30> */
.L_x_222:
        /* <DEDUP_REMOVED lines=21> */
.L_x_223:
        /* <DEDUP_REMOVED lines=30> */
.L_x_224:
        /* <DEDUP_REMOVED lines=22> */
.L_x_225:
        /* <DEDUP_REMOVED lines=28> */
.L_x_226:
        /* <DEDUP_REMOVED lines=22> */
.L_x_227:
        /* <DEDUP_REMOVED lines=19> */
.L_x_228:
[----:B--2---:R-:W-:Y:S01]  /*12590*/  SHF.R.U32.HI R25, RZ, 0x15, R56 ;  /* 0x00000015ff197819 */ /* 0x004fe20000011638 */
[----:B------:R-:W-:Y:S05]  /*125a0*/  WARPSYNC.ALL ;  /* 0x0000000000007948 */ /* 0x000fea0003800000 */
[----:B------:R-:W-:Y:S02]  /*125b0*/  R2UR UR4, R22 ;  /* 0x00000000160472ca */ /* 0x000fe400000e0000 */
[----:B------:R-:W-:-:S11]  /*125c0*/  ISETP.NE.AND P0, PT, R74, R25, PT ;  /* 0x000000194a00720c */ /* 0x000fd60003f05270 */
[----:B------:R2:W-:Y:S02]  /*125d0*/  STTM.x16 tmem[UR4+0x200], R0 ;  /* 0x00020000000079ed */ /* 0x0005e40008240004 */
[----:B------:R-:W-:Y:S05]  /*125e0*/  @!P0 BRA `(.L_x_229) ;  /* 0x0000000000408947 */ /* 0x000fea0003800000 */
[----:B--2---:R-:W-:Y:S01]  /*125f0*/  MOV R14, 0x8 ;  /* 0x00000008000e7802 */ /* 0x004fe20000000f00 */
        /* <DEDUP_REMOVED lines=15> */
.L_x_229:
[----:B------:R-:W-:Y:S01]  /*126f0*/  ISETP.NE.AND P0, PT, R74, R41, PT ;  /* 0x000000294a00720c */ /* 0x000fe20003f05270 */
[----:B------:R-:W-:-:S12]  /*12700*/  WARPSYNC.ALL ;  /* 0x0000000000007948 */ /* 0x000fd80003800000 */
        /* <DEDUP_REMOVED lines=17> */
.L_x_230:
[----:B------:R-:W-:Y:S01]  /*12820*/  SHF.R.U32.HI R27, RZ, 0x15, R23 ;  /* 0x00000015ff1b7819 */ /* 0x000fe20000011617 */
        /* <DEDUP_REMOVED lines=21> */
.L_x_231:
        /* <DEDUP_REMOVED lines=19> */
.L_x_232:
[----:B------:R-:W-:Y:S01]  /*12ab0*/  SHF.R.U32.HI R25, RZ, 0x15, R19 ;  /* 0x00000015ff197819 */ /* 0x000fe20000011613 */
        /* <DEDUP_REMOVED lines=21> */
.L_x_233:
        /* <DEDUP_REMOVED lines=19> */
.L_x_234:
[----:B------:R-:W-:Y:S01]  /*12d40*/  SHF.R.U32.HI R27, RZ, 0x15, R18 ;  /* 0x00000015ff1b7819 */ /* 0x000fe20000011612 */
        /* <DEDUP_REMOVED lines=21> */
.L_x_235:
        /* <DEDUP_REMOVED lines=19> */
.L_x_236:
        /* <DEDUP_REMOVED lines=22> */
.L_x_237:
        /* <DEDUP_REMOVED lines=19> */
.L_x_238:
        /* <DEDUP_REMOVED lines=22> */
.L_x_239:
        /* <DEDUP_REMOVED lines=19> */
.L_x_240:
        /* <DEDUP_REMOVED lines=21> */
.L_x_241:
[----:B------:R-:W-:Y:S05]  /*13640*/  WARPSYNC.ALL ;  /* 0x0000000000007948 */ /* 0x000fea0003800000 */
[----:B------:R-:W-:-:S13]  /*13650*/  R2UR UR4, R22 ;  /* 0x00000000160472ca */ /* 0x000fda00000e0000 */
[----:B------:R1:W-:Y:S02]  /*13660*/  STTM.x16 tmem[UR4+0x270], R0 ;  /* 0x00027000000079ed */ /* 0x0003e40008240004 */
.L_x_209:
[----:B------:R-:W-:-:S09]  /*13670*/  UISETP.NE.AND UP0, UPT, UR43, URZ, UPT ;  /* 0x000000ff2b00728c */ /* 0x000fd2000bf05270 */
[----:B------:R-:W-:Y:S05]  /*13680*/  BRA.U !UP0, `(.L_x_242) ;  /* 0x0000000108047547 */ /* 0x000fea000b800000 */
[----:B------:R-:W-:Y:S05]  /*13690*/  BPT.TRAP 0x1 ;  /* 0x000000040000795c */ /* 0x000fea0000300000 */
.L_x_242:
[----:B------:R-:W-:Y:S02]  /*136a0*/  UPRMT UR5, UR49, 0x654, UR48 ;  /* 0x0000065431057896 */ /* 0x000fe40008000030 */
[----:B------:R-:W-:-:S07]  /*136b0*/  UISETP.NE.AND UP0, UPT, UR42, URZ, UPT ;  /* 0x000000ff2a00728c */ /* 0x000fce000bf05270 */
[----:B------:R-:W-:Y:S01]  /*136c0*/  SYNCS.ARRIVE.TRANS64.RED.A1T0 RZ, [UR5], RZ ;  /* 0x000000ffffff79a7 */ /* 0x000fe20008100405 */
[----:B------:R-:W1:Y:S01]  /*136d0*/  FENCE.VIEW.ASYNC.T ;  /* 0x00000000000073c6 */ /* 0x000e620000000200 */
[----:B------:R-:W-:Y:S05]  /*136e0*/  BRA.U UP0, `(.L_x_243) ;  /* 0x0000000100087547 */ /* 0x000fea000b800000 */
[----:B------:R-:W-:Y:S05]  /*136f0*/  BPT.TRAP 0x1 ;  /* 0x000000040000795c */ /* 0x000fea0000300000 */
[----:B------:R-:W-:Y:S05]  /*13700*/  BPT.TRAP 0x1 ;  /* 0x000000040000795c */ /* 0x000fea0000300000 */
.L_x_243:
[----:B------:R-:W-:Y:S02]  /*13710*/  UIADD3 UR4, UPT, UPT, UR36, 0x380a8, URZ ;  /* 0x000380a824047890 */ /* 0x000fe4000fffe0ff */
[----:B------:R-:W-:Y:S02]  /*13720*/  UISETP.NE.AND UP0, UPT, UR41, URZ, UPT ;  /* 0x000000ff2900728c */ /* 0x000fe4000bf05270 */
[----:B------:R-:W-:Y:S02]  /*13730*/  UPRMT UR4, UR49, 0x654, UR4 ;  /* 0x0000065431047896 */ /* 0x000fe40008000004 */
[----:B------:R-:W-:Y:S02]  /*13740*/  ULOP3.LUT UR38, UR38, 0x1, URZ, 0x3c, !UPT ;  /* 0x0000000126267892 */ /* 0x000fe4000f8e3cff */
[----:B------:R-:W-:-:S05]  /*13750*/  ULOP3.LUT UR39, UR39, 0x1, URZ, 0x3c, !UPT ;  /* 0x0000000127277892 */ /* 0x000fca000f8e3cff */
[----:B-1----:R-:W-:Y:S01]  /*13760*/  SYNCS.ARRIVE.TRANS64.RED.A1T0 RZ, [UR4], RZ ;  /* 0x000000ffffff79a7 */ /* 0x002fe20008100404 */
[----:B------:R-:W-:Y:S06]  /*13770*/  BRA.U UP0, `(.L_x_244) ;  /* 0xffffff9d00107547 */ /* 0x000fec000b83ffff */
.L_x_164:
[----:B------:R-:W-:-:S09]  /*13780*/  UISETP.NE.AND UP0, UPT, UR45, URZ, UPT ;  /* 0x000000ff2d00728c */ /* 0x000fd2000bf05270 */
[----:B------:R-:W-:Y:S05]  /*13790*/  BRA.U !UP0, `(.L_x_245) ;  /* 0x0000000108047547 */ /* 0x000fea000b800000 */
[----:B------:R-:W-:Y:S05]  /*137a0*/  BPT.TRAP 0x1 ;  /* 0x000000040000795c */ /* 0x000fea0000300000 */
.L_x_245:
[----:B------:R-:W5:Y:S01]  /*137b0*/  S2UR UR40, SR_CgaCtaId ;  /* 0x00000000002879c3 */ /* 0x000f620000008800 */
[----:B------:R-:W-:Y:S01]  /*137c0*/  UMOV UR36, 0x400 ;  /* 0x0000040000247882 */ /* 0x000fe20000000000 */
[----:B------:R-:W-:Y:S02]  /*137d0*/  UISETP.NE.AND UP0, UPT, UR43, URZ, UPT ;  /* 0x000000ff2b00728c */ /* 0x000fe4000bf05270 */
[----:B-----5:R-:W-:-:S04]  /*137e0*/  ULEA UR36, UR40, UR36, 0x18 ;  /* 0x0000002428247291 */ /* 0x020fc8000f8ec0ff */
[----:B------:R-:W-:-:S04]  /*137f0*/  UIADD3 UR37, UPT, UPT, UR36, 0x38088, URZ ;  /* 0x0003808824257890 */ /* 0x000fc8000fffe0ff */
[----:B------:R-:W-:-:S09]  /*13800*/  UPRMT UR4, UR40, 0x654, UR37 ;  /* 0x0000065428047896 */ /* 0x000fd20008000025 */
[----:B------:R-:W-:Y:S01]  /*13810*/  SYNCS.ARRIVE.TRANS64.RED.A1T0 RZ, [UR4], RZ ;  /* 0x000000ffffff79a7 */ /* 0x000fe20008100404 */
[----:B------:R-:W-:Y:S05]  /*13820*/  BRA.U !UP0, `(.L_x_246) ;  /* 0x0000000108047547 */ /* 0x000fea000b800000 */
[----:B------:R-:W-:Y:S05]  /*13830*/  BPT.TRAP 0x1 ;  /* 0x000000040000795c */ /* 0x000fea0000300000 */
.L_x_246:
[----:B-1234-:R-:W-:-:S04]  /*13840*/  MOV R3, UR39 ;  /* 0x0000002700037c02 */ /* 0x01efc80008000f00 */
[----:B------:R-:W-:-:S04]  /*13850*/  SHF.L.U32 R3, R3, 0x1f, RZ ;  /* 0x0000001f03037819 */ /* 0x000fc800000006ff */
[----:B------:R-:W1:Y:S02]  /*13860*/  SYNCS.PHASECHK.TRANS64.TRYWAIT P0, [UR36+0x38070], R3 ;  /* 0x03807003ff0075a7 */ /* 0x000e640008001124 */
[----:B-1----:R-:W-:Y:S05]  /*13870*/  @!P0 BRA `(.L_x_247) ;  /* 0x0000013400f88947 */ /* 0x002fea0003800000 */
.L_x_459:
[----:B------:R-:W-:Y:S01]  /*13880*/  R2UR UR4, R22 ;  /* 0x00000000160472ca */ /* 0x000fe200000e0000 */
[----:B------:R-:W-:-:S12]  /*13890*/  UISETP.NE.AND UP0, UPT, UR43, URZ, UPT ;  /* 0x000000ff2b00728c */ /* 0x000fd8000bf05270 */
[----:B------:R-:W2:Y:S02]  /*138a0*/  LDTM.x2 R24, tmem[UR4] ;  /* 0x00000004001879ee */ /* 0x000ea400080c0000 */
[----:B--2---:R-:W-:Y:S05]  /*138b0*/  BRA.U !UP0, `(.L_x_248) ;  /* 0x0000000108047547 */ /* 0x004fea000b800000 */
[----:B------:R-:W-:Y:S05]  /*138c0*/  BPT.TRAP 0x1 ;  /* 0x000000040000795c */ /* 0x000fea0000300000 */
.L_x_248:
[----:B------:R-:W-:Y:S01]  /*138d0*/  SYNCS.ARRIVE.TRANS64.RED.A1T0 RZ, [UR5], RZ ;  /* 0x000000ffffff79a7 */ /* 0x000fe20008100405 */
[----:B------:R-:W-:-:S09]  /*138e0*/  UISETP.NE.AND UP0, UPT, UR42, URZ, UPT ;  /* 0x000000ff2a00728c */ /* 0x000fd2000bf05270 */
[----:B------:R-:W-:Y:S05]  /*138f0*/  BRA.U UP0, `(.L_x_249) ;  /* 0x0000000100047547 */ /* 0x000fea000b800000 */
[----:B------:R-:W-:Y:S05]  /*13900*/  BPT.TRAP 0x1 ;  /* 0x000000040000795c */ /* 0x000fea0000300000 */
.L_x_249:
[----:B-1----:R-:W-:-:S04]  /*13910*/  MOV R3, UR38 ;  /* 0x0000002600037c02 */ /* 0x002fc80008000f00 */
[----:B------:R-:W-:-:S04]  /*13920*/  SHF.L.U32 R3, R3, 0x1f, RZ ;  /* 0x0000001f03037819 */ /* 0x000fc800000006ff */
[----:B------:R-:W1:Y:S02]  /*13930*/  SYNCS.PHASECHK.TRANS64.TRYWAIT P0, [UR36+0x38090], R3 ;  /* 0x03809003ff0075a7 */ /* 0x000e640008001124 */
[----:B-1----:R-:W-:Y:S05]  /*13940*/  @!P0 BRA `(.L_x_250) ;  /* 0x0000013400dc8947 */ /* 0x002fea0003800000 */
.L_x_460:
[----:B------:R-:W-:-:S09]  /*13950*/  UISETP.NE.AND UP0, UPT, UR42, URZ, UPT ;  /* 0x000000ff2a00728c */ /* 0x000fd2000bf05270 */
[----:B------:R-:W-:Y:S05]  /*13960*/  BRA.U UP0, `(.L_x_251) ;  /* 0x0000000100047547 */ /* 0x000fea000b800000 */
[----:B------:R-:W-:Y:S05]  /*13970*/  BPT.TRAP 0x1 ;  /* 0x000000040000795c */ /* 0x000fea0000300000 */
.L_x_251:
[----:B------:R-:W-:Y:S01]  /*13980*/  MOV R5, 0x1 ;  /* 0x0000000100057802 */ /* 0x000fe20000000f00 */
[----:B-1----:R1:W2:Y:S03]  /*13990*/  MUFU.RCP R3, R24 ;  /* 0x0000001800037308 */ /* 0x0022a60000001000 */
[----:B------:R-:W-:-:S04]  /*139a0*/  SHF.L.U32 R5, R5, 0x1f, RZ ;  /* 0x0000001f05057819 */ /* 0x000fc800000006ff */
[----:B------:R-:W3:Y:S02]  /*139b0*/  SYNCS.PHASECHK.TRANS64.TRYWAIT P0, [UR36+0x380c0], R5 ;  /* 0x0380c005ff0075a7 */ /* 0x000ee40008001124 */
[----:B-123--:R-:W-:Y:S05]  /*139c0*/  @!P0 BRA `(.L_x_252) ;  /* 0x0000013400d48947 */ /* 0x00efea0003800000 */
.L_x_461:
[----:B------:R-:W2:Y:S01]  /*139d0*/  LDCU UR4, c[0x0][0x708] ;  /* 0x0000e100ff0477ac */ /* 0x000ea20008000800 */
[----:B-1----:R-:W-:Y:S01]  /*139e0*/  FFMA R0, -R24, R3, 1 ;  /* 0x3f80000018007423 */ /* 0x002fe20000000103 */
[----:B------:R-:W1:Y:S01]  /*139f0*/  LDC R33, c[0x0][0x708] ;  /* 0x0001c200ff217b82 */ /* 0x000e620000000800 */
[----:B------:R-:W-:Y:S02]  /*13a00*/  BSSY.RECONVERGENT B2, `(.L_x_253) ;  /* 0x000000b000027945 */ /* 0x000fe40003800200 */
[----:B------:R-:W-:Y:S01]  /*13a10*/  FFMA R0, R3, R0, R3 ;  /* 0x0000000003007223 */ /* 0x000fe20000000003 */
[----:B--2---:R-:W-:-:S03]  /*13a20*/  MOV R3, UR4 ;  /* 0x0000000400037c02 */ /* 0x004fc60008000f00 */
[----:B------:R-:W-:Y:S01]  /*13a30*/  FFMA R29, R0, UR4, RZ ;  /* 0x00000004001d7c23 */ /* 0x000fe200080000ff */
[----:B------:R-:W2:Y:S03]  /*13a40*/  FCHK P0, R3, R24 ;  /* 0x0000001803007302 */ /* 0x000ea60000000000 */
[----:B------:R-:W-:-:S04]  /*13a50*/  FFMA R4, -R24, R29, UR4 ;  /* 0x0000000418047e23 */ /* 0x000fc8000800011d */
[----:B------:R-:W-:Y:S01]  /*13a60*/  FFMA R29, R0, R4, R29 ;  /* 0x00000004001d7223 */ /* 0x000fe2000000001d */
[----:B--2---:R-:W-:Y:S06]  /*13a70*/  @!P0 BRA `(.L_x_254) ;  /* 0x00000000000c8947 */ /* 0x004fec0003800000 */
[----:B------:R-:W-:Y:S02]  /*13a80*/  MOV R4, 0x13aa0 ;  /* 0x00013aa000047802 */ /* 0x000fe40000000f00 */
[----:B-1----:R-:W-:Y:S05]  /*13a90*/  CALL.REL.NOINC `($__internal_3_$__cuda_sm3x_div_rn_noftz_f32_slowpath) ;  /* 0x0000014000347944 */ /* 0x002fea0003c00000 */
[----:B------:R-:W-:Y:S02]  /*13aa0*/  MOV R29, R32 ;  /* 0x00000020001d7202 */ /* 0x000fe40000000f00 */
.L_x_254:
[----:B------:R-:W-:Y:S05]  /*13ab0*/  BSYNC.RECONVERGENT B2 ;  /* 0x0000000000027941 */ /* 0x000fea0003800200 */
.L_x_253:
[----:B------:R-:W-:Y:S01]  /*13ac0*/  VIADD R3, R22, 0x100 ;  /* 0x0000010016037836 */ /* 0x000fe20000000000 */
[----:B------:R-:W-:Y:S01]  /*13ad0*/  SHF.R.U32.HI R0, RZ, 0x5, R2 ;  /* 0x00000005ff007819 */ /* 0x000fe20000011602 */
[C---:B------:R-:W-:Y:S02]  /*13ae0*/  IMAD.SHL.U32 R4, R2.reuse, 0x100, RZ ;  /* 0x0000010002047824 */ /* 0x040fe400078e00ff */
[----:B------:R-:W-:Y:S01]  /*13af0*/  IMAD.SHL.U32 R5, R2, 0x40, RZ ;  /* 0x0000004002057824 */ /* 0x000fe200078e00ff */
[----:B------:R-:W-:Y:S01]  /*13b00*/  SHF.R.U32.HI R3, RZ, 0x15, R3 ;  /* 0x00000015ff037819 */ /* 0x000fe20000011603 */
[C---:B------:R-:W-:Y:S01]  /*13b10*/  IMAD.SHL.U32 R23, R0.reuse, 0x2000, RZ ;  /* 0x0000200000177824 */ /* 0x040fe200078e00ff */
[----:B------:R-:W-:Y:S02]  /*13b20*/  LOP3.LUT R28, R0, 0x3, RZ, 0xc0, !PT ;  /* 0x00000003001c7812 */ /* 0x000fe400078ec0ff */
[----:B------:R-:W-:Y:S02]  /*13b30*/  LOP3.LUT R4, R4, 0x1800, RZ, 0xc0, !PT ;  /* 0x0000180004047812 */ /* 0x000fe400078ec0ff */
[----:B------:R-:W-:-:S02]  /*13b40*/  ISETP.NE.AND P0, PT, R28, R3, PT ;  /* 0x000000031c00720c */ /* 0x000fc40003f05270 */
[----:B------:R-:W-:-:S04]  /*13b50*/  LOP3.LUT R4, R4, 0x1c0, R5, 0xf8, !PT ;  /* 0x000001c004047812 */ /* 0x000fc800078ef805 */
[----:B------:R-:W-:-:S07]  /*13b60*/  LOP3.LUT R23, R4, 0x6000, R23, 0xf8, !PT ;  /* 0x0000600004177812 */ /* 0x000fce00078ef817 */
        /* <DEDUP_REMOVED lines=17> */
.L_x_255:
[----:B------:R-:W2:Y:S01]  /*13c80*/  S2UR UR6, SR_SWINHI ;  /* 0x00000000000679c3 */ /* 0x000ea20000002f00 */
[----:B------:R-:W-:Y:S01]  /*13c90*/  UMOV UR4, UR36 ;  /* 0x0000002400047c82 */ /* 0x000fe20008000000 */
[----:B--2---:R-:W-:Y:S01]  /*13ca0*/  UMOV UR5, UR6 ;  /* 0x0000000600057c82 */ /* 0x004fe20008000000 */
[----:B------:R-:W-:-:S05]  /*13cb0*/  LEA R23, P0, R23, UR4, 0x1 ;  /* 0x0000000417177c11 */ /* 0x000fca000f8008ff */
[----:B------:R-:W-:Y:S01]  /*13cc0*/  IMAD.X R27, RZ, RZ, UR5, P0 ;  /* 0x00000005ff1b7e24 */ /* 0x000fe200080e06ff */
[----:B------:R-:W-:Y:S05]  /*13cd0*/  WARPSYNC.ALL ;  /* 0x0000000000007948 */ /* 0x000fea0003800000 */
[----:B------:R-:W-:Y:S02]  /*13ce0*/  R2UR UR4, R22 ;  /* 0x00000000160472ca */ /* 0x000fe400000e0000 */
[----:B------:R-:W-:-:S05]  /*13cf0*/  IADD3 R3, P0, PT, R23, 0x10, RZ ;  /* 0x0000001017037810 */ /* 0x000fca0007f1e0ff */
[----:B------:R-:W-:-:S05]  /*13d00*/  IMAD.X R35, RZ, RZ, R27, P0 ;  /* 0x000000ffff237224 */ /* 0x000fca00000e061b */
[C---:B------:R-:W-:Y:S01]  /*13d10*/  SHF.R.U64 R0, R3.reuse, 0x3, R35 ;  /* 0x0000000303007819 */ /* 0x040fe20000001223 */
[----:B------:R-:W2:Y:S03]  /*13d20*/  LDTM.x16 R4, tmem[UR4+0x100] ;  /* 0x00010004000479ee */ /* 0x000ea60008240000 */
[----:B------:R-:W-:Y:S01]  /*13d30*/  LOP3.LUT R34, R3, 0x70, R0, 0x78, !PT ;  /* 0x0000007003227812 */ /* 0x000fe200078e7800 */
[----:B------:R-:W-:Y:S01]  /*13d40*/  VIADD R3, R22, 0x110 ;  /* 0x0000011016037836 */ /* 0x000fe20000000000 */
[----:B------:R-:W-:-:S04]  /*13d50*/  SHF.R.U64 R0, R23, 0x3, R27 ;  /* 0x0000000317007819 */ /* 0x000fc8000000121b */
[----:B------:R-:W-:Y:S02]  /*13d60*/  LOP3.LUT R26, R23, 0x70, R0, 0x78, !PT ;  /* 0x00000070171a7812 */ /* 0x000fe400078e7800 */
[----:B------:R-:W-:-:S04]  /*13d70*/  SHF.R.U32.HI R3, RZ, 0x15, R3 ;  /* 0x00000015ff037819 */ /* 0x000fc80000011603 */
[----:B------:R-:W-:Y:S01]  /*13d80*/  ISETP.NE.AND P0, PT, R28, R3, PT ;  /* 0x000000031c00720c */ /* 0x000fe20003f05270 */
[C---:B--2---:R-:W-:Y:S02]  /*13d90*/  FMUL2 R4, R29.reuse.F32, R4.F32x2.HI_LO ;  /* 0x000000041d04724a */ /* 0x044fe40000040000 */
[C---:B------:R-:W-:Y:S02]  /*13da0*/  FMUL2 R6, R29.reuse.F32, R6.F32x2.HI_LO ;  /* 0x000000061d06724a */ /* 0x040fe40000040000 */
[----:B------:R-:W-:Y:S01]  /*13db0*/  FMUL2 R20, R29.F32, R8.F32x2.HI_LO ;  /* 0x000000081d14724a */ /* 0x000fe20000040000 */
[----:B------:R-:W-:Y:S01]  /*13dc0*/  F2FP.F16.F32.PACK_AB R8, R5, R4 ;  /* 0x000000040508723e */ /* 0x000fe200000000ff */
        /* <DEDUP_REMOVED lines=10> */
[----:B------:R2:W-:Y:S01]  /*13e70*/  ST.E.128 desc[UR46][R26.64], R8 ;  /* 0x000000081a007985 */ /* 0x0005e2000c101d2e */
[----:B------:R-:W-:-:S02]  /*13e80*/  F2FP.F16.F32.PACK_AB R6, R17, R16 ;  /* 0x000000101106723e */ /* 0x000fc400000000ff */
[----:B------:R-:W-:-:S05]  /*13e90*/  F2FP.F16.F32.PACK_AB R7, R19, R18 ;  /* 0x000000121307723e */ /* 0x000fca00000000ff */
[----:B------:R2:W-:Y:S01]  /*13ea0*/  ST.E.128 desc[UR46][R34.64], R4 ;  /* 0x0000000422007985 */ /* 0x0005e2000c101d2e */
[----:B------:R-:W-:Y:S05]  /*13eb0*/  @!P0 BRA `(.L_x_256) ;  /* 0x0000000000408947 */ /* 0x000fea0003800000 */
[----:B------:R-:W-:Y:S01]  /*13ec0*/  MOV R14, 0x8 ;  /* 0x00000008000e7802 */ /* 0x000fe20000000f00 */
[----:B------:R-:W3:Y:S01]  /*13ed0*/  LDCU.64 UR8, c[0x4][0xb0] ;  /* 0x01001600ff0877ac */ /* 0x000ee20008000a00 */
[----:B------:R-:W-:Y:S02]  /*13ee0*/  HFMA2 R12, -RZ, RZ, 0, 5.9604644775390625e-08 ;  /* 0x00000001ff0c7431 */ /* 0x000fe400000001ff */
[----:B--2---:R-:W-:Y:S01]  /*13ef0*/  IMAD.MOV.U32 R8, RZ, RZ, 0x192 ;  /* 0x00000192ff087424 */ /* 0x004fe200078e00ff */
[----:B------:R-:W2:Y:S01]  /*13f00*/  LDCU.64 UR6, c[0x4][0xb8] ;  /* 0x01001700ff0677ac */ /* 0x000ea20008000a00 */
[----:B------:R-:W4:Y:S01]  /*13f10*/  LDC.64 R14, c[0x4][R14] ;  /* 0x010000000e0e7b82 */ /* 0x000f220000000a00 */
[----:B------:R-:W-:Y:S01]  /*13f20*/  IMAD.MOV.U32 R13, RZ, RZ, RZ ;  /* 0x000000ffff0d7224 */ /* 0x000fe200078e00ff */
[----:B------:R-:W5:Y:S01]  /*13f30*/  LDCU.64 UR4, c[0x4][0x40] ;  /* 0x01000800ff0477ac */ /* 0x000f620008000a00 */
[----:B---3--:R-:W-:Y:S01]  /*13f40*/  IMAD.U32 R4, RZ, RZ, UR8 ;  /* 0x00000008ff047e24 */ /* 0x008fe2000f8e00ff */
[----:B------:R-:W-:Y:S01]  /*13f50*/  MOV R5, UR9 ;  /* 0x0000000900057c02 */ /* 0x000fe20008000f00 */
[----:B--2---:R-:W-:Y:S01]  /*13f60*/  IMAD.U32 R6, RZ, RZ, UR6 ;  /* 0x00000006ff067e24 */ /* 0x004fe2000f8e00ff */
[----:B------:R-:W-:Y:S01]  /*13f70*/  MOV R7, UR7 ;  /* 0x0000000700077c02 */ /* 0x000fe20008000f00 */
[----:B-----5:R-:W-:Y:S01]  /*13f80*/  IMAD.U32 R10, RZ, RZ, UR4 ;  /* 0x00000004ff0a7e24 */ /* 0x020fe2000f8e00ff */
[----:B------:R-:W-:-:S02]  /*13f90*/  MOV R11, UR5 ;  /* 0x00000005000b7c02 */ /* 0x000fc40008000f00 */
[----:B------:R-:W-:-:S07]  /*13fa0*/  LEPC R20, `(.L_x_256) ;  /* 0x000000001014794e */ /* 0x000fce0000000000 */
[----:B-1--4-:R-:W-:Y:S05]  /*13fb0*/  CALL.ABS.NOINC R14 ;  /* 0x000000000e007343 */ /* 0x012fea0003c00000 */
.L_x_256:
[----:B------:R-:W-:Y:S05]  /*13fc0*/  WARPSYNC.ALL ;  /* 0x0000000000007948 */ /* 0x000fea0003800000 */
[----:B------:R-:W-:Y:S02]  /*13fd0*/  R2UR UR4, R22 ;  /* 0x00000000160472ca */ /* 0x000fe400000e0000 */
[C---:B------:R-:W-:Y:S02]  /*13fe0*/  IADD3 R36, P0, PT, R23.reuse, 0x30, RZ ;  /* 0x0000003017247810 */ /* 0x040fe40007f1e0ff */
[----:B------:R-:W-:-:S03]  /*13ff0*/  IADD3 R3, P1, PT, R23, 0x20, RZ ;  /* 0x0000002017037810 */ /* 0x000fc60007f3e0ff */
[--C-:B------:R-:W-:Y:S02]  /*14000*/  IMAD.X R37, RZ, RZ, R27.reuse, P0 ;  /* 0x000000ffff257224 */ /* 0x100fe400000e061b */
[----:B--2---:R-:W-:-:S04]  /*14010*/  IMAD.X R35, RZ, RZ, R27, P1 ;  /* 0x000000ffff237224 */ /* 0x004fc800008e061b */
[----:B------:R-:W2:Y:S01]  /*14020*/  LDTM.x16 R4, tmem[UR4+0x110] ;  /* 0x00011004000479ee */ /* 0x000ea20008240000 */
[----:B------:R-:W-:-:S04]  /*14030*/  SHF.R.U64 R0, R3, 0x3, R35 ;  /* 0x0000000303007819 */ /* 0x000fc80000001223 */
[----:B------:R-:W-:Y:S01]  /*14040*/  LOP3.LUT R34, R3, 0x70, R0, 0x78, !PT ;  /* 0x0000007003227812 */ /* 0x000fe200078e7800 */
[----:B------:R-:W-:-:S05]  /*14050*/  VIADD R3, R22, 0x120 ;  /* 0x0000012016037836 */ /* 0x000fca0000000000 */
[----:B------:R-:W-:-:S04]  /*14060*/  SHF.R.U32.HI R3, RZ, 0x15, R3 ;  /* 0x00000015ff037819 */ /* 0x000fc80000011603 */
[----:B------:R-:W-:Y:S01]  /*14070*/  ISETP.NE.AND P0, PT, R28, R3, PT ;  /* 0x000000031c00720c */ /* 0x000fe20003f05270 */
[C---:B--2---:R-:W-:Y:S01]  /*14080*/  FMUL2 R20, R29.reuse.F32, R8.F32x2.HI_LO ;  /* 0x000000081d14724a */ /* 0x044fe20000040000 */
[C---:B------:R-:W-:Y:S01]  /*14090*/  SHF.R.U64 R9, R36.reuse, 0x3, R37 ;  /* 0x0000000324097819 */ /* 0x040fe20000001225 */
[C---:B------:R-:W-:Y:S02]  /*140a0*/  FMUL2 R4, R29.reuse.F32, R4.F32x2.HI_LO ;  /* 0x000000041d04724a */ /* 0x040fe40000040000 */
[C---:B------:R-:W-:Y:S01]  /*140b0*/  FMUL2 R6, R29.reuse.F32, R6.F32x2.HI_LO ;  /* 0x000000061d06724a */ /* 0x040fe20000040000 */
[----:B------:R-:W-:Y:S01]  /*140c0*/  LOP3.LUT R36, R36, 0x70, R9, 0x78, !PT ;  /* 0x0000007024247812 */ /* 0x000fe200078e7809 */
        /* <DEDUP_REMOVED lines=9> */
[----:B------:R-:W-:-:S02]  /*14160*/  F2FP.F16.F32.PACK_AB R4, R13, R12 ;  /* 0x0000000c0d04723e */ /* 0x000fc400000000ff */
[----:B------:R-:W-:Y:S01]  /*14170*/  F2FP.F16.F32.PACK_AB R5, R15, R14 ;  /* 0x0000000e0f05723e */ /* 0x000fe200000000ff */
[----:B------:R2:W-:Y:S01]  /*14180*/  ST.E.128 desc[UR46][R34.64], R8 ;  /* 0x0000000822007985 */ /* 0x0005e2000c101d2e */
[----:B------:R-:W-:Y:S02]  /*14190*/  F2FP.F16.F32.PACK_AB R6, R17, R16 ;  /* 0x000000101106723e */ /* 0x000fe400000000ff */
        /* <DEDUP_REMOVED lines=19> */
.L_x_257:
[----:B------:R-:W-:Y:S05]  /*142d0*/  WARPSYNC.ALL ;  /* 0x0000000000007948 */ /* 0x000fea0003800000 */
[----:B------:R-:W-:Y:S02]  /*142e0*/  R2UR UR4, R22 ;  /* 0x00000000160472ca */ /* 0x000fe400000e0000 */
[C---:B--2---:R-:W-:Y:S02]  /*142f0*/  IADD3 R36, P0, PT, R23.reuse, 0x50, RZ ;  /* 0x0000005017247810 */ /* 0x044fe40007f1e0ff */
[----:B------:R-:W-:-:S03]  /*14300*/  IADD3 R3, P1, PT, R23, 0x40, RZ ;  /* 0x0000004017037810 */ /* 0x000fc60007f3e0ff */
[--C-:B------:R-:W-:Y:S02]  /*14310*/  IMAD.X R37, RZ, RZ, R27.reuse, P0 ;  /* 0x000000ffff257224 */ /* 0x100fe400000e061b */
[----:B------:R-:W-:-:S04]  /*14320*/  IMAD.X R35, RZ, RZ, R27, P1 ;  /* 0x000000ffff237224 */ /* 0x000fc800008e061b */
        /* <DEDUP_REMOVED lines=43> */
.L_x_258:
        /* <DEDUP_REMOVED lines=49> */
.L_x_259:
        /* <DEDUP_REMOVED lines=49> */
.L_x_260:
        /* <DEDUP_REMOVED lines=49> */
.L_x_261:
        /* <DEDUP_REMOVED lines=49> */
.L_x_262:
[----:B------:R-:W-:Y:S05]  /*15220*/  WARPSYNC.ALL ;  /* 0x0000000000007948 */ /* 0x000fea0003800000 */
[C---:B------:R-:W-:Y:S01]  /*15230*/  R2UR UR4, R22.reuse ;  /* 0x00000000160472ca */ /* 0x040fe200000e0000 */
[----:B------:R-:W-:Y:S01]  /*15240*/  VIADD R49, R22, 0x180 ;  /* 0x0000018016317836 */ /* 0x000fe20000000000 */
[C---:B--2---:R-:W-:Y:S02]  /*15250*/  IADD3 R36, P0, PT, R23.reuse, 0x470, RZ ;  /* 0x0000047017247810 */ /* 0x044fe40007f1e0ff */
[----:B------:R-:W-:Y:S02]  /*15260*/  IADD3 R3, P1, PT, R23, 0x460, RZ ;  /* 0x0000046017037810 */ /* 0x000fe40007f3e0ff */
[----:B------:R-:W-:Y:S01]  /*15270*/  SHF.R.U32.HI R49, RZ, 0x15, R49 ;  /* 0x00000015ff317819 */ /* 0x000fe20000011631 */
[----:B------:R-:W-:-:S02]  /*15280*/  IMAD.X R37, RZ, RZ, R27, P0 ;  /* 0x000000ffff257224 */ /* 0x000fc400000e061b */
[----:B------:R-:W-:Y:S01]  /*15290*/  IMAD.X R35, RZ, RZ, R27, P1 ;  /* 0x000000ffff237224 */ /* 0x000fe200008e061b */
[----:B------:R-:W-:-:S03]  /*152a0*/  ISETP.NE.AND P0, PT, R28, R49, PT ;  /* 0x000000311c00720c */ /* 0x000fc60003f05270 */
[----:B------:R-:W2:Y:S01]  /*152b0*/  LDTM.x16 R4, tmem[UR4+0x170] ;  /* 0x00017004000479ee */ /* 0x000ea20008240000 */
[----:B------:R-:W-:-:S04]  /*152c0*/  SHF.R.U64 R0, R3, 0x3, R35 ;  /* 0x0000000303007819 */ /* 0x000fc80000001223 */
[----:B------:R-:W-:Y:S01]  /*152d0*/  LOP3.LUT R34, R3, 0x70, R0, 0x78, !PT ;  /* 0x0000007003227812 */ /* 0x000fe200078e7800 */
        /* <DEDUP_REMOVED lines=37> */
.L_x_263:
        /* <DEDUP_REMOVED lines=49> */
.L_x_264:
        /* <DEDUP_REMOVED lines=49> */
.L_x_265:
        /* <DEDUP_REMOVED lines=49> */
.L_x_266:
        /* <DEDUP_REMOVED lines=49> */
.L_x_267:
        /* <DEDUP_REMOVED lines=49> */
.L_x_268:
        /* <DEDUP_REMOVED lines=9> */
[----:B--2---:R-:W-:Y:S01]  /*16510*/  FMUL2 R20, R29.F32, R8.F32x2.HI_LO ;  /* 0x000000081d14724a */ /* 0x004fe20000040000 */
[----:B------:R-:W-:Y:S01]  /*16520*/  SHF.R.U64 R8, R37, 0x3, R51 ;  /* 0x0000000325087819 */ /* 0x000fe20000001233 */
[C---:B------:R-:W-:Y:S02]  /*16530*/  FMUL2 R4, R29.reuse.F32, R4.F32x2.HI_LO ;  /* 0x000000041d04724a */ /* 0x040fe40000040000 */
[----:B------:R-:W-:Y:S01]  /*16540*/  FMUL2 R6, R29.F32, R6.F32x2.HI_LO ;  /* 0x000000061d06724a */ /* 0x000fe20000040000 */
        /* <DEDUP_REMOVED lines=11> */
[----:B------:R-:W-:Y:S01]  /*16600*/  VIADD R37, R22, 0x1e0 ;  /* 0x000001e016257836 */ /* 0x000fe20000000000 */
[----:B------:R-:W-:Y:S01]  /*16610*/  F2FP.F16.F32.PACK_AB R5, R15, R14 ;  /* 0x0000000e0f05723e */ /* 0x000fe200000000ff */
[----:B------:R2:W-:Y:S01]  /*16620*/  ST.E.128 desc[UR46][R34.64], R8 ;  /* 0x0000000822007985 */ /* 0x0005e2000c101d2e */
[----:B------:R-:W-:-:S02]  /*16630*/  F2FP.F16.F32.PACK_AB R6, R17, R16 ;  /* 0x000000101106723e */ /* 0x000fc400000000ff */
[----:B------:R-:W-:Y:S02]  /*16640*/  F2FP.F16.F32.PACK_AB R7, R19, R18 ;  /* 0x000000121307723e */ /* 0x000fe400000000ff */
[----:B------:R-:W-:-:S03]  /*16650*/  SHF.R.U32.HI R37, RZ, 0x15, R37 ;  /* 0x00000015ff257819 */ /* 0x000fc60000011625 */
[----:B------:R2:W-:Y:S01]  /*16660*/  ST.E.128 desc[UR46][R50.64], R4 ;  /* 0x0000000432007985 */ /* 0x0005e2000c101d2e */
[----:B------:R-:W-:-:S13]  /*16670*/  ISETP.NE.AND P0, PT, R28, R37, PT ;  /* 0x000000251c00720c */ /* 0x000fda0003f05270 */
        /* <DEDUP_REMOVED lines=17> */
.L_x_269:
        /* <DEDUP_REMOVED lines=49> */
.L_x_270:
[----:B------:R-:W-:Y:S05]  /*16aa0*/  WARPSYNC.ALL ;  /* 0x0000000000007948 */ /* 0x000fea0003800000 */
[----:B------:R-:W-:Y:S02]  /*16ab0*/  R2UR UR4, R22 ;  /* 0x00000000160472ca */ /* 0x000fe400000e0000 */
[C---:B--2---:R-:W-:Y:S02]  /*16ac0*/  IADD3 R52, P0, PT, R23.reuse, 0xc70, RZ ;  /* 0x00000c7017347810 */ /* 0x044fe40007f1e0ff */
[----:B------:R-:W-:-:S03]  /*16ad0*/  IADD3 R3, P1, PT, R23, 0xc60, RZ ;  /* 0x00000c6017037810 */ /* 0x000fc60007f3e0ff */
[--C-:B------:R-:W-:Y:S02]  /*16ae0*/  IMAD.X R53, RZ, RZ, R27.reuse, P0 ;  /* 0x000000ffff357224 */ /* 0x100fe400000e061b */
[----:B------:R-:W-:-:S04]  /*16af0*/  IMAD.X R51, RZ, RZ, R27, P1 ;  /* 0x000000ffff337224 */ /* 0x000fc800008e061b */
[----:B------:R-:W2:Y:S01]  /*16b00*/  LDTM.x16 R4, tmem[UR4+0x1f0] ;  /* 0x0001f004000479ee */ /* 0x000ea20008240000 */
[----:B------:R-:W3:Y:S01]  /*16b10*/  LDCU.64 UR4, c[0x0][0x880] ;  /* 0x00011000ff0477ac */ /* 0x000ee20008000a00 */
[----:B------:R-:W-:-:S04]  /*16b20*/  SHF.R.U64 R0, R3, 0x3, R51 ;  /* 0x0000000303007819 */ /* 0x000fc80000001233 */
[----:B------:R-:W-:Y:S01]  /*16b30*/  LOP3.LUT R50, R3, 0x70, R0, 0x78, !PT ;  /* 0x0000007003327812 */ /* 0x000fe200078e7800 */
[----:B---3--:R-:W-:-:S04]  /*16b40*/  UISETP.NE.U32.AND UP0, UPT, UR4, URZ, UPT ;  /* 0x000000ff0400728c */ /* 0x008fc8000bf05070 */
[----:B------:R-:W-:Y:S01]  /*16b50*/  UISETP.NE.AND.EX UP0, UPT, UR5, URZ, UPT, UP0 ;  /* 0x000000ff0500728c */ /* 0x000fe2000bf05300 */
        /* <DEDUP_REMOVED lines=15> */
[----:B------:R-:W2:Y:S01]  /*16c50*/  S2R R31, SR_CTAID.X ;  /* 0x00000000001f7919 */ /* 0x000ea20000002500 */
[----:B------:R-:W-:-:S02]  /*16c60*/  F2FP.F16.F32.PACK_AB R5, R15, R14 ;  /* 0x0000000e0f05723e */ /* 0x000fc400000000ff */
[----:B------:R-:W-:Y:S01]  /*16c70*/  F2FP.F16.F32.PACK_AB R6, R17, R16 ;  /* 0x000000101106723e */ /* 0x000fe200000000ff */
[----:B------:R3:W-:Y:S01]  /*16c80*/  ST.E.128 desc[UR46][R50.64], R8 ;  /* 0x0000000832007985 */ /* 0x0007e2000c101d2e */
[----:B------:R-:W-:Y:S01]  /*16c90*/  F2FP.F16.F32.PACK_AB R7, R19, R18 ;  /* 0x000000121307723e */ /* 0x000fe200000000ff */
[----:B------:R-:W4:Y:S04]  /*16ca0*/  S2R R30, SR_CTAID.Y ;  /* 0x00000000001e7919 */ /* 0x000f280000002600 */
[----:B------:R3:W-:Y:S01]  /*16cb0*/  ST.E.128 desc[UR46][R52.64], R4 ;  /* 0x0000000434007985 */ /* 0x0007e2000c101d2e */
[----:B------:R-:W1:Y:S01]  /*16cc0*/  S2R R29, SR_CTAID.Z ;  /* 0x00000000001d7919 */ /* 0x000e620000002700 */
[----:B------:R-:W-:Y:S01]  /*16cd0*/  @!PT LDS RZ, [RZ] ;  /* 0x00000000fffff984 */ /* 0x000fe20000000800 */
[----:B------:R-:W-:Y:S01]  /*16ce0*/  @!PT LDS RZ, [RZ] ;  /* 0x00000000fffff984 */ /* 0x000fe20000000800 */
[----:B------:R-:W-:Y:S01]  /*16cf0*/  @!PT LDS RZ, [RZ] ;  /* 0x00000000fffff984 */ /* 0x000fe20000000800 */
[----:B------:R-:W-:Y:S01]  /*16d00*/  @!PT LDS RZ, [RZ] ;  /* 0x00000000fffff984 */ /* 0x000fe20000000800 */
[----:B------:R5:W-:Y:S06]  /*16d10*/  MEMBAR.ALL.CTA ;  /* 0x0000000000007992 */ /* 0x000bec0000008000 */
[----:B-----5:R-:W1:Y:S01]  /*16d20*/  FENCE.VIEW.ASYNC.S ;  /* 0x00000000000073c6 */ /* 0x020e620000000000 */
[----:B------:R-:W-:Y:S05]  /*16d30*/  BRA.U !UP0, `(.L_x_271) ;  /* 0x0000000508007547 */ /* 0x000fea000b800000 */
[C---:B------:R-:W-:Y:S01]  /*16d40*/  FSETP.GEU.AND P0, PT, R24.reuse, 1.175494350822287508e-38, PT ;  /* 0x008000001800780b */ /* 0x040fe20003f0e000 */
[----:B------:R-:W5:Y:S01]  /*16d50*/  LDCU UR4, c[0x0][0x380] ;  /* 0x00007000ff0477ac */ /* 0x000f620008000800 */
[----:B------:R-:W-:Y:S01]  /*16d60*/  MOV R0, 0x3e055027 ;  /* 0x3e05502700007802 */ /* 0x000fe20000000f00 */
[----:B------:R-:W-:Y:S01]  /*16d70*/  BSSY.RECONVERGENT B0, `(.L_x_271) ;  /* 0x000003c000007945 */ /* 0x000fe20003800200 */
[----:B---3--:R-:W-:Y:S01]  /*16d80*/  FSEL R5, RZ, -23, P0 ;  /* 0xc1b80000ff057808 */ /* 0x008fe20000000000 */
[----:B------:R-:W3:Y:S08]  /*16d90*/  LDCU UR5, c[0x0][0x700] ;  /* 0x0000e000ff0577ac */ /* 0x000ef00008000800 */
[----:B------:R-:W-:-:S05]  /*16da0*/  @!P0 FMUL R24, R24, 8388608 ;  /* 0x4b00000018188820 */ /* 0x000fca0000400000 */
[C---:B------:R-:W-:Y:S02]  /*16db0*/  IADD3 R7, PT, PT, R24.reuse, -0x3f2aaaab, RZ ;  /* 0xc0d5555518077810 */ /* 0x040fe40007ffe0ff */
[C---:B------:R-:W-:Y:S02]  /*16dc0*/  ISETP.GT.U32.AND P0, PT, R24.reuse, 0x7f7fffff, PT ;  /* 0x7f7fffff1800780c */ /* 0x040fe40003f04070 */
[----:B------:R-:W-:Y:S02]  /*16dd0*/  LOP3.LUT R7, R7, 0xff800000, RZ, 0xc0, !PT ;  /* 0xff80000007077812 */ /* 0x000fe400078ec0ff */
[C---:B------:R-:W-:Y:S02]  /*16de0*/  FSETP.NEU.AND P1, PT, R24.reuse, RZ, PT ;  /* 0x000000ff1800720b */ /* 0x040fe40003f2d000 */
[-C--:B------:R-:W-:Y:S02]  /*16df0*/  IADD3 R3, PT, PT, R24, -R7.reuse, RZ ;  /* 0x8000000718037210 */ /* 0x080fe40007ffe0ff */
[----:B------:R-:W-:-:S03]  /*16e00*/  I2FP.F32.S32 R4, R7 ;  /* 0x0000000700047245 */ /* 0x000fc60000201400 */
[----:B------:R-:W-:Y:S02]  /*16e10*/  FADD R3, R3, -1 ;  /* 0xbf80000003037421 */ /* 0x000fe40000000000 */
[----:B------:R-:W-:Y:S02]  /*16e20*/  FFMA R4, R4, 1.1920928955078125e-07, R5 ;  /* 0x3400000004047823 */ /* 0x000fe40000000005 */
[----:B------:R-:W-:-:S04]  /*16e30*/  FFMA R0, R3, -R0, 0.14084610342979431152 ;  /* 0x3e1039f603007423 */ /* 0x000fc80000000800 */
[----:B------:R-:W-:-:S04]  /*16e40*/  FFMA R0, R3, R0, -0.12148627638816833496 ;  /* 0xbdf8cdcc03007423 */ /* 0x000fc80000000000 */
[----:B------:R-:W-:-:S04]  /*16e50*/  FFMA R0, R3, R0, 0.13980610668659210205 ;  /* 0x3e0f295503007423 */ /* 0x000fc80000000000 */
[----:B------:R-:W-:-:S04]  /*16e60*/  FFMA R0, R3, R0, -0.16684235632419586182 ;  /* 0xbe2ad8b903007423 */ /* 0x000fc80000000000 */
[----:B------:R-:W-:-:S04]  /*16e70*/  FFMA R0, R3, R0, 0.20012299716472625732 ;  /* 0x3e4ced0b03007423 */ /* 0x000fc80000000000 */
[----:B------:R-:W-:-:S04]  /*16e80*/  FFMA R0, R3, R0, -0.24999669194221496582 ;  /* 0xbe7fff2203007423 */ /* 0x000fc80000000000 */
[----:B------:R-:W-:-:S04]  /*16e90*/  FFMA R0, R3, R0, 0.33333182334899902344 ;  /* 0x3eaaaa7803007423 */ /* 0x000fc80000000000 */
[----:B------:R-:W-:-:S04]  /*16ea0*/  FFMA R0, R3, R0, -0.5 ;  /* 0xbf00000003007423 */ /* 0x000fc80000000000 */
[----:B------:R-:W-:-:S04]  /*16eb0*/  FMUL R0, R3, R0 ;  /* 0x0000000003007220 */ /* 0x000fc80000400000 */
[----:B------:R-:W-:Y:S01]  /*16ec0*/  FFMA R5, R3, R0, R3 ;  /* 0x0000000003057223 */ /* 0x000fe20000000003 */
[----:B------:R-:W-:Y:S02]  /*16ed0*/  LOP3.LUT R0, R2, 0x7f, RZ, 0xc0, !PT ;  /* 0x0000007f02007812 */ /* 0x000fe400078ec0ff */
[----:B------:R-:W-:Y:S01]  /*16ee0*/  MOV R3, 0x7f800000 ;  /* 0x7f80000000037802 */ /* 0x000fe20000000f00 */
[----:B------:R-:W-:Y:S01]  /*16ef0*/  FFMA R4, R4, 0.69314718246459960938, R5 ;  /* 0x3f31721804047823 */ /* 0x000fe20000000005 */
[----:B--2---:R-:W-:-:S03]  /*16f00*/  LEA R0, R31, R0, 0x8 ;  /* 0x000000001f007211 */ /* 0x004fc600078e40ff */
[----:B------:R-:W-:Y:S01]  /*16f10*/  @P0 FFMA R4, R24, R3, +INF ;  /* 0x7f80000018040423 */ /* 0x000fe20000000003 */
[----:B-----5:R-:W-:-:S04]  /*16f20*/  ISETP.GE.AND P0, PT, R0, UR4, PT ;  /* 0x0000000400007c0c */ /* 0x020fc8000bf06270 */
[----:B------:R-:W-:-:S05]  /*16f30*/  FSEL R4, R4, -INF , P1 ;  /* 0xff80000004047808 */ /* 0x000fca0000800000 */
[----:B---3--:R-:W-:-:S04]  /*16f40*/  FFMA R25, R25, UR5, R4 ;  /* 0x0000000519197c23 */ /* 0x008fc80008000004 */
[----:B------:R-:W-:Y:S05]  /*16f50*/  @P0 BRA `(.L_x_272) ;  /* 0x0000000000740947 */ /* 0x000fea0003800000 */
[----:B------:R-:W2:Y:S01]  /*16f60*/  LDCU UR4, c[0x0][0x38c] ;  /* 0x00007180ff0477ac */ /* 0x000ea20008000800 */
[----:B------:R-:W-:Y:S01]  /*16f70*/  HFMA2 R4, -RZ, RZ, 0, 0 ;  /* 0x00000000ff047431 */ /* 0x000fe200000001ff */
[----:B------:R-:W1:Y:S01]  /*16f80*/  LDCU UR5, c[0x0][0x890] ;  /* 0x00011200ff0577ac */ /* 0x000e620008000800 */
[----:B------:R-:W3:Y:S01]  /*16f90*/  LDCU.64 UR6, c[0x0][0x888] ;  /* 0x00011100ff0677ac */ /* 0x000ee20008000a00 */
[----:B--2---:R-:W2:Y:S01]  /*16fa0*/  I2F.U32.RP R7, UR4 ;  /* 0x0000000400077d06 */ /* 0x004ea20008209000 */
[----:B------:R-:W-:Y:S01]  /*16fb0*/  ISETP.NE.U32.AND P0, PT, RZ, UR4, PT ;  /* 0x00000004ff007c0c */ /* 0x000fe2000bf05070 */
[----:B-1----:R-:W-:-:S06]  /*16fc0*/  IMAD R0, R29, UR5, R0 ;  /* 0x000000051d007c24 */ /* 0x002fcc000f8e0200 */
[----:B--2---:R-:W1:Y:S02]  /*16fd0*/  MUFU.RCP R6, R7 ;  /* 0x0000000700067308 */ /* 0x004e640000001000 */
[----:B-1----:R-:W-:-:S06]  /*16fe0*/  IADD3 R6, PT, PT, R6, 0xffffffe, RZ ;  /* 0x0ffffffe06067810 */ /* 0x002fcc0007ffe0ff */
[----:B------:R-:W1:Y:S02]  /*16ff0*/  F2I.FTZ.U32.TRUNC.NTZ R5, R6 ;  /* 0x0000000600057305 */ /* 0x000e64000021f000 */
[----:B-1----:R-:W-:Y:S01]  /*17000*/  IADD3 R3, PT, PT, RZ, -R5, RZ ;  /* 0x80000005ff037210 */ /* 0x002fe20007ffe0ff */
[----:B------:R-:W1:Y:S04]  /*17010*/  LDC.64 R6, c[0x0][0x880] ;  /* 0x00022000ff067b82 */ /* 0x000e680000000a00 */
[----:B------:R-:W-:-:S04]  /*17020*/  IMAD R3, R3, UR4, RZ ;  /* 0x0000000403037c24 */ /* 0x000fc8000f8e02ff */
[----:B------:R-:W-:-:S06]  /*17030*/  IMAD.HI.U32 R3, R5, R3, R4 ;  /* 0x0000000305037227 */ /* 0x000fcc00078e0004 */
[----:B----4-:R-:W-:-:S05]  /*17040*/  IMAD.HI.U32 R3, R3, R30, RZ ;  /* 0x0000001e03037227 */ /* 0x010fca00078e00ff */
[----:B------:R-:W-:-:S05]  /*17050*/  IADD3 R5, PT, PT, -R3, RZ, RZ ;  /* 0x000000ff03057210 */ /* 0x000fca0007ffe1ff */
[----:B------:R-:W-:-:S05]  /*17060*/  IMAD R4, R5, UR4, R30 ;  /* 0x0000000405047c24 */ /* 0x000fca000f8e021e */
[----:B------:R-:W-:-:S13]  /*17070*/  ISETP.GE.U32.AND P2, PT, R4, UR4, PT ;  /* 0x0000000404007c0c */ /* 0x000fda000bf46070 */
[----:B------:R-:W-:Y:S02]  /*17080*/  @P2 IADD3 R4, PT, PT, R4, -UR4, RZ ;  /* 0x8000000404042c10 */ /* 0x000fe4000fffe0ff */
[----:B------:R-:W-:Y:S02]  /*17090*/  @P2 IADD3 R3, PT, PT, R3, 0x1, RZ ;  /* 0x0000000103032810 */ /* 0x000fe40007ffe0ff */
[----:B------:R-:W-:-:S13]  /*170a0*/  ISETP.GE.U32.AND P1, PT, R4, UR4, PT ;  /* 0x0000000404007c0c */ /* 0x000fda000bf26070 */
[----:B------:R-:W-:Y:S02]  /*170b0*/  @P1 IADD3 R3, PT, PT, R3, 0x1, RZ ;  /* 0x0000000103031810 */ /* 0x000fe40007ffe0ff */
[----:B------:R-:W-:-:S04]  /*170c0*/  @!P0 LOP3.LUT R3, RZ, UR4, RZ, 0x33, !PT ;  /* 0x00000004ff038c12 */ /* 0x000fc8000f8e33ff */
[C---:B------:R-:W-:Y:S01]  /*170d0*/  IADD3 R5, PT, PT, -R3.reuse, RZ, RZ ;  /* 0x000000ff03057210 */ /* 0x040fe20007ffe1ff */
[----:B---3--:R-:W-:-:S04]  /*170e0*/  IMAD R0, R3, UR7, R0 ;  /* 0x0000000703007c24 */ /* 0x008fc8000f8e0200 */
[----:B------:R-:W-:-:S04]  /*170f0*/  IMAD R5, R5, UR4, R30 ;  /* 0x0000000405057c24 */ /* 0x000fc8000f8e021e */
[----:B------:R-:W-:-:S04]  /*17100*/  IMAD R5, R5, UR6, R0 ;  /* 0x0000000605057c24 */ /* 0x000fc8000f8e0200 */
[----:B-1----:R-:W-:-:S05]  /*17110*/  IMAD.WIDE.U32 R6, R5, 0x4, R6 ;  /* 0x0000000405067825 */ /* 0x002fca00078e0006 */
[----:B------:R2:W-:Y:S02]  /*17120*/  STG.E desc[UR46][R6.64], R25 ;  /* 0x0000001906007986 */ /* 0x0005e4000c10192e */
.L_x_272:
[----:B------:R-:W-:Y:S05]  /*17130*/  BSYNC.RECONVERGENT B0 ;  /* 0x0000000000007941 */ /* 0x000fea0003800200 */
.L_x_271:
[----:B------:R-:W-:Y:S01]  /*17140*/  UISETP.NE.AND UP0, UPT, UR42, URZ, UPT ;  /* 0x000000ff2a00728c */ /* 0x000fe2000bf05270 */
[----:B------:R-:W-:-:S08]  /*17150*/  NOP ;  /* 0x0000000000007918 */ /* 0x000fd00000000000 */
[----:B------:R-:W-:Y:S05]  /*17160*/  BRA.U UP0, `(.L_x_273) ;  /* 0x0000000100087547 */ /* 0x000fea000b800000 */
[----:B------:R-:W-:Y:S05]  /*17170*/  BPT.TRAP 0x1 ;  /* 0x000000040000795c */ /* 0x000fea0000300000 */
[----:B------:R-:W-:Y:S05]  /*17180*/  BPT.TRAP 0x1 ;  /* 0x000000040000795c */ /* 0x000fea0000300000 */
.L_x_273:
[----:B------:R-:W-:Y:S02]  /*17190*/  UIADD3 UR4, UPT, UPT, UR36, 0x380a0, URZ ;  /* 0x000380a024047890 */ /* 0x000fe4000fffe0ff */
[----:B------:R-:W-:Y:S02]  /*171a0*/  UISETP.NE.AND UP0, UPT, UR42, URZ, UPT ;  /* 0x000000ff2a00728c */ /* 0x000fe4000bf05270 */
[----:B------:R-:W-:-:S09]  /*171b0*/  UPRMT UR4, UR40, 0x654, UR4 ;  /* 0x0000065428047896 */ /* 0x000fd20008000004 */
[----:B-1----:R-:W-:Y:S01]  /*171c0*/  SYNCS.ARRIVE.TRANS64.RED.A1T0 RZ, [UR4], RZ ;  /* 0x000000ffffff79a7 */ /* 0x002fe20008100404 */
[----:B------:R-:W-:Y:S05]  /*171d0*/  BRA.U UP0, `(.L_x_274) ;  /* 0x0000000100047547 */ /* 0x000fea000b800000 */
[----:B------:R-:W-:Y:S05]  /*171e0*/  BPT.TRAP 0x1 ;  /* 0x000000040000795c */ /* 0x000fea0000300000 */
.L_x_274:
[----:B------:R-:W-:Y:S01]  /*171f0*/  SYNCS.ARRIVE.TRANS64.A1T0 RZ, [UR36+0x380b0], RZ ;  /* 0x0380b0ffffff79a7 */ /* 0x000fe20008100024 */
[----:B------:R-:W-:-:S09]  /*17200*/  UISETP.NE.AND UP0, UPT, UR45, URZ, UPT ;  /* 0x000000ff2d00728c */ /* 0x000fd2000bf05270 */
[----:B------:R-:W-:Y:S05]  /*17210*/  BRA.U !UP0, `(.L_x_275) ;  /* 0x0000000108047547 */ /* 0x000fea000b800000 */
[----:B------:R-:W-:Y:S05]  /*17220*/  BPT.TRAP 0x1 ;  /* 0x000000040000795c */ /* 0x000fea0000300000 */
.L_x_275:
[----:B------:R-:W-:Y:S02]  /*17230*/  IMAD.U32 R3, RZ, RZ, UR44 ;  /* 0x0000002cff037e24 */ /* 0x000fe4000f8e00ff */
[----:B---3--:R-:W-:-:S03]  /*17240*/  VIADD R5, R22, 0x80 ;  /* 0x0000008016057836 */ /* 0x008fc60000000000 */
[----:B------:R-:W-:Y:S02]  /*17250*/  SHF.L.U32 R3, R3, 0x1f, RZ ;  /* 0x0000001f03037819 */ /* 0x000fe400000006ff */
[----:B------:R-:W-:Y:S02]  /*17260*/  SHF.R.U32.HI R5, RZ, 0x15, R5 ;  /* 0x00000015ff057819 */ /* 0x000fe40000011605 */
[----:B------:R-:W1:Y:S02]  /*17270*/  SYNCS.PHASECHK.TRANS64.TRYWAIT P1, [UR36+0x38080], R3 ;  /* 0x03808003ff0075a7 */ /* 0x000e640008021124 */
[----:B------:R-:W-:Y:S01]  /*17280*/  ISETP.NE.AND P0, PT, R28, R5, PT ;  /* 0x000000051c00720c */ /* 0x000fe20003f05270 */
[----:B-1----:R-:W-:-:S12]  /*17290*/  @!P1 BRA `(.L_x_276) ;  /* 0x000000fc00b89947 */ /* 0x002fd80003800000 */
.L_x_462:
[----:B------:R-:W-:Y:S05]  /*172a0*/  @!P0 BRA `(.L_x_277) ;  /* 0x0000000000408947 */ /* 0x000fea0003800000 */
[----:B------:R-:W-:Y:S01]  /*172b0*/  MOV R14, 0x8 ;  /* 0x00000008000e7802 */ /* 0x000fe20000000f00 */
[----:B------:R-:W3:Y:S01]  /*172c0*/  LDCU.64 UR8, c[0x4][0xb0] ;  /* 0x01001600ff0877ac */ /* 0x000ee20008000a00 */
[----:B------:R-:W-:Y:S02]  /*172d0*/  HFMA2 R12, -RZ, RZ, 0, 5.9604644775390625e-08 ;  /* 0x00000001ff0c7431 */ /* 0x000fe400000001ff */
[----:B------:R-:W-:Y:S01]  /*172e0*/  IMAD.MOV.U32 R8, RZ, RZ, 0x192 ;  /* 0x00000192ff087424 */ /* 0x000fe200078e00ff */
[----:B------:R-:W2:Y:S01]  /*172f0*/  LDCU.64 UR6, c[0x4][0xb8] ;  /* 0x01001700ff0677ac */ /* 0x000ea20008000a00 */
[----:B------:R-:W1:Y:S01]  /*17300*/  LDC.64 R14, c[0x4][R14] ;  /* 0x010000000e0e7b82 */ /* 0x000e620000000a00 */
        /* <DEDUP_REMOVED lines=10> */
.L_x_277:
[----:B------:R-:W-:Y:S05]  /*173b0*/  WARPSYNC.ALL ;  /* 0x0000000000007948 */ /* 0x000fea0003800000 */
[----:B------:R-:W-:Y:S01]  /*173c0*/  R2UR UR4, R22 ;  /* 0x00000000160472ca */ /* 0x000fe200000e0000 */
[----:B------:R-:W-:-:S12]  /*173d0*/  UISETP.NE.AND UP0, UPT, UR45, URZ, UPT ;  /* 0x000000ff2d00728c */ /* 0x000fd8000bf05270 */
[----:B--2---:R-:W2:Y:S02]  /*173e0*/  LDTM.x2 R24, tmem[UR4+0x80] ;  /* 0x00008004001879ee */ /* 0x004ea400080c0000 */
[----:B--2---:R-:W-:Y:S05]  /*173f0*/  BRA.U !UP0, `(.L_x_278) ;  /* 0x0000000108047547 */ /* 0x004fea000b800000 */
[----:B------:R-:W-:Y:S05]  /*17400*/  BPT.TRAP 0x1 ;  /* 0x000000040000795c */ /* 0x000fea0000300000 */
.L_x_278:
[----:B------:R-:W-:Y:S02]  /*17410*/  UPRMT UR4, UR40, 0x654, UR37 ;  /* 0x0000065428047896 */ /* 0x000fe40008000025 */
[----:B------:R-:W-:-:S07]  /*17420*/  UISETP.NE.AND UP0, UPT, UR42, URZ, UPT ;  /* 0x000000ff2a00728c */ /* 0x000fce000bf05270 */
[----:B------:R-:W-:Y:S02]  /*17430*/  SYNCS.ARRIVE.TRANS64.RED.A1T0 RZ, [UR4], RZ ;  /* 0x000000ffffff79a7 */ /* 0x000fe40008100404 */
[----:B------:R-:W-:Y:S05]  /*17440*/  BRA.U UP0, `(.L_x_279) ;  /* 0x0000000100047547 */ /* 0x000fea000b800000 */
[----:B------:R-:W-:Y:S05]  /*17450*/  BPT.TRAP 0x1 ;  /* 0x000000040000795c */ /* 0x000fea0000300000 */
.L_x_279:
[----:B-1----:R-:W-:-:S04]  /*17460*/  MOV R3, UR38 ;  /* 0x0000002600037c02 */ /* 0x002fc80008000f00 */
[----:B------:R-:W-:-:S04]  /*17470*/  SHF.L.U32 R3, R3, 0x1f, RZ ;  /* 0x0000001f03037819 */ /* 0x000fc800000006ff */
[----:B------:R-:W1:Y:S02]  /*17480*/  SYNCS.PHASECHK.TRANS64.TRYWAIT P0, [UR36+0x38098], R3 ;  /* 0x03809803ff0075a7 */ /* 0x000e640008001124 */
[----:B-1----:R-:W-:Y:S05]  /*17490*/  @!P0 BRA `(.L_x_280) ;  /* 0x000000fc00508947 */ /* 0x002fea0003800000 */
.L_x_463:
[----:B------:R-:W-:-:S09]  /*174a0*/  UISETP.NE.AND UP0, UPT, UR42, URZ, UPT ;  /* 0x000000ff2a00728c */ /* 0x000fd2000bf05270 */
[----:B------:R-:W-:Y:S05]  /*174b0*/  BRA.U UP0, `(.L_x_281) ;  /* 0x0000000100047547 */ /* 0x000fea000b800000 */
[----:B------:R-:W-:Y:S05]  /*174c0*/  BPT.TRAP 0x1 ;  /* 0x000000040000795c */ /* 0x000fea0000300000 */
.L_x_281:
[----:B-1----:R-:W-:Y:S01]  /*174d0*/  MOV R3, 0x1 ;  /* 0x0000000100037802 */ /* 0x002fe20000000f00 */
[----:B------:R1:W2:Y:S03]  /*174e0*/  MUFU.RCP R5, R24 ;  /* 0x0000001800057308 */ /* 0x0002a60000001000 */
[----:B------:R-:W-:-:S04]  /*174f0*/  SHF.L.U32 R3, R3, 0x1f, RZ ;  /* 0x0000001f03037819 */ /* 0x000fc800000006ff */
[----:B------:R-:W3:Y:S02]  /*17500*/  SYNCS.PHASECHK.TRANS64.TRYWAIT P0, [UR36+0x380c8], R3 ;  /* 0x0380c803ff0075a7 */ /* 0x000ee40008001124 */
[----:B-123--:R-:W-:Y:S05]  /*17510*/  @!P0 BRA `(.L_x_282) ;  /* 0x000000fc00488947 */ /* 0x00efea0003800000 */
.L_x_464:
[----:B------:R-:W1:Y:S01]  /*17520*/  LDCU UR4, c[0x0][0x708] ;  /* 0x0000e100ff0477ac */ /* 0x000e620008000800 */
[----:B------:R-:W-:Y:S01]  /*17530*/  FFMA R32, -R24, R5, 1 ;  /* 0x3f80000018207423 */ /* 0x000fe20000000105 */
[----:B------:R-:W-:Y:S01]  /*17540*/  BSSY.RECONVERGENT B2, `(.L_x_283) ;  /* 0x000000b000027945 */ /* 0x000fe20003800200 */
[----:B------:R-:W-:Y:S02]  /*17550*/  ISETP.NE.AND P1, PT, R28, R49, PT ;  /* 0x000000311c00720c */ /* 0x000fe40003f25270 */
[----:B------:R-:W-:Y:S01]  /*17560*/  FFMA R32, R5, R32, R5 ;  /* 0x0000002005207223 */ /* 0x000fe20000000005 */
[----:B-1----:R-:W-:-:S03]  /*17570*/  MOV R3, UR4 ;  /* 0x0000000400037c02 */ /* 0x002fc60008000f00 */
[----:B------:R-:W-:Y:S01]  /*17580*/  FFMA R5, R32, UR4, RZ ;  /* 0x0000000420057c23 */ /* 0x000fe200080000ff */
[----:B------:R-:W1:Y:S03]  /*17590*/  FCHK P0, R3, R24 ;  /* 0x0000001803007302 */ /* 0x000e660000000000 */
[----:B------:R-:W-:-:S04]  /*175a0*/  FFMA R0, -R24, R5, UR4 ;  /* 0x0000000418007e23 */ /* 0x000fc80008000105 */
[----:B------:R-:W-:Y:S01]  /*175b0*/  FFMA R32, R32, R0, R5 ;  /* 0x0000000020207223 */ /* 0x000fe20000000005 */
[----:B-1----:R-:W-:Y:S05]  /*175c0*/  @!P0 BRA `(.L_x_284) ;  /* 0x0000000000088947 */ /* 0x002fea0003800000 */
[----:B------:R-:W-:Y:S02]  /*175d0*/  MOV R4, 0x175f0 ;  /* 0x000175f000047802 */ /* 0x000fe40000000f00 */
[----:B----4-:R-:W-:Y:S05]  /*175e0*/  CALL.REL.NOINC `($__internal_3_$__cuda_sm3x_div_rn_noftz_f32_slowpath) ;  /* 0x0000010400607944 */ /* 0x010fea0003c00000 */
.L_x_284:
[----:B------:R-:W-:Y:S05]  /*175f0*/  BSYNC.RECONVERGENT B2 ;  /* 0x0000000000027941 */ /* 0x000fea0003800200 */
.L_x_283:
[----:B------:R-:W-:Y:S05]  /*17600*/  @!P1 BRA `(.L_x_285) ;  /* 0x0000000000409947 */ /* 0x000fea0003800000 */
[----:B------:R-:W-:Y:S01]  /*17610*/  MOV R14, 0x8 ;  /* 0x00000008000e7802 */ /* 0x000fe20000000f00 */
[----:B------:R-:W1:Y:S01]  /*17620*/  LDCU.64 UR8, c[0x4][0xb0] ;  /* 0x01001600ff0877ac */ /* 0x000e620008000a00 */
[----:B------:R-:W-:Y:S02]  /*17630*/  HFMA2 R12, -RZ, RZ, 0, 5.9604644775390625e-08 ;  /* 0x00000001ff0c7431 */ /* 0x000fe400000001ff */
[----:B------:R-:W-:Y:S01]  /*17640*/  IMAD.MOV.U32 R8, RZ, RZ, 0x192 ;  /* 0x00000192ff087424 */ /* 0x000fe200078e00ff */
[----:B------:R-:W2:Y:S01]  /*17650*/  LDCU.64 UR6, c[0x4][0xb8] ;  /* 0x01001700ff0677ac */ /* 0x000ea20008000a00 */
[----:B------:R-:W3:Y:S01]  /*17660*/  LDC.64 R14, c[0x4][R14] ;  /* 0x010000000e0e7b82 */ /* 0x000ee20000000a00 */
[----:B------:R-:W-:Y:S01]  /*17670*/  IMAD.MOV.U32 R13, RZ, RZ, RZ ;  /* 0x000000ffff0d7224 */ /* 0x000fe200078e00ff */
[----:B------:R-:W5:Y:S01]  /*17680*/  LDCU.64 UR4, c[0x4][0x40] ;  /* 0x01000800ff0477ac */ /* 0x000f620008000a00 */
[----:B-1----:R-:W-:Y:S01]  /*17690*/  IMAD.U32 R4, RZ, RZ, UR8 ;  /* 0x00000008ff047e24 */ /* 0x002fe2000f8e00ff */
[----:B------:R-:W-:Y:S01]  /*176a0*/  MOV R5, UR9 ;  /* 0x0000000900057c02 */ /* 0x000fe20008000f00 */
[----:B--2---:R-:W-:Y:S01]  /*176b0*/  IMAD.U32 R6, RZ, RZ, UR6 ;  /* 0x00000006ff067e24 */ /* 0x004fe2000f8e00ff */
[----:B------:R-:W-:Y:S01]  /*176c0*/  MOV R7, UR7 ;  /* 0x0000000700077c02 */ /* 0x000fe20008000f00 */
[----:B-----5:R-:W-:Y:S01]  /*176d0*/  IMAD.U32 R10, RZ, RZ, UR4 ;  /* 0x00000004ff0a7e24 */ /* 0x020fe2000f8e00ff */
[----:B------:R-:W-:-:S02]  /*176e0*/  MOV R11, UR5 ;  /* 0x00000005000b7c02 */ /* 0x000fc40008000f00 */
[----:B------:R-:W-:-:S07]  /*176f0*/  LEPC R20, `(.L_x_285) ;  /* 0x000000001014794e */ /* 0x000fce0000000000 */
[----:B---34-:R-:W-:Y:S05]  /*17700*/  CALL.ABS.NOINC R14 ;  /* 0x000000000e007343 */ /* 0x018fea0003c00000 */
.L_x_285:
[----:B------:R-:W-:Y:S05]  /*17710*/  WARPSYNC.ALL ;  /* 0x0000000000007948 */ /* 0x000fea0003800000 */
[----:B------:R-:W-:Y:S02]  /*17720*/  R2UR UR4, R22 ;  /* 0x00000000160472ca */ /* 0x000fe400000e0000 */
[C---:B------:R-:W-:Y:S02]  /*17730*/  IADD3 R33, P0, PT, R23.reuse, 0x10010, RZ ;  /* 0x0001001017217810 */ /* 0x040fe40007f1e0ff */
[----:B------:R-:W-:-:S03]  /*17740*/  IADD3 R3, P1, PT, R23, 0x10000, RZ ;  /* 0x0001000017037810 */ /* 0x000fc60007f3e0ff */
[--C-:B------:R-:W-:Y:S01]  /*17750*/  IMAD.X R53, RZ, RZ, R27.reuse, P0 ;  /* 0x000000ffff357224 */ /* 0x100fe200000e061b */
[----:B------:R-:W-:Y:S01]  /*17760*/  ISETP.NE.AND P0, PT, R28, R47, PT ;  /* 0x0000002f1c00720c */ /* 0x000fe20003f05270 */
[----:B------:R-:W-:-:S04]  /*17770*/  IMAD.X R51, RZ, RZ, R27, P1 ;  /* 0x000000ffff337224 */ /* 0x000fc800008e061b */
[----:B------:R-:W1:Y:S01]  /*17780*/  LDTM.x16 R4, tmem[UR4+0x180] ;  /* 0x00018004000479ee */ /* 0x000e620008240000 */
[----:B------:R-:W-:-:S04]  /*17790*/  SHF.R.U64 R0, R3, 0x3, R51 ;  /* 0x0000000303007819 */ /* 0x000fc80000001233 */
[----:B------:R-:W-:Y:S01]  /*177a0*/  LOP3.LUT R50, R3, 0x70, R0, 0x78, !PT ;  /* 0x0000007003327812 */ /* 0x000fe200078e7800 */
[C---:B-1----:R-:W-:Y:S01]  /*177b0*/  FMUL2 R20, R32.reuse.F32, R8.F32x2.HI_LO ;  /* 0x000000082014724a */ /* 0x042fe20000040000 */
[C---:B------:R-:W-:Y:S01]  /*177c0*/  SHF.R.U64 R8, R33.reuse, 0x3, R53 ;  /* 0x0000000321087819 */ /* 0x040fe20000001235 */
[C---:B------:R-:W-:Y:S02]  /*177d0*/  FMUL2 R4, R32.reuse.F32, R4.F32x2.HI_LO ;  /* 0x000000042004724a */ /* 0x040fe40000040000 */
[C---:B------:R-:W-:Y:S01]  /*177e0*/  FMUL2 R6, R32.reuse.F32, R6.F32x2.HI_LO ;  /* 0x000000062006724a */ /* 0x040fe20000040000 */
[----:B------:R-:W-:Y:S01]  /*177f0*/  LOP3.LUT R52, R33, 0x70, R8, 0x78, !PT ;  /* 0x0000007021347812 */ /* 0x000fe200078e7808 */
[C---:B------:R-:W-:Y:S01]  /*17800*/  FMUL2 R48, R32.reuse.F32, R10.F32x2.HI_LO ;  /* 0x0000000a2030724a */ /* 0x040fe20000040000 */
[----:B------:R-:W-:Y:S01]  /*17810*/  F2FP.F16.F32.PACK_AB R8, R5, R4 ;  /* 0x000000040508723e */ /* 0x000fe200000000ff */
[C---:B------:R-:W-:Y:S01]  /*17820*/  FMUL2 R12, R32.reuse.F32, R12.F32x2.HI_LO ;  /* 0x0000000c200c724a */ /* 0x040fe20000040000 */
[----:B------:R-:W-:Y:S01]  /*17830*/  F2FP.F16.F32.PACK_AB R9, R7, R6 ;  /* 0x000000060709723e */ /* 0x000fe200000000ff */
[C---:B------:R-:W-:Y:S01]  /*17840*/  FMUL2 R14, R32.reuse.F32, R14.F32x2.HI_LO ;  /* 0x0000000e200e724a */ /* 0x040fe20000040000 */
[----:B------:R-:W-:Y:S01]  /*17850*/  F2FP.F16.F32.PACK_AB R10, R21, R20 ;  /* 0x00000014150a723e */ /* 0x000fe200000000ff */
[C---:B------:R-:W-:Y:S01]  /*17860*/  FMUL2 R16, R32.reuse.F32, R16.F32x2.HI_LO ;  /* 0x000000102010724a */ /* 0x040fe20000040000 */
        /* <DEDUP_REMOVED lines=10> */
[----:B------:R-:W2:Y:S01]  /*17910*/  LDCU.64 UR8, c[0x4][0xb0] ;  /* 0x01001600ff0877ac */ /* 0x000ea20008000a00 */
[----:B------:R-:W-:Y:S02]  /*17920*/  HFMA2 R12, -RZ, RZ, 0, 5.9604644775390625e-08 ;  /* 0x00000001ff0c7431 */ /* 0x000fe400000001ff */
[----:B-1----:R-:W-:Y:S01]  /*17930*/  IMAD.MOV.U32 R8, RZ, RZ, 0x192 ;  /* 0x00000192ff087424 */ /* 0x002fe200078e00ff */
[----:B------:R-:W1:Y:S01]  /*17940*/  LDCU.64 UR6, c[0x4][0xb8] ;  /* 0x01001700ff0677ac */ /* 0x000e620008000a00 */
[----:B------:R-:W3:Y:S01]  /*17950*/  LDC.64 R14, c[0x4][R14] ;  /* 0x010000000e0e7b82 */ /* 0x000ee20000000a00 */
[----:B------:R-:W-:Y:S01]  /*17960*/  IMAD.MOV.U32 R13, RZ, RZ, RZ ;  /* 0x000000ffff0d7224 */ /* 0x000fe200078e00ff */
[----:B------:R-:W5:Y:S01]  /*17970*/  LDCU.64 UR4, c[0x4][0x40] ;  /* 0x01000800ff0477ac */ /* 0x000f620008000a00 */
[----:B--2---:R-:W-:Y:S01]  /*17980*/  IMAD.U32 R4, RZ, RZ, UR8 ;  /* 0x00000008ff047e24 */ /* 0x004fe2000f8e00ff */
[----:B------:R-:W-:Y:S01]  /*17990*/  MOV R5, UR9 ;  /* 0x0000000900057c02 */ /* 0x000fe20008000f00 */
[----:B-1----:R-:W-:Y:S01]  /*179a0*/  IMAD.U32 R6, RZ, RZ, UR6 ;  /* 0x00000006ff067e24 */ /* 0x002fe2000f8e00ff */
[----:B------:R-:W-:Y:S01]  /*179b0*/  MOV R7, UR7 ;  /* 0x0000000700077c02 */ /* 0x000fe20008000f00 */
[----:B-----5:R-:W-:Y:S01]  /*179c0*/  IMAD.U32 R10, RZ, RZ, UR4 ;  /* 0x00000004ff0a7e24 */ /* 0x020fe2000f8e00ff */
[----:B------:R-:W-:-:S02]  /*179d0*/  MOV R11, UR5 ;  /* 0x00000005000b7c02 */ /* 0x000fc40008000f00 */
[----:B------:R-:W-:-:S07]  /*179e0*/  LEPC R20, `(.L_x_286) ;  /* 0x000000001014794e */ /* 0x000fce0000000000 */
[----:B---34-:R-:W-:Y:S05]  /*179f0*/  CALL.ABS.NOINC R14 ;  /* 0x000000000e007343 */ /* 0x018fea0003c00000 */
.L_x_286:
[----:B------:R-:W-:Y:S05]  /*17a00*/  WARPSYNC.ALL ;  /* 0x0000000000007948 */ /* 0x000fea0003800000 */
[----:B------:R-:W-:Y:S02]  /*17a10*/  R2UR UR4, R22 ;  /* 0x00000000160472ca */ /* 0x000fe400000e0000 */
[C---:B------:R-:W-:Y:S02]  /*17a20*/  IADD3 R33, P0, PT, R23.reuse, 0x10030, RZ ;  /* 0x0001003017217810 */ /* 0x040fe40007f1e0ff */
[----:B------:R-:W-:-:S03]  /*17a30*/  IADD3 R3, P1, PT, R23, 0x10020, RZ ;  /* 0x0001002017037810 */ /* 0x000fc60007f3e0ff */
[--C-:B-1----:R-:W-:Y:S01]  /*17a40*/  IMAD.X R51, RZ, RZ, R27.reuse, P0 ;  /* 0x000000ffff337224 */ /* 0x102fe200000e061b */
        /* <DEDUP_REMOVED lines=42> */
.L_x_287:
        /* <DEDUP_REMOVED lines=47> */
.L_x_288:
        /* <DEDUP_REMOVED lines=47> */
.L_x_289:
        /* <DEDUP_REMOVED lines=47> */
.L_x_290:
        /* <DEDUP_REMOVED lines=47> */
.L_x_291:
        /* <DEDUP_REMOVED lines=47> */
.L_x_292:
[----:B------:R-:W-:Y:S05]  /*18ba0*/  WARPSYNC.ALL ;  /* 0x0000000000007948 */ /* 0x000fea0003800000 */
[----:B------:R-:W-:Y:S02]  /*18bb0*/  R2UR UR4, R22 ;  /* 0x00000000160472ca */ /* 0x000fe400000e0000 */
[C---:B------:R-:W-:Y:S02]  /*18bc0*/  IADD3 R33, P0, PT, R23.reuse, 0x10470, RZ ;  /* 0x0001047017217810 */ /* 0x040fe40007f1e0ff */
[----:B------:R-:W-:-:S03]  /*18bd0*/  IADD3 R3, P1, PT, R23, 0x10460, RZ ;  /* 0x0001046017037810 */ /* 0x000fc60007f3e0ff */
[--C-:B-1----:R-:W-:Y:S02]  /*18be0*/  IMAD.X R39, RZ, RZ, R27.reuse, P0 ;  /* 0x000000ffff277224 */ /* 0x102fe400000e061b */
[----:B------:R-:W-:-:S04]  /*18bf0*/  IMAD.X R37, RZ, RZ, R27, P1 ;  /* 0x000000ffff257224 */ /* 0x000fc800008e061b */
[----:B------:R-:W1:Y:S01]  /*18c00*/  LDTM.x16 R4, tmem[UR4+0x1f0] ;  /* 0x0001f004000479ee */ /* 0x000e620008240000 */
[----:B------:R-:W-:-:S04]  /*18c10*/  SHF.R.U64 R0, R3, 0x3, R37 ;  /* 0x0000000303007819 */ /* 0x000fc80000001225 */
[----:B------:R-:W-:Y:S01]  /*18c20*/  LOP3.LUT R36, R3, 0x70, R0, 0x78, !PT ;  /* 0x0000007003247812 */ /* 0x000fe200078e7800 */
[----:B------:R-:W-:-:S05]  /*18c30*/  VIADD R3, R22, 0x200 ;  /* 0x0000020016037836 */ /* 0x000fca0000000000 */
[----:B------:R-:W-:-:S04]  /*18c40*/  SHF.R.U32.HI R3, RZ, 0x15, R3 ;  /* 0x00000015ff037819 */ /* 0x000fc80000011603 */
[----:B------:R-:W-:Y:S01]  /*18c50*/  ISETP.NE.AND P0, PT, R28, R3, PT ;  /* 0x000000031c00720c */ /* 0x000fe20003f05270 */
        /* <DEDUP_REMOVED lines=37> */
.L_x_293:
        /* <DEDUP_REMOVED lines=49> */
.L_x_294:
        /* <DEDUP_REMOVED lines=49> */
.L_x_295:
        /* <DEDUP_REMOVED lines=49> */
.L_x_296:
        /* <DEDUP_REMOVED lines=49> */
.L_x_297:
        /* <DEDUP_REMOVED lines=49> */
.L_x_298:
        /* <DEDUP_REMOVED lines=49> */
.L_x_299:
        /* <DEDUP_REMOVED lines=49> */
.L_x_300:
[----:B------:R-:W2:Y:S01]  /*1a420*/  LDCU.64 UR4, c[0x0][0x880] ;  /* 0x00011000ff0477ac */ /* 0x000ea20008000a00 */
[C---:B------:R-:W-:Y:S02]  /*1a430*/  IADD3 R3, P2, PT, R23.reuse, 0x10c60, RZ ;  /* 0x00010c6017037810 */ /* 0x040fe40007f5e0ff */
[----:B------:R-:W-:-:S03]  /*1a440*/  IADD3 R26, P1, PT, R23, 0x10c70, RZ ;  /* 0x00010c70171a7810 */ /* 0x000fc60007f3e0ff */
[--C-:B------:R-:W-:Y:S02]  /*1a450*/  IMAD.X R35, RZ, RZ, R27.reuse, P2 ;  /* 0x000000ffff237224 */ /* 0x100fe400010e061b */
[----:B------:R-:W-:-:S03]  /*1a460*/  IMAD.X R27, RZ, RZ, R27, P1 ;  /* 0x000000ffff1b7224 */ /* 0x000fc600008e061b */
[----:B------:R-:W-:-:S04]  /*1a470*/  SHF.R.U64 R0, R3, 0x3, R35 ;  /* 0x0000000303007819 */ /* 0x000fc80000001223 */
[----:B------:R-:W-:Y:S02]  /*1a480*/  LOP3.LUT R34, R3, 0x70, R0, 0x78, !PT ;  /* 0x0000007003227812 */ /* 0x000fe400078e7800 */
[----:B--2---:R-:W-:-:S04]  /*1a490*/  ISETP.NE.U32.AND P0, PT, RZ, UR4, PT ;  /* 0x00000004ff007c0c */ /* 0x004fc8000bf05070 */
[----:B------:R-:W-:Y:S01]  /*1a4a0*/  ISETP.NE.AND.EX P0, PT, RZ, UR5, PT, P0 ;  /* 0x00000005ff007c0c */ /* 0x000fe2000bf05300 */
[----:B------:R-:W-:Y:S05]  /*1a4b0*/  WARPSYNC.ALL ;  /* 0x0000000000007948 */ /* 0x000fea0003800000 */
[----:B------:R-:W-:-:S13]  /*1a4c0*/  R2UR UR4, R22 ;  /* 0x00000000160472ca */ /* 0x000fda00000e0000 */
[----:B-1----:R-:W1:Y:S02]  /*1a4d0*/  LDTM.x16 R4, tmem[UR4+0x270] ;  /* 0x00027004000479ee */ /* 0x002e640008240000 */
[----:B-1----:R-:W-:Y:S01]  /*1a4e0*/  FMUL2 R20, R32.F32, R8.F32x2.HI_LO ;  /* 0x000000082014724a */ /* 0x002fe20000040000 */
[----:B------:R-:W-:Y:S01]  /*1a4f0*/  SHF.R.U64 R9, R26, 0x3, R27 ;  /* 0x000000031a097819 */ /* 0x000fe2000000121b */
[C---:B------:R-:W-:Y:S02]  /*1a500*/  FMUL2 R4, R32.reuse.F32, R4.F32x2.HI_LO ;  /* 0x000000042004724a */ /* 0x040fe40000040000 */
[----:B------:R-:W-:Y:S01]  /*1a510*/  FMUL2 R6, R32.F32, R6.F32x2.HI_LO ;  /* 0x000000062006724a */ /* 0x000fe20000040000 */
        /* <DEDUP_REMOVED lines=16> */
[----:B------:R-:W-:Y:S01]  /*1a620*/  @!PT LDS RZ, [RZ] ;  /* 0x00000000fffff984 */ /* 0x000fe20000000800 */
[----:B------:R-:W-:Y:S01]  /*1a630*/  @!PT LDS RZ, [RZ] ;  /* 0x00000000fffff984 */ /* 0x000fe20000000800 */
[----:B------:R-:W-:Y:S01]  /*1a640*/  @!PT LDS RZ, [RZ] ;  /* 0x00000000fffff984 */ /* 0x000fe20000000800 */
[----:B------:R-:W-:Y:S01]  /*1a650*/  @!PT LDS RZ, [RZ] ;  /* 0x00000000fffff984 */ /* 0x000fe20000000800 */
[----:B------:R2:W-:Y:S06]  /*1a660*/  MEMBAR.ALL.CTA ;  /* 0x0000000000007992 */ /* 0x0005ec0000008000 */
[----:B--2---:R-:W2:Y:S01]  /*1a670*/  FENCE.VIEW.ASYNC.S ;  /* 0x00000000000073c6 */ /* 0x004ea20000000000 */
[----:B------:R-:W-:Y:S05]  /*1a680*/  @!P0 BRA `(.L_x_301) ;  /* 0x0000000400048947 */ /* 0x000fea0003800000 */
[----:B------:R-:W-:Y:S01]  /*1a690*/  FSETP.GEU.AND P0, PT, R24, 1.175494350822287508e-38, PT ;  /* 0x008000001800780b */ /* 0x000fe20003f0e000 */
[----:B------:R-:W3:Y:S01]  /*1a6a0*/  LDCU UR4, c[0x0][0x380] ;  /* 0x00007000ff0477ac */ /* 0x000ee20008000800 */
[----:B------:R-:W-:Y:S01]  /*1a6b0*/  MOV R0, 0x3e055027 ;  /* 0x3e05502700007802 */ /* 0x000fe20000000f00 */
[----:B------:R-:W-:Y:S01]  /*1a6c0*/  BSSY.RECONVERGENT B0, `(.L_x_301) ;  /* 0x000003d000007945 */ /* 0x000fe20003800200 */
[----:B-1----:R-:W-:Y:S01]  /*1a6d0*/  FSEL R5, RZ, -23, P0 ;  /* 0xc1b80000ff057808 */ /* 0x002fe20000000000 */
[----:B------:R-:W1:Y:S01]  /*1a6e0*/  LDCU UR5, c[0x0][0x700] ;  /* 0x0000e000ff0577ac */ /* 0x000e620008000800 */
[----:B------:R-:W-:-:S07]  /*1a6f0*/  LOP3.LUT R2, R2, 0x7f, RZ, 0xc0, !PT ;  /* 0x0000007f02027812 */ /* 0x000fce00078ec0ff */
        /* <DEDUP_REMOVED lines=8> */
[----:B------:R-:W-:Y:S01]  /*1a780*/  FFMA R4, R4, 1.1920928955078125e-07, R5 ;  /* 0x3400000004047823 */ /* 0x000fe20000000005 */
[----:B------:R-:W-:Y:S01]  /*1a790*/  MOV R5, 0x7f800000 ;  /* 0x7f80000000057802 */ /* 0x000fe20000000f00 */
        /* <DEDUP_REMOVED lines=10> */
[----:B------:R-:W-:-:S03]  /*1a840*/  LEA R0, R31, R2, 0x8 ;  /* 0x000000021f007211 */ /* 0x000fc600078e40ff */
[----:B------:R-:W-:Y:S01]  /*1a850*/  FFMA R3, R4, 0.69314718246459960938, R3 ;  /* 0x3f31721804037823 */ /* 0x000fe20000000003 */
[----:B------:R-:W-:Y:S01]  /*1a860*/  IADD3 R0, PT, PT, R0, 0x80, RZ ;  /* 0x0000008000007810 */ /* 0x000fe20007ffe0ff */
[----:B------:R-:W-:-:S03]  /*1a870*/  @P0 FFMA R3, R24, R5, +INF ;  /* 0x7f80000018030423 */ /* 0x000fc60000000005 */
[----:B---3--:R-:W-:Y:S02]  /*1a880*/  ISETP.GE.AND P0, PT, R0, UR4, PT ;  /* 0x0000000400007c0c */ /* 0x008fe4000bf06270 */
[----:B------:R-:W-:-:S05]  /*1a890*/  FSEL R2, R3, -INF , P1 ;  /* 0xff80000003027808 */ /* 0x000fca0000800000 */
[----:B-1----:R-:W-:-:S06]  /*1a8a0*/  FFMA R25, R25, UR5, R2 ;  /* 0x0000000519197c23 */ /* 0x002fcc0008000002 */
[----:B------:R-:W-:Y:S05]  /*1a8b0*/  @P0 BRA `(.L_x_302) ;  /* 0x0000000000740947 */ /* 0x000fea0003800000 */
[----:B------:R-:W1:Y:S01]  /*1a8c0*/  LDCU UR4, c[0x0][0x38c] ;  /* 0x00007180ff0477ac */ /* 0x000e620008000800 */
[----:B------:R-:W3:Y:S01]  /*1a8d0*/  LDCU UR5, c[0x0][0x890] ;  /* 0x00011200ff0577ac */ /* 0x000ee20008000800 */
[----:B------:R-:W5:Y:S01]  /*1a8e0*/  LDCU.64 UR6, c[0x0][0x888] ;  /* 0x00011100ff0677ac */ /* 0x000f620008000a00 */
[----:B-1----:R-:W1:Y:S01]  /*1a8f0*/  I2F.U32.RP R6, UR4 ;  /* 0x0000000400067d06 */ /* 0x002e620008209000 */
[----:B------:R-:W-:Y:S01]  /*1a900*/  ISETP.NE.U32.AND P0, PT, RZ, UR4, PT ;  /* 0x00000004ff007c0c */ /* 0x000fe2000bf05070 */
[----:B---3--:R-:W-:-:S06]  /*1a910*/  IMAD R29, R29, UR5, R0 ;  /* 0x000000051d1d7c24 */ /* 0x008fcc000f8e0200 */
[----:B-1----:R-:W1:Y:S02]  /*1a920*/  MUFU.RCP R4, R6 ;  /* 0x0000000600047308 */ /* 0x002e640000001000 */
[----:B-1----:R-:W-:-:S06]  /*1a930*/  IADD3 R4, PT, PT, R4, 0xffffffe, RZ ;  /* 0x0ffffffe04047810 */ /* 0x002fcc0007ffe0ff */
[----:B------:R-:W1:Y:S02]  /*1a940*/  F2I.FTZ.U32.TRUNC.NTZ R3, R4 ;  /* 0x0000000400037305 */ /* 0x000e64000021f000 */
[----:B-1----:R-:W-:-:S05]  /*1a950*/  IADD3 R2, PT, PT, RZ, -R3, RZ ;  /* 0x80000003ff027210 */ /* 0x002fca0007ffe0ff */
[----:B------:R-:W-:Y:S02]  /*1a960*/  IMAD R5, R2, UR4, RZ ;  /* 0x0000000402057c24 */ /* 0x000fe4000f8e02ff */
[----:B------:R-:W-:-:S05]  /*1a970*/  HFMA2 R2, -RZ, RZ, 0, 0 ;  /* 0x00000000ff027431 */ /* 0x000fca00000001ff */
[----:B------:R-:W-:-:S06]  /*1a980*/  IMAD.HI.U32 R5, R3, R5, R2 ;  /* 0x0000000503057227 */ /* 0x000fcc00078e0002 */
[----:B----4-:R-:W-:Y:S02]  /*1a990*/  IMAD.HI.U32 R2, R5, R30, RZ ;  /* 0x0000001e05027227 */ /* 0x010fe400078e00ff */
[----:B------:R-:W1:Y:S03]  /*1a9a0*/  LDC.64 R4, c[0x0][0x880] ;  /* 0x00022000ff047b82 */ /* 0x000e660000000a00 */
        /* <DEDUP_REMOVED lines=9> */
[----:B-----5:R-:W-:-:S04]  /*1aa40*/  IMAD R29, R2, UR7, R29 ;  /* 0x00000007021d7c24 */ /* 0x020fc8000f8e021d */
[----:B------:R-:W-:-:S04]  /*1aa50*/  IMAD R30, R3, UR4, R30 ;  /* 0x00000004031e7c24 */ /* 0x000fc8000f8e021e */
[----:B------:R-:W-:-:S04]  /*1aa60*/  IMAD R29, R30, UR6, R29 ;  /* 0x000000061e1d7c24 */ /* 0x000fc8000f8e021d */
[----:B-1----:R-:W-:-:S05]  /*1aa70*/  IMAD.WIDE.U32 R4, R29, 0x4, R4 ;  /* 0x000000041d047825 */ /* 0x002fca00078e0004 */
[----:B------:R1:W-:Y:S02]  /*1aa80*/  STG.E desc[UR46][R4.64], R25 ;  /* 0x0000001904007986 */ /* 0x0003e4000c10192e */
.L_x_302:
[----:B------:R-:W-:Y:S05]  /*1aa90*/  BSYNC.RECONVERGENT B0 ;  /* 0x0000000000007941 */ /* 0x000fea0003800200 */
.L_x_301:
[----:B------:R-:W-:Y:S01]  /*1aaa0*/  UISETP.NE.AND UP0, UPT, UR42, URZ, UPT ;  /* 0x000000ff2a00728c */ /* 0x000fe2000bf05270 */
[----:B------:R-:W-:-:S08]  /*1aab0*/  NOP ;  /* 0x0000000000007918 */ /* 0x000fd00000000000 */
[----:B------:R-:W-:Y:S05]  /*1aac0*/  BRA.U UP0, `(.L_x_303) ;  /* 0x0000000100087547 */ /* 0x000fea000b800000 */
[----:B------:R-:W-:Y:S05]  /*1aad0*/  BPT.TRAP 0x1 ;  /* 0x000000040000795c */ /* 0x000fea0000300000 */
[----:B------:R-:W-:Y:S05]  /*1aae0*/  BPT.TRAP 0x1 ;  /* 0x000000040000795c */ /* 0x000fea0000300000 */
.L_x_303:
[----:B------:R-:W-:Y:S02]  /*1aaf0*/  UIADD3 UR4, UPT, UPT, UR36, 0x380a8, URZ ;  /* 0x000380a824047890 */ /* 0x000fe4000fffe0ff */
[----:B------:R-:W-:Y:S02]  /*1ab00*/  UISETP.NE.AND UP0, UPT, UR42, URZ, UPT ;  /* 0x000000ff2a00728c */ /* 0x000fe4000bf05270 */
[----:B------:R-:W-:-:S09]  /*1ab10*/  UPRMT UR4, UR40, 0x654, UR4 ;  /* 0x0000065428047896 */ /* 0x000fd20008000004 */
[----:B--2---:R-:W-:Y:S01]  /*1ab20*/  SYNCS.ARRIVE.TRANS64.RED.A1T0 RZ, [UR4], RZ ;  /* 0x000000ffffff79a7 */ /* 0x004fe20008100404 */
[----:B------:R-:W-:Y:S05]  /*1ab30*/  BRA.U UP0, `(.L_x_304) ;  /* 0x0000000100047547 */ /* 0x000fea000b800000 */
[----:B------:R-:W-:Y:S05]  /*1ab40*/  BPT.TRAP 0x1 ;  /* 0x000000040000795c */ /* 0x000fea0000300000 */
.L_x_304:
[----:B------:R-:W-:Y:S01]  /*1ab50*/  SYNCS.ARRIVE.TRANS64.A1T0 RZ, [UR36+0x380b8], RZ ;  /* 0x0380b8ffffff79a7 */ /* 0x000fe20008100024 */
[----:B------:R-:W-:Y:S05]  /*1ab60*/  EXIT ;  /* 0x000000000000794d */ /* 0x000fea0003800000 */
.L_x_27:
[----:B------:R-:W-:-:S08]  /*1ab70*/  NOP ;  /* 0x0000000000007918 */ /* 0x000fd00000000000 */
[----:B------:R-:W1:Y:S02]  /*1ab80*/  USETMAXREG.TRY_ALLOC.CTAPOOL UP0, 0xc0 ;  /* 0x000000c0000079c8 */ /* 0x000e640008000600 */
[----:B-1----:R-:W-:Y:S05]  /*1ab90*/  BRA.U !UP0, `(.L_x_27) ;  /* 0xfffffffd08f47547 */ /* 0x002fea000b83ffff */
[----:B------:R-:W1:Y:S01]  /*1aba0*/  S2UR UR8, SR_CTAID.X ;  /* 0x00000000000879c3 */ /* 0x000e620000002500 */
[----:B------:R-:W2:Y:S02]  /*1abb0*/  LDCU.64 UR4, c[0x0][0x380] ;  /* 0x00007000ff0477ac */ /* 0x000ea40008000a00 */
[----:B--2---:R-:W-:Y:S02]  /*1abc0*/  UISETP.NE.AND UP0, UPT, UR5, URZ, UPT ;  /* 0x000000ff0500728c */ /* 0x004fe4000bf05270 */
[----:B-1----:R-:W-:-:S04]  /*1abd0*/  USHF.L.U32 UR60, UR8, 0x8, URZ ;  /* 0x00000008083c7899 */ /* 0x002fc800080006ff */
[----:B------:R-:W-:-:S06]  /*1abe0*/  UISETP.GE.U32.OR UP0, UPT, UR60, UR4, !UP0 ;  /* 0x000000043c00728c */ /* 0x000fcc000c706470 */
[----:B------:R-:W-:-:S13]  /*1abf0*/  PLOP3.LUT P0, PT, PT, PT, UP0, 0x80, 0x8 ;  /* 0x000000000008781c */ /* 0x000fda0003f0f008 */
[----:B------:R-:W-:Y:S05]  /*1ac00*/  @P0 EXIT ;  /* 0x000000000000094d */ /* 0x000fea0003800000 */
[----:B------:R-:W-:Y:S02]  /*1ac10*/  UIADD3 UR6, UPT, UPT, UR5, 0x3f, URZ ;  /* 0x0000003f05067890 */ /* 0x000fe4000fffe0ff */
[----:B------:R-:W-:Y:S02]  /*1ac20*/  ULEA UR7, UR8, 0x4, 0x2 ;  /* 0x0000000408077891 */ /* 0x000fe4000f8e10ff */
[----:B------:R-:W-:Y:S02]  /*1ac30*/  USHF.R.S32.HI UR4, URZ, 0x1f, UR6 ;  /* 0x0000001fff047899 */ /* 0x000fe40008011406 */
[----:B------:R-:W-:Y:S02]  /*1ac40*/  UISETP.NE.AND UP1, UPT, UR41, URZ, UPT ;  /* 0x000000ff2900728c */ /* 0x000fe4000bf25270 */
[----:B------:R-:W-:Y:S02]  /*1ac50*/  ULEA.HI UR6, UR4, UR6, URZ, 0x6 ;  /* 0x0000000604067291 */ /* 0x000fe4000f8f30ff */
[----:B------:R-:W-:-:S02]  /*1ac60*/  ULOP3.LUT UR4, UR7, 0x3fffffc, URZ, 0xc0, !UPT ;  /* 0x03fffffc07047892 */ /* 0x000fc4000f8ec0ff */
[----:B------:R-:W-:Y:S02]  /*1ac70*/  USHF.R.S32.HI UR6, URZ, 0x6, UR6 ;  /* 0x00000006ff067899 */ /* 0x000fe40008011406 */
[----:B------:R-:W-:Y:S02]  /*1ac80*/  USEL UR59, URZ, 0x80, UP1 ;  /* 0x00000080ff3b7887 */ /* 0x000fe40008800000 */
[----:B------:R-:W-:-:S04]  /*1ac90*/  UISETP.LT.AND UP0, UPT, UR6, UR4, UPT ;  /* 0x000000040600728c */ /* 0x000fc8000bf01270 */
[----:B------:R-:W-:Y:S02]  /*1aca0*/  USEL UR51, UR6, UR4, UP0 ;  /* 0x0000000406337287 */ /* 0x000fe40008000000 */
[----:B------:R-:W-:Y:S02]  /*1acb0*/  USEL UR4, UR11, UR10, UP1 ;  /* 0x0000000a0b047287 */ /* 0x000fe40008800000 */
[----:B------:R-:W-:Y:S02]  /*1acc0*/  UISETP.LT.AND UP0, UPT, UR51, 0x4, UPT ;  /* 0x000000043300788c */ /* 0x000fe4000bf01270 */
[----:B------:R-:W-:Y:S02]  /*1acd0*/  ULOP3.LUT UR49, UR4, 0x1, URZ, 0xc0, !UPT ;  /* 0x0000000104317892 */ /* 0x000fe4000f8ec0ff */
[----:B------:R-:W-:Y:S02]  /*1ace0*/  USEL UR58, UR51, 0x4, UP0 ;  /* 0x00000004333a7887 */ /* 0x000fe40008000000 */
[----:B------:R-:W-:-:S02]  /*1acf0*/  UISETP.NE.U32.AND UP0, UPT, UR49, 0x1, UPT ;  /* 0x000000013100788c */ /* 0x000fc4000bf05070 */
[----:B------:R-:W-:-:S07]  /*1ad00*/  UIADD3 UR4, UPT, UPT, -UR58, UR51, URZ ;  /* 0x000000333a047290 */ /* 0x000fce000fffe1ff */
[----:B------:R-:W-:Y:S05]  /*1ad10*/  BRA.U !UP0, `(.L_x_305) ;  /* 0x0000000108047547 */ /* 0x000fea000b800000 */
[----:B------:R-:W-:Y:S05]  /*1ad20*/  BPT.TRAP 0x1 ;  /* 0x000000040000795c */ /* 0x000fea0000300000 */
.L_x_305:
[----:B------:R-:W1:Y:S01]  /*1ad30*/  S2UR UR56, SR_CgaCtaId ;  /* 0x00000000003879c3 */ /* 0x000e620000008800 */
[----:B------:R-:W-:Y:S01]  /*1ad40*/  UISETP.NE.AND UP0, UPT, UR41, URZ, UPT ;  /* 0x000000ff2900728c */ /* 0x000fe2000bf05270 */
[----:B------:R-:W-:Y:S01]  /*1ad50*/  MOV R3, 0x1 ;  /* 0x0000000100037802 */ /* 0x000fe20000000f00 */
[----:B------:R-:W-:Y:S01]  /*1ad60*/  UMOV UR37, 0x400 ;  /* 0x0000040000257882 */ /* 0x000fe20000000000 */
[----:B------:R-:W-:Y:S02]  /*1ad70*/  USHF.L.U32 UR52, UR52, 0x3, URZ ;  /* 0x0000000334347899 */ /* 0x000fe400080006ff */
[----:B------:R-:W-:Y:S01]  /*1ad80*/  SHF.L.U32 R3, R3, 0x1f, RZ ;  /* 0x0000001f03037819 */ /* 0x000fe200000006ff */
[----:B------:R-:W-:Y:S01]  /*1ad90*/  UMOV UR46, 0x1 ;  /* 0x00000001002e7882 */ /* 0x000fe20000000000 */
[----:B------:R-:W-:Y:S01]  /*1ada0*/  UMOV UR45, 0x1 ;  /* 0x00000001002d7882 */ /* 0x000fe20000000000 */
[----:B-1----:R-:W-:-:S04]  /*1adb0*/  ULEA UR37, UR56, UR37, 0x18 ;  /* 0x0000002538257291 */ /* 0x002fc8000f8ec0ff */
[----:B------:R-:W-:Y:S02]  /*1adc0*/  UIADD3 UR53, UPT, UPT, UR37, 0x38078, URZ ;  /* 0x0003807825357890 */ /* 0x000fe4000fffe0ff */
[----:B------:R-:W-:Y:S02]  /*1add0*/  @!UP0 UIADD3 UR53, UPT, UPT, UR37, 0x38088, URZ ;  /* 0x0003808825358890 */ /* 0x000fe4000fffe0ff */
[----:B------:R-:W-:-:S07]  /*1ade0*/  UIADD3 UR61, UPT, UPT, UR37, UR52, URZ ;  /* 0x00000034253d7290 */ /* 0x000fce000fffe0ff */
[----:B------:R-:W1:Y:S02]  /*1adf0*/  SYNCS.PHASECHK.TRANS64.TRYWAIT P0, [UR53], R3 ;  /* 0x00000003ff0075a7 */ /* 0x000e640008001135 */
[----:B-1----:R-:W-:Y:S05]  /*1ae00*/  @!P0 BRA `(.L_x_306) ;  /* 0x000000c400248947 */ /* 0x002fea0003800000 */
.L_x_465:
[----:B------:R-:W-:Y:S01]  /*1ae10*/  UISETP.GE.AND UP0, UPT, UR4, 0x1, UPT ;  /* 0x000000010400788c */ /* 0x000fe2000bf06270 */
[----:B------:R-:W-:Y:S01]  /*1ae20*/  SHF.R.U32.HI R19, RZ, 0x5, R2 ;  /* 0x00000005ff137819 */ /* 0x000fe20000011602 */
[----:B------:R-:W-:Y:S01]  /*1ae30*/  IMAD.MOV.U32 R22, RZ, RZ, RZ ;  /* 0x000000ffff167224 */ /* 0x000fe200078e00ff */
[----:B------:R-:W-:Y:S01]  /*1ae40*/  MOV R17, 0xff800000 ;  /* 0xff80000000117802 */ /* 0x000fe20000000f00 */
[----:B------:R-:W-:Y:S01]  /*1ae50*/  IMAD.MOV.U32 R16, RZ, RZ, RZ ;  /* 0x000000ffff107224 */ /* 0x000fe200078e00ff */
[----:B------:R-:W-:Y:S01]  /*1ae60*/  UMOV UR48, URZ ;  /* 0x000000ff00307c82 */ /* 0x000fe20008000000 */
[----:B------:R-:W-:-:S03]  /*1ae70*/  UMOV UR47, URZ ;  /* 0x000000ff002f7c82 */ /* 0x000fc60008000000 */
[----:B------:R-:W-:Y:S05]  /*1ae80*/  BRA.U !UP0, `(.L_x_307) ;  /* 0x0000002508747547 */ /* 0x000fea000b800000 */
[----:B------:R-:W-:Y:S01]  /*1ae90*/  IMAD.U32 R122, R2, 0x10000, RZ ;  /* 0x00010000027a7824 */ /* 0x000fe200078e00ff */
[----:B------:R-:W-:Y:S01]  /*1aea0*/  R2UR UR5, R18 ;  /* 0x00000000120572ca */ /* 0x000fe200000e0000 */
[----:B------:R-:W-:Y:S01]  /*1aeb0*/  UISETP.NE.AND UP0, UPT, UR41, URZ, UPT ;  /* 0x000000ff2900728c */ /* 0x000fe2000bf05270 */
[----:B------:R-:W-:Y:S01]  /*1aec0*/  LOP3.LUT R23, R19, 0x3, RZ, 0xc0, !PT ;  /* 0x0000000313177812 */ /* 0x000fe200078ec0ff */
[----:B------:R-:W-:Y:S01]  /*1aed0*/  USHF.L.U32 UR4, UR4, 0x6, URZ ;  /* 0x0000000604047899 */ /* 0x000fe200080006ff */
[----:B------:R-:W-:Y:S01]  /*1aee0*/  LOP3.LUT R122, R122, 0x600000, RZ, 0xc0, !PT ;  /* 0x006000007a7a7812 */ /* 0x000fe200078ec0ff */
[----:B------:R-:W-:Y:S01]  /*1aef0*/  ULOP3.LUT UR42, URZ, UR58, URZ, 0x33, !UPT ;  /* 0x0000003aff2a7292 */ /* 0x000fe2000f8e33ff */
[----:B------:R-:W-:Y:S01]  /*1af00*/  IMAD.MOV.U32 R16, RZ, RZ, RZ ;  /* 0x000000ffff107224 */ /* 0x000fe200078e00ff */
[----:B------:R-:W-:Y:S01]  /*1af10*/  UMOV UR54, 0x20 ;  /* 0x0000002000367882 */ /* 0x000fe20000000000 */
[----:B------:R-:W-:Y:S01]  /*1af20*/  LOP3.LUT R123, R122, UR59, RZ, 0xfc, !PT ;  /* 0x0000003b7a7b7c12 */ /* 0x000fe2000f8efcff */
[----:B------:R-:W-:Y:S01]  /*1af30*/  IMAD.MOV.U32 R88, RZ, RZ, -0x800000 ;  /* 0xff800000ff587424 */ /* 0x000fe200078e00ff */
[----:B------:R-:W-:Y:S01]  /*1af40*/  SHF.R.U32.HI R126, RZ, 0x15, R122 ;  /* 0x00000015ff7e7819 */ /* 0x000fe2000001167a */
[----:B------:R-:W-:Y:S01]  /*1af50*/  IMAD.U32 R22, RZ, RZ, UR4 ;  /* 0x00000004ff167e24 */ /* 0x000fe2000f8e00ff */
[----:B------:R-:W-:Y:S01]  /*1af60*/  UIADD3 UR50, UPT, UPT, UR37, 0x38060, URZ ;  /* 0x0003806025327890 */ /* 0x000fe2000fffe0ff */
[----:B------:R-:W-:Y:S01]  /*1af70*/  VIADD R124, R123, 0x20 ;  /* 0x000000207b7c7836 */ /* 0x000fe20000000000 */
[----:B------:R-:W-:-:S02]  /*1af80*/  USEL UR43, UR57, UR5, UP0 ;  /* 0x00000005392b7287 */ /* 0x000fc40008000000 */
[----:B------:R-:W-:Y:S02]  /*1af90*/  ULOP3.LUT UR55, UR52, 0x8, URZ, 0x3c, !UPT ;  /* 0x0000000834377892 */ /* 0x000fe4000f8e3cff */
[----:B------:R-:W-:Y:S01]  /*1afa0*/  SHF.R.U32.HI R124, RZ, 0x15, R124 ;  /* 0x00000015ff7c7819 */ /* 0x000fe2000001167c */
[----:B------:R-:W-:Y:S01]  /*1afb0*/  UMOV UR47, URZ ;  /* 0x000000ff002f7c82 */ /* 0x000fe20008000000 */
[----:B------:R-:W-:Y:S01]  /*1afc0*/  UMOV UR45, 0x1 ;  /* 0x00000001002d7882 */ /* 0x000fe20000000000 */
[----:B------:R-:W2:Y:S01]  /*1afd0*/  LDCU UR39, c[0x0][0x704] ;  /* 0x0000e080ff2777ac */ /* 0x000ea20008000800 */
[----:B------:R-:W-:Y:S02]  /*1afe0*/  USEL UR54, UR54, 0xa0, UP0 ;  /* 0x000000a036367887 */ /* 0x000fe40008000000 */
[----:B------:R-:W-:Y:S02]  /*1aff0*/  @UP0 UIADD3 UR50, UPT, UPT, UR37, 0x38050, URZ ;  /* 0x0003805025320890 */ /* 0x000fe4000fffe0ff */
[----:B------:R-:W-:Y:S01]  /*1b000*/  UIADD3 UR42, UPT, UPT, UR42, UR51, URZ ;  /* 0x000000332a2a7290 */ /* 0x000fe2000fffe0ff */
[----:B------:R-:W-:Y:S01]  /*1b010*/  UMOV UR46, 0x1 ;  /* 0x00000001002e7882 */ /* 0x000fe20000000000 */
[----:B------:R-:W-:-:S10]  /*1b020*/  UMOV UR48, URZ ;  /* 0x000000ff00307c82 */ /* 0x000fd40008000000 */
.L_x_325:
[----:B-12---:R-:W-:Y:S01]  /*1b030*/  IADD3 R0, PT, PT, R122, UR54, RZ ;  /* 0x000000367a007c10 */ /* 0x006fe2000fffe0ff */
[----:B------:R-:W-:-:S04]  /*1b040*/  UISETP.NE.AND UP0, UPT, UR41, URZ, UPT ;  /* 0x000000ff2900728c */ /* 0x000fc8000bf05270 */
[----:B------:R-:W-:Y:S01]  /*1b050*/  USEL UR40, UR48, UR47, UP0 ;  /* 0x0000002f30287287 */ /* 0x000fe20008000000 */
[----:B------:R-:W1:Y:S01]  /*1b060*/  SHFL.IDX PT, R0, R0, RZ, 0x1f ;  /* 0x00001fff00007589 */ /* 0x000e6200000e0000 */
[----:B------:R-:W-:Y:S01]  /*1b070*/  UISETP.GT.U32.AND UP0, UPT, UR43, 0x1, UPT ;  /* 0x000000012b00788c */ /* 0x000fe2000bf04070 */
[----:B-1----:R-:W-:-:S08]  /*1b080*/  R2UR UR38, R0 ;  /* 0x00000000002672ca */ /* 0x002fd000000e0000 */
[----:B---3--:R-:W-:Y:S07]  /*1b090*/  BRA.U UP0, `(.L_x_308) ;  /* 0x0000000100047547 */ /* 0x008fee000b800000 */
[----:B--2---:R-:W-:Y:S05]  /*1b0a0*/  BPT.TRAP 0x1 ;  /* 0x000000040000795c */ /* 0x004fea0000300000 */
.L_x_308:
[----:B------:R-:W-:Y:S01]  /*1b0b0*/  IMAD.U32 R3, RZ, RZ, UR40 ;  /* 0x00000028ff037e24 */ /* 0x000fe2000f8e00ff */
[----:B------:R-:W-:-:S04]  /*1b0c0*/  ISETP.NE.AND P0, PT, R23, R126, PT ;  /* 0x0000007e1700720c */ /* 0x000fc80003f05270 */
[----:B------:R-:W-:-:S04]  /*1b0d0*/  SHF.L.U32 R3, R3, 0x1f, RZ ;  /* 0x0000001f03037819 */ /* 0x000fc800000006ff */
[----:B------:R-:W1:Y:S02]  /*1b0e0*/  SYNCS.PHASECHK.TRANS64.TRYWAIT P1, [UR50], R3 ;  /* 0x00000003ff0075a7 */ /* 0x000e640008021132 */
[----:B-1----:R-:W-:Y:S05]  /*1b0f0*/  @!P1 BRA `(.L_x_309) ;  /* 0x000000c000809947 */ /* 0x002fea0003800000 */
.L_x_466:
        /* <DEDUP_REMOVED lines=17> */
.L_x_310:
[----:B------:R-:W-:Y:S05]  /*1b210*/  WARPSYNC.ALL ;  /* 0x0000000000007948 */ /* 0x000fea0003800000 */
[----:B------:R-:W-:Y:S02]  /*1b220*/  R2UR UR4, R123 ;  /* 0x000000007b0472ca */ /* 0x000fe400000e0000 */
[----:B------:R-:W-:-:S11]  /*1b230*/  ISETP.NE.AND P0, PT, R23, R124, PT ;  /* 0x0000007c1700720c */ /* 0x000fd60003f05270 */
[----:B------:R-:W3:Y:S02]  /*1b240*/  LDTM.x32 R56, tmem[UR4] ;  /* 0x00000004003879ee */ /* 0x000ee400082c0000 */
[----:B---3--:R-:W-:Y:S05]  /*1b250*/  @!P0 BRA `(.L_x_311) ;  /* 0x0000000000408947 */ /* 0x008fea0003800000 */
        /* <DEDUP_REMOVED lines=16> */
.L_x_311:
[----:B------:R-:W-:Y:S05]  /*1b360*/  WARPSYNC.ALL ;  /* 0x0000000000007948 */ /* 0x000fea0003800000 */
[----:B------:R-:W-:Y:S02]  /*1b370*/  R2UR UR4, R123 ;  /* 0x000000007b0472ca */ /* 0x000fe400000e0000 */
[C---:B-1----:R-:W-:Y:S02]  /*1b380*/  FMNMX3 R3, R88.reuse, R56, R60, !PT ;  /* 0x0000003858037276 */ /* 0x042fe4000780003c */
[C---:B------:R-:W-:Y:S02]  /*1b390*/  FMNMX3 R0, R88.reuse, R57, R61, !PT ;  /* 0x0000003958007276 */ /* 0x040fe4000780003d */
[----:B------:R-:W-:-:S02]  /*1b3a0*/  FMNMX3 R5, R88, R58, R62, !PT ;  /* 0x0000003a58057276 */ /* 0x000fc4000780003e */
[----:B------:R-:W-:Y:S02]  /*1b3b0*/  FMNMX3 R3, R3, R64, R68, !PT ;  /* 0x0000004003037276 */ /* 0x000fe40007800044 */
[----:B------:R-:W-:Y:S02]  /*1b3c0*/  FMNMX3 R0, R0, R65, R69, !PT ;  /* 0x0000004100007276 */ /* 0x000fe40007800045 */
[----:B------:R-:W-:Y:S01]  /*1b3d0*/  FMNMX3 R6, R88, R59, R63, !PT ;  /* 0x0000003b58067276 */ /* 0x000fe2000780003f */
[----:B------:R-:W1:Y:S01]  /*1b3e0*/  LDTM.x32 R24, tmem[UR4+0x20] ;  /* 0x00002004001879ee */ /* 0x000e6200082c0000 */
[----:B------:R-:W-:Y:S02]  /*1b3f0*/  FMNMX3 R5, R5, R66, R70, !PT ;  /* 0x0000004205057276 */ /* 0x000fe40007800046 */
[----:B------:R-:W-:Y:S02]  /*1b400*/  FMNMX3 R3, R3, R72, R76, !PT ;  /* 0x0000004803037276 */ /* 0x000fe4000780004c */
[----:B------:R-:W-:-:S02]  /*1b410*/  FMNMX3 R0, R0, R73, R77, !PT ;  /* 0x0000004900007276 */ /* 0x000fc4000780004d */
[----:B------:R-:W-:Y:S02]  /*1b420*/  FMNMX3 R6, R6, R67, R71, !PT ;  /* 0x0000004306067276 */ /* 0x000fe40007800047 */
[----:B------:R-:W-:Y:S02]  /*1b430*/  FMNMX3 R5, R5, R74, R78, !PT ;  /* 0x0000004a05057276 */ /* 0x000fe4000780004e */
[----:B------:R-:W-:Y:S02]  /*1b440*/  FMNMX3 R3, R3, R80, R84, !PT ;  /* 0x0000005003037276 */ /* 0x000fe40007800054 */
[----:B------:R-:W-:Y:S02]  /*1b450*/  FMNMX3 R0, R0, R81, R85, !PT ;  /* 0x0000005100007276 */ /* 0x000fe40007800055 */
[----:B------:R-:W-:Y:S02]  /*1b460*/  FMNMX3 R6, R6, R75, R79, !PT ;  /* 0x0000004b06067276 */ /* 0x000fe4000780004f */
[----:B------:R-:W-:-:S02]  /*1b470*/  FMNMX3 R5, R5, R82, R86, !PT ;  /* 0x0000005205057276 */ /* 0x000fc40007800056 */
[----:B------:R-:W-:Y:S02]  /*1b480*/  FMNMX3 R6, R6, R83, R87, !PT ;  /* 0x0000005306067276 */ /* 0x000fe40007800057 */
[----:B------:R-:W-:Y:S02]  /*1b490*/  ISETP.NE.AND P0, PT, R23, R126, PT ;  /* 0x0000007e1700720c */ /* 0x000fe40003f05270 */
[----:B-1----:R-:W-:Y:S02]  /*1b4a0*/  FMNMX3 R3, R3, R24, R28, !PT ;  /* 0x0000001803037276 */ /* 0x002fe4000780001c */
        /* <DEDUP_REMOVED lines=15> */
[----:B------:R-:W-:-:S04]  /*1b5a0*/  FMNMX3 R0, R4, R3, R0, !PT ;  /* 0x0000000304007276 */ /* 0x000fc80007800000 */
[----:B------:R-:W-:-:S04]  /*1b5b0*/  FMNMX R17, R17, R0, !PT ;  /* 0x0000000011117209 */ /* 0x000fc80007800000 */
[----:B------:R-:W-:-:S04]  /*1b5c0*/  FSETP.NEU.AND P1, PT, R17, -INF , PT ;  /* 0xff8000001100780b */ /* 0x000fc80003f2d000 */
[----:B------:R-:W-:Y:S01]  /*1b5d0*/  FSEL R89, R17, RZ, P1 ;  /* 0x000000ff11597208 */ /* 0x000fe20000800000 */
[----:B------:R-:W-:Y:S08]  /*1b5e0*/  @!P0 BRA `(.L_x_312) ;  /* 0x0000000000408947 */ /* 0x000ff00003800000 */
[----:B------:R-:W-:Y:S01]  /*1b5f0*/  MOV R14, 0x8 ;  /* 0x00000008000e7802 */ /* 0x000fe20000000f00 */
[----:B------:R-:W1:Y:S01]  /*1b600*/  LDCU.64 UR6, c[0x4][0xb0] ;  /* 0x01001600ff0677ac */ /* 0x000e620008000a00 */
[----:B------:R-:W-:Y:S02]  /*1b610*/  HFMA2 R12, -RZ, RZ, 0, 5.9604644775390625e-08 ;  /* 0x00000001ff0c7431 */ /* 0x000fe400000001ff */
[----:B------:R-:W-:Y:S01]  /*1b620*/  IMAD.MOV.U32 R8, RZ, RZ, 0x1be ;  /* 0x000001beff087424 */ /* 0x000fe200078e00ff */
[----:B------:R-:W3:Y:S01]  /*1b630*/  LDCU.64 UR4, c[0x4][0xb8] ;  /* 0x01001700ff0477ac */ /* 0x000ee20008000a00 */
[----:B------:R-:W4:Y:S01]  /*1b640*/  LDC.64 R14, c[0x4][R14] ;  /* 0x010000000e0e7b82 */ /* 0x000f220000000a00 */
[----:B------:R-:W-:Y:S01]  /*1b650*/  IMAD.MOV.U32 R13, RZ, RZ, RZ ;  /* 0x000000ffff0d7224 */ /* 0x000fe200078e00ff */
[----:B------:R-:W5:Y:S01]  /*1b660*/  LDCU.64 UR8, c[0x4][0x18] ;  /* 0x01000300ff0877ac */ /* 0x000f620008000a00 */
[----:B-1----:R-:W-:Y:S01]  /*1b670*/  IMAD.U32 R4, RZ, RZ, UR6 ;  /* 0x00000006ff047e24 */ /* 0x002fe2000f8e00ff */
[----:B------:R-:W-:Y:S01]  /*1b680*/  MOV R5, UR7 ;  /* 0x0000000700057c02 */ /* 0x000fe20008000f00 */
[----:B---3--:R-:W-:Y:S01]  /*1b690*/  IMAD.U32 R6, RZ, RZ, UR4 ;  /* 0x00000004ff067e24 */ /* 0x008fe2000f8e00ff */
[----:B------:R-:W-:Y:S01]  /*1b6a0*/  MOV R7, UR5 ;  /* 0x0000000500077c02 */ /* 0x000fe20008000f00 */
[----:B-----5:R-:W-:Y:S01]  /*1b6b0*/  IMAD.U32 R10, RZ, RZ, UR8 ;  /* 0x00000008ff0a7e24 */ /* 0x020fe2000f8e00ff */
[----:B------:R-:W-:-:S02]  /*1b6c0*/  MOV R11, UR9 ;  /* 0x00000009000b7c02 */ /* 0x000fc40008000f00 */
[----:B------:R-:W-:-:S07]  /*1b6d0*/  LEPC R20, `(.L_x_312) ;  /* 0x000000001014794e */ /* 0x000fce0000000000 */
[----:B--2-4-:R-:W-:Y:S05]  /*1b6e0*/  CALL.ABS.NOINC R14 ;  /* 0x000000000e007343 */ /* 0x014fea0003c00000 */
.L_x_312:
[----:B------:R-:W-:Y:S05]  /*1b6f0*/  WARPSYNC.ALL ;  /* 0x0000000000007948 */ /* 0x000fea0003800000 */
[----:B------:R-:W-:Y:S02]  /*1b700*/  R2UR UR4, R123 ;  /* 0x000000007b0472ca */ /* 0x000fe400000e0000 */
[----:B------:R-:W-:-:S11]  /*1b710*/  ISETP.NE.AND P0, PT, RZ, UR49, PT ;  /* 0x00000031ff007c0c */ /* 0x000fd6000bf05270 */
[----:B------:R1:W-:Y:S02]  /*1b720*/  STTM.x2 tmem[UR4], R88 ;  /* 0x00000058000079ed */ /* 0x0003e400080c0004 */
[----:B------:R-:W-:Y:S05]  /*1b730*/  @P0 BRA `(.L_x_313) ;  /* 0x0000000000040947 */ /* 0x000fea0003800000 */
[----:B--2---:R-:W-:Y:S05]  /*1b740*/  BPT.TRAP 0x1 ;  /* 0x000000040000795c */ /* 0x004fea0000300000 */
.L_x_313:
[----:B------:R-:W-:Y:S01]  /*1b750*/  UISETP.NE.AND UP0, UPT, UR41, URZ, UPT ;  /* 0x000000ff2900728c */ /* 0x000fe2000bf05270 */
[----:B------:R-:W-:Y:S01]  /*1b760*/  MOV R3, UR44 ;  /* 0x0000002c00037c02 */ /* 0x000fe20008000f00 */
[----:B------:R-:W-:Y:S01]  /*1b770*/  UIADD3 UR4, UPT, UPT, UR37, 0x38080, URZ ;  /* 0x0003808025047890 */ /* 0x000fe2000fffe0ff */
[----:B------:R-:W-:Y:S01]  /*1b780*/  MOV R4, UR52 ;  /* 0x0000003400047c02 */ /* 0x000fe20008000f00 */
[----:B--2---:R-:W-:Y:S01]  /*1b790*/  FMUL R0, R89, -UR39 ;  /* 0x8000002759007c20 */ /* 0x004fe20008400000 */
[----:B------:R-:W-:-:S03]  /*1b7a0*/  SHF.L.U32 R3, R3, 0x1f, RZ ;  /* 0x0000001f03037819 */ /* 0x000fc600000006ff */
[--C-:B------:R-:W-:Y:S02]  /*1b7b0*/  FFMA2 R56, R56.F32x2.HI_LO, UR39.F32, R0.reuse.F32 ;  /* 0x0000002738387c49 */ /* 0x100fe40009200000 */
[--C-:B------:R-:W-:Y:S01]  /*1b7c0*/  FFMA2 R58, R58.F32x2.HI_LO, UR39.F32, R0.reuse.F32 ;  /* 0x000000273a3a7c49 */ /* 0x100fe20009200000 */
[----:B------:R-:W-:Y:S01]  /*1b7d0*/  @UP0 UIADD3 UR4, UPT, UPT, UR37, 0x38070, URZ ;  /* 0x0003807025040890 */ /* 0x000fe2000fffe0ff */
[--C-:B------:R-:W-:Y:S01]  /*1b7e0*/  FFMA2 R60, R60.F32x2.HI_LO, UR39.F32, R0.reuse.F32 ;  /* 0x000000273c3c7c49 */ /* 0x100fe20009200000 */
[----:B------:R-:W-:Y:S01]  /*1b7f0*/  FSETP.GEU.AND P1, PT, R56, -126, PT ;  /* 0xc2fc00003800780b */ /* 0x000fe20003f2e000 */
[----:B------:R-:W-:Y:S01]  /*1b800*/  FFMA2 R62, R62.F32x2.HI_LO, UR39.F32, R0.F32 ;  /* 0x000000273e3e7c49 */ /* 0x000fe20009200000 */
[----:B------:R-:W-:Y:S02]  /*1b810*/  FSETP.GEU.AND P0, PT, R57, -126, PT ;  /* 0xc2fc00003900780b */ /* 0x000fe40003f0e000 */
[----:B------:R-:W-:Y:S02]  /*1b820*/  FSETP.GEU.AND P6, PT, R58, -126, PT ;  /* 0xc2fc00003a00780b */ /* 0x000fe40003fce000 */
[----:B------:R-:W-:Y:S01]  /*1b830*/  FSETP.GEU.AND P5, PT, R59, -126, PT ;  /* 0xc2fc00003b00780b */ /* 0x000fe20003fae000 */
[----:B------:R-:W-:Y:S01]  /*1b840*/  SYNCS.ARRIVE.TRANS64.A1T0 RZ, [UR4], RZ ;  /* 0x000000ffffff79a7 */ /* 0x000fe20008100004 */
[----:B------:R-:W-:Y:S01]  /*1b850*/  USEL UR4, UR46, UR45, UP0 ;  /* 0x0000002d2e047287 */ /* 0x000fe20008000000 */
[----:B------:R-:W-:-:S02]  /*1b860*/  FSETP.GEU.AND P4, PT, R60, -126, PT ;  /* 0xc2fc00003c00780b */ /* 0x000fc40003f8e000 */
[----:B------:R-:W-:Y:S01]  /*1b870*/  FSETP.GEU.AND P3, PT, R61, -126, PT ;  /* 0xc2fc00003d00780b */ /* 0x000fe20003f6e000 */
[----:B------:R-:W-:Y:S01]  /*1b880*/  ULOP3.LUT UR36, UR4, 0x1, URZ, 0x3c, !UPT ;  /* 0x0000000104247892 */ /* 0x000fe2000f8e3cff */
[----:B------:R-:W-:Y:S01]  /*1b890*/  @!P1 FMUL R56, R56, 0.5 ;  /* 0x3f00000038389820 */ /* 0x000fe20000400000 */
[----:B------:R-:W2:Y:S01]  /*1b8a0*/  SYNCS.PHASECHK.TRANS64.TRYWAIT P2, [R4+UR37+0x380d0], R3 ;  /* 0x0380d003040075a7 */ /* 0x000ea20008041125 */
[----:B------:R-:W-:Y:S02]  /*1b8b0*/  @!P0 FMUL R57, R57, 0.5 ;  /* 0x3f00000039398820 */ /* 0x000fe40000400000 */
[----:B------:R-:W-:Y:S02]  /*1b8c0*/  @!P6 FMUL R58, R58, 0.5 ;  /* 0x3f0000003a3ae820 */ /* 0x000fe40000400000 */
[----:B------:R-:W-:Y:S01]  /*1b8d0*/  @!P5 FMUL R59, R59, 0.5 ;  /* 0x3f0000003b3bd820 */ /* 0x000fe20000400000 */
[----:B------:R-:W3:Y:S08]  /*1b8e0*/  MUFU.EX2 R56, R56 ;  /* 0x0000003800387308 */ /* 0x000ef00000000800 */
[----:B------:R-:W4:Y:S08]  /*1b8f0*/  MUFU.EX2 R57, R57 ;  /* 0x0000003900397308 */ /* 0x000f300000000800 */
[----:B------:R-:W1:Y:S08]  /*1b900*/  MUFU.EX2 R58, R58 ;  /* 0x0000003a003a7308 */ /* 0x000e700000000800 */
[----:B------:R-:W1:Y:S02]  /*1b910*/  MUFU.EX2 R59, R59 ;  /* 0x0000003b003b7308 */ /* 0x000e640000000800 */
[----:B-1234-:R-:W-:Y:S05]  /*1b920*/  @!P2 BRA `(.L_x_314) ;  /* 0x000000b8008ca947 */ /* 0x01efea0003800000 */
.L_x_467:
[----:B------:R-:W-:Y:S01]  /*1b930*/  @!P1 FMUL R56, R56, R56 ;  /* 0x0000003838389220 */ /* 0x000fe20000400000 */
[----:B------:R-:W-:Y:S01]  /*1b940*/  FSETP.GEU.AND P2, PT, R62, -126, PT ;  /* 0xc2fc00003e00780b */ /* 0x000fe20003f4e000 */
[----:B------:R-:W-:Y:S01]  /*1b950*/  @!P4 FMUL R60, R60, 0.5 ;  /* 0x3f0000003c3cc820 */ /* 0x000fe20000400000 */
[----:B------:R-:W-:Y:S01]  /*1b960*/  FSETP.GEU.AND P1, PT, R63, -126, PT ;  /* 0xc2fc00003f00780b */ /* 0x000fe20003f2e000 */
[----:B------:R-:W-:Y:S01]  /*1b970*/  @!P3 FMUL R61, R61, 0.5 ;  /* 0x3f0000003d3db820 */ /* 0x000fe20000400000 */
[--C-:B------:R-:W-:Y:S01]  /*1b980*/  FFMA2 R64, R64.F32x2.HI_LO, UR39.F32, R0.reuse.F32 ;  /* 0x0000002740407c49 */ /* 0x100fe20009200000 */
[----:B------:R-:W-:Y:S01]  /*1b990*/  USHF.R.U32.HI UR4, URZ, 0x15, UR38 ;  /* 0x00000015ff047899 */ /* 0x000fe20008011626 */
[----:B------:R-:W-:Y:S01]  /*1b9a0*/  @!P0 FMUL R57, R57, R57 ;  /* 0x0000003939398220 */ /* 0x000fe20000400000 */
[----:B------:R-:W2:Y:S01]  /*1b9b0*/  MUFU.EX2 R60, R60 ;  /* 0x0000003c003c7308 */ /* 0x000ea20000000800 */
[--C-:B------:R-:W-:Y:S01]  /*1b9c0*/  FFMA2 R66, R66.F32x2.HI_LO, UR39.F32, R0.reuse.F32 ;  /* 0x0000002742427c49 */ /* 0x100fe20009200000 */
[----:B------:R-:W-:Y:S01]  /*1b9d0*/  FSETP.GEU.AND P0, PT, R64, -126, PT ;  /* 0xc2fc00004000780b */ /* 0x000fe20003f0e000 */
[--C-:B------:R-:W-:Y:S01]  /*1b9e0*/  FFMA2 R68, R68.F32x2.HI_LO, UR39.F32, R0.reuse.F32 ;  /* 0x0000002744447c49 */ /* 0x100fe20009200000 */
[----:B------:R-:W-:Y:S01]  /*1b9f0*/  UISETP.NE.AND UP0, UPT, UR41, URZ, UPT ;  /* 0x000000ff2900728c */ /* 0x000fe2000bf05270 */
[--C-:B------:R-:W-:Y:S01]  /*1ba00*/  FFMA2 R70, R70.F32x2.HI_LO, UR39.F32, R0.reuse.F32 ;  /* 0x0000002746467c49 */ /* 0x100fe20009200000 */
[----:B-1----:R-:W-:Y:S01]  /*1ba10*/  MOV R3, UR55 ;  /* 0x0000003700037c02 */ /* 0x002fe20008000f00 */
[----:B------:R-:W-:Y:S01]  /*1ba20*/  @!P2 FMUL R62, R62, 0.5 ;  /* 0x3f0000003e3ea820 */ /* 0x000fe20000400000 */
[----:B------:R-:W-:Y:S01]  /*1ba30*/  @!P1 FMUL R63, R63, 0.5 ;  /* 0x3f0000003f3f9820 */ /* 0x000fe20000400000 */
[----:B------:R-:W1:Y:S01]  /*1ba40*/  MUFU.EX2 R61, R61 ;  /* 0x0000003d003d7308 */ /* 0x000e620000000800 */
[----:B------:R-:W-:Y:S01]  /*1ba50*/  @!P6 FMUL R58, R58, R58 ;  /* 0x0000003a3a3ae220 */ /* 0x000fe20000400000 */
[----:B------:R-:W-:Y:S01]  /*1ba60*/  @!P5 FMUL R59, R59, R59 ;  /* 0x0000003b3b3bd220 */ /* 0x000fe20000400000 */
[----:B------:R-:W-:Y:S01]  /*1ba70*/  FSETP.GEU.AND P6, PT, R65, -126, PT ;  /* 0xc2fc00004100780b */ /* 0x000fe20003fce000 */
[--C-:B------:R-:W-:Y:S01]  /*1ba80*/  FFMA2 R72, R72.F32x2.HI_LO, UR39.F32, R0.reuse.F32 ;  /* 0x0000002748487c49 */ /* 0x100fe20009200000 */
[----:B------:R-:W-:Y:S01]  /*1ba90*/  FSETP.GEU.AND P5, PT, R66, -126, PT ;  /* 0xc2fc00004200780b */ /* 0x000fe20003fae000 */
[----:B------:R-:W-:Y:S01]  /*1baa0*/  @!P0 FMUL R64, R64, 0.5 ;  /* 0x3f00000040408820 */ /* 0x000fe20000400000 */
[--C-:B------:R-:W-:Y:S01]  /*1bab0*/  FFMA2 R74, R74.F32x2.HI_LO, UR39.F32, R0.reuse.F32 ;  /* 0x000000274a4a7c49 */ /* 0x100fe20009200000 */
[----:B------:R-:W3:Y:S01]  /*1bac0*/  MUFU.EX2 R62, R62 ;  /* 0x0000003e003e7308 */ /* 0x000ee20000000800 */
[----:B--2---:R-:W-:Y:S01]  /*1bad0*/  @!P4 FMUL R60, R60, R60 ;  /* 0x0000003c3c3cc220 */ /* 0x004fe20000400000 */
[----:B------:R-:W-:Y:S01]  /*1bae0*/  FSETP.GEU.AND P4, PT, R67, -126, PT ;  /* 0xc2fc00004300780b */ /* 0x000fe20003f8e000 */
[--C-:B------:R-:W-:Y:S01]  /*1baf0*/  FFMA2 R76, R76.F32x2.HI_LO, UR39.F32, R0.reuse.F32 ;  /* 0x000000274c4c7c49 */ /* 0x100fe20009200000 */
[----:B------:R-:W-:Y:S01]  /*1bb00*/  ULOP3.LUT UR44, UR44, 0x1, URZ, 0x3c, !UPT ;  /* 0x000000012c2c7892 */ /* 0x000fe2000f8e3cff */
[--C-:B------:R-:W-:Y:S01]  /*1bb10*/  FFMA2 R78, R78.F32x2.HI_LO, UR39.F32, R0.reuse.F32 ;  /* 0x000000274e4e7c49 */ /* 0x100fe20009200000 */
[----:B------:R2:W-:Y:S01]  /*1bb20*/  SYNCS.ARRIVE.TRANS64.A1T0 RZ, [R3+UR37+0x380d0], RZ ;  /* 0x0380d0ff03ff79a7 */ /* 0x0005e20008100025 */
[--C-:B------:R-:W-:Y:S01]  /*1bb30*/  FFMA2 R80, R80.F32x2.HI_LO, UR39.F32, R0.reuse.F32 ;  /* 0x0000002750507c49 */ /* 0x100fe20009200000 */
[----:B------:R-:W4:Y:S01]  /*1bb40*/  MUFU.EX2 R63, R63 ;  /* 0x0000003f003f7308 */ /* 0x000f220000000800 */
[----:B-1----:R-:W-:Y:S01]  /*1bb50*/  @!P3 FMUL R61, R61, R61 ;  /* 0x0000003d3d3db220 */ /* 0x002fe20000400000 */
[----:B------:R-:W-:Y:S01]  /*1bb60*/  FSETP.GEU.AND P3, PT, R68, -126, PT ;  /* 0xc2fc00004400780b */ /* 0x000fe20003f6e000 */
[----:B------:R-:W-:Y:S01]  /*1bb70*/  @!P6 FMUL R65, R65, 0.5 ;  /* 0x3f0000004141e820 */ /* 0x000fe20000400000 */
[----:B------:R-:W-:Y:S01]  /*1bb80*/  @!P5 FMUL R66, R66, 0.5 ;  /* 0x3f0000004242d820 */ /* 0x000fe20000400000 */
[--C-:B------:R-:W-:Y:S01]  /*1bb90*/  FFMA2 R82, R82.F32x2.HI_LO, UR39.F32, R0.reuse.F32 ;  /* 0x0000002752527c49 */ /* 0x100fe20009200000 */
[----:B------:R-:W-:Y:S01]  /*1bba0*/  USEL UR46, UR36, UR46, UP0 ;  /* 0x0000002e242e7287 */ /* 0x000fe20008000000 */
[----:B------:R-:W-:Y:S01]  /*1bbb0*/  @!P4 FMUL R67, R67, 0.5 ;  /* 0x3f0000004343c820 */ /* 0x000fe20000400000 */
[----:B------:R-:W1:Y:S01]  /*1bbc0*/  MUFU.EX2 R64, R64 ;  /* 0x0000004000407308 */ /* 0x000e620000000800 */
[----:B---3--:R-:W-:Y:S01]  /*1bbd0*/  @!P2 FMUL R62, R62, R62 ;  /* 0x0000003e3e3ea220 */ /* 0x008fe20000400000 */
[----:B------:R-:W-:Y:S01]  /*1bbe0*/  FSETP.GEU.AND P2, PT, R69, -126, PT ;  /* 0xc2fc00004500780b */ /* 0x000fe20003f4e000 */
[--C-:B------:R-:W-:Y:S01]  /*1bbf0*/  FFMA2 R84, R84.F32x2.HI_LO, UR39.F32, R0.reuse.F32 ;  /* 0x0000002754547c49 */ /* 0x100fe20009200000 */
[----:B------:R-:W-:Y:S01]  /*1bc00*/  USEL UR45, UR45, UR36, UP0 ;  /* 0x000000242d2d7287 */ /* 0x000fe20008000000 */
[----:B------:R-:W-:-:S02]  /*1bc10*/  FFMA2 R86, R86.F32x2.HI_LO, UR39.F32, R0.F32 ;  /* 0x0000002756567c49 */ /* 0x000fc40009200000 */
[----:B------:R-:W-:Y:S01]  /*1bc20*/  @!P3 FMUL R68, R68, 0.5 ;  /* 0x3f0000004444b820 */ /* 0x000fe20000400000 */
[----:B------:R-:W3:Y:S01]  /*1bc30*/  MUFU.EX2 R65, R65 ;  /* 0x0000004100417308 */ /* 0x000ee20000000800 */
[----:B----4-:R-:W-:Y:S01]  /*1bc40*/  @!P1 FMUL R63, R63, R63 ;  /* 0x0000003f3f3f9220 */ /* 0x010fe20000400000 */
[----:B------:R-:W-:Y:S01]  /*1bc50*/  FSETP.GEU.AND P1, PT, R70, -126, PT ;  /* 0xc2fc00004600780b */ /* 0x000fe20003f2e000 */
[--C-:B------:R-:W-:Y:S02]  /*1bc60*/  FFMA2 R24, R24.F32x2.HI_LO, UR39.F32, R0.reuse.F32 ;  /* 0x0000002718187c49 */ /* 0x100fe40009200000 */
[--C-:B------:R-:W-:Y:S02]  /*1bc70*/  FFMA2 R26, R26.F32x2.HI_LO, UR39.F32, R0.reuse.F32 ;  /* 0x000000271a1a7c49 */ /* 0x100fe40009200000 */
[----:B------:R-:W-:Y:S01]  /*1bc80*/  @!P2 FMUL R69, R69, 0.5 ;  /* 0x3f0000004545a820 */ /* 0x000fe20000400000 */
[----:B------:R-:W4:Y:S01]  /*1bc90*/  MUFU.EX2 R66, R66 ;  /* 0x0000004200427308 */ /* 0x000f220000000800 */
[----:B-1----:R-:W-:Y:S01]  /*1bca0*/  @!P0 FMUL R64, R64, R64 ;  /* 0x0000004040408220 */ /* 0x002fe20000400000 */
[----:B------:R-:W-:Y:S01]  /*1bcb0*/  FSETP.GEU.AND P0, PT, R71, -126, PT ;  /* 0xc2fc00004700780b */ /* 0x000fe20003f0e000 */
[----:B------:R-:W-:-:S02]  /*1bcc0*/  FFMA2 R28, R28.F32x2.HI_LO, UR39.F32, R0.F32 ;  /* 0x000000271c1c7c49 */ /* 0x000fc40009200000 */
[--C-:B------:R-:W-:Y:S02]  /*1bcd0*/  FFMA2 R30, R30.F32x2.HI_LO, UR39.F32, R0.reuse.F32 ;  /* 0x000000271e1e7c49 */ /* 0x100fe40009200000 */
[----:B------:R-:W-:Y:S01]  /*1bce0*/  @!P1 FMUL R70, R70, 0.5 ;  /* 0x3f00000046469820 */ /* 0x000fe20000400000 */
[----:B------:R-:W1:Y:S01]  /*1bcf0*/  MUFU.EX2 R67, R67 ;  /* 0x0000004300437308 */ /* 0x000e620000000800 */
[----:B---3--:R-:W-:Y:S01]  /*1bd00*/  @!P6 FMUL R65, R65, R65 ;  /* 0x000000414141e220 */ /* 0x008fe20000400000 */
[----:B------:R-:W-:Y:S01]  /*1bd10*/  FSETP.GEU.AND P6, PT, R72, -126, PT ;  /* 0xc2fc00004800780b */ /* 0x000fe20003fce000 */
[--C-:B------:R-:W-:Y:S02]  /*1bd20*/  FFMA2 R32, R32.F32x2.HI_LO, UR39.F32, R0.reuse.F32 ;  /* 0x0000002720207c49 */ /* 0x100fe40009200000 */
[--C-:B------:R-:W-:Y:S02]  /*1bd30*/  FFMA2 R34, R34.F32x2.HI_LO, UR39.F32, R0.reuse.F32 ;  /* 0x0000002722227c49 */ /* 0x100fe40009200000 */
[----:B------:R-:W-:Y:S01]  /*1bd40*/  @!P0 FMUL R71, R71, 0.5 ;  /* 0x3f00000047478820 */ /* 0x000fe20000400000 */
[----:B------:R-:W3:Y:S01]  /*1bd50*/  MUFU.EX2 R68, R68 ;  /* 0x0000004400447308 */ /* 0x000ee20000000800 */
[----:B----4-:R-:W-:Y:S01]  /*1bd60*/  @!P5 FMUL R66, R66, R66 ;  /* 0x000000424242d220 */ /* 0x010fe20000400000 */
[----:B------:R-:W-:Y:S01]  /*1bd70*/  FSETP.GEU.AND P5, PT, R73, -126, PT ;  /* 0xc2fc00004900780b */ /* 0x000fe20003fae000 */
[----:B------:R-:W-:-:S02]  /*1bd80*/  FFMA2 R36, R36.F32x2.HI_LO, UR39.F32, R0.F32 ;  /* 0x0000002724247c49 */ /* 0x000fc40009200000 */
[--C-:B------:R-:W-:Y:S02]  /*1bd90*/  FFMA2 R38, R38.F32x2.HI_LO, UR39.F32, R0.reuse.F32 ;  /* 0x0000002726267c49 */ /* 0x100fe40009200000 */
[----:B------:R-:W-:Y:S01]  /*1bda0*/  @!P6 FMUL R72, R72, 0.5 ;  /* 0x3f0000004848e820 */ /* 0x000fe20000400000 */
[----:B------:R-:W4:Y:S01]  /*1bdb0*/  MUFU.EX2 R69, R69 ;  /* 0x0000004500457308 */ /* 0x000f220000000800 */
[----:B-1----:R-:W-:Y:S01]  /*1bdc0*/  @!P4 FMUL R67, R67, R67 ;  /* 0x000000434343c220 */ /* 0x002fe20000400000 */
[----:B------:R-:W-:Y:S01]  /*1bdd0*/  FSETP.GEU.AND P4, PT, R74, -126, PT ;  /* 0xc2fc00004a00780b */ /* 0x000fe20003f8e000 */
[--C-:B------:R-:W-:Y:S02]  /*1bde0*/  FFMA2 R40, R40.F32x2.HI_LO, UR39.F32, R0.reuse.F32 ;  /* 0x0000002728287c49 */ /* 0x100fe40009200000 */
[--C-:B------:R-:W-:Y:S02]  /*1bdf0*/  FFMA2 R42, R42.F32x2.HI_LO, UR39.F32, R0.reuse.F32 ;  /* 0x000000272a2a7c49 */ /* 0x100fe40009200000 */
[----:B------:R-:W-:Y:S01]  /*1be00*/  @!P5 FMUL R73, R73, 0.5 ;  /* 0x3f0000004949d820 */ /* 0x000fe20000400000 */
[----:B------:R-:W1:Y:S01]  /*1be10*/  MUFU.EX2 R70, R70 ;  /* 0x0000004600467308 */ /* 0x000e620000000800 */
[----:B---3--:R-:W-:Y:S01]  /*1be20*/  @!P3 FMUL R68, R68, R68 ;  /* 0x000000444444b220 */ /* 0x008fe20000400000 */
[----:B------:R-:W-:Y:S01]  /*1be30*/  FSETP.GEU.AND P3, PT, R75, -126, PT ;  /* 0xc2fc00004b00780b */ /* 0x000fe20003f6e000 */
[----:B------:R-:W-:-:S02]  /*1be40*/  FFMA2 R44, R44.F32x2.HI_LO, UR39.F32, R0.F32 ;  /* 0x000000272c2c7c49 */ /* 0x000fc40009200000 */
[--C-:B------:R-:W-:Y:S02]  /*1be50*/  FFMA2 R46, R46.F32x2.HI_LO, UR39.F32, R0.reuse.F32 ;  /* 0x000000272e2e7c49 */ /* 0x100fe40009200000 */
        /* <DEDUP_REMOVED lines=11> */
[----:B------:R-:W-:Y:S01]  /*1bf10*/  FFMA2 R54, R54.F32x2.HI_LO, UR39.F32, R0.F32 ;  /* 0x0000002736367c49 */ /* 0x000fe20009200000 */
[----:B------:R-:W-:Y:S01]  /*1bf20*/  MOV R0, UR4 ;  /* 0x0000000400007c02 */ /* 0x000fe20008000f00 */
[----:B------:R-:W-:Y:S01]  /*1bf30*/  @!P2 FMUL R76, R76, 0.5 ;  /* 0x3f0000004c4ca820 */ /* 0x000fe20000400000 */
[----:B------:R-:W1:Y:S01]  /*1bf40*/  MUFU.EX2 R73, R73 ;  /* 0x0000004900497308 */ /* 0x000e620000000800 */
[----:B---3--:R-:W-:Y:S01]  /*1bf50*/  @!P0 FMUL R71, R71, R71 ;  /* 0x0000004747478220 */ /* 0x008fe20000400000 */
[----:B------:R-:W-:-:S05]  /*1bf60*/  FSETP.GEU.AND P0, PT, R78, -126, PT ;  /* 0xc2fc00004e00780b */ /* 0x000fca0003f0e000 */
[----:B------:R-:W-:Y:S01]  /*1bf70*/  @!P1 FMUL R77, R77, 0.5 ;  /* 0x3f0000004d4d9820 */ /* 0x000fe20000400000 */
[----:B------:R-:W3:Y:S01]  /*1bf80*/  MUFU.EX2 R74, R74 ;  /* 0x0000004a004a7308 */ /* 0x000ee20000000800 */
[----:B----4-:R-:W-:Y:S01]  /*1bf90*/  @!P6 FMUL R72, R72, R72 ;  /* 0x000000484848e220 */ /* 0x010fe20000400000 */
[----:B------:R-:W-:-:S05]  /*1bfa0*/  FSETP.GEU.AND P6, PT, R79, -126, PT ;  /* 0xc2fc00004f00780b */ /* 0x000fca0003fce000 */
[----:B------:R-:W-:Y:S01]  /*1bfb0*/  @!P0 FMUL R78, R78, 0.5 ;  /* 0x3f0000004e4e8820 */ /* 0x000fe20000400000 */
[----:B------:R-:W4:Y:S01]  /*1bfc0*/  MUFU.EX2 R75, R75 ;  /* 0x0000004b004b7308 */ /* 0x000f220000000800 */
[----:B-1----:R-:W-:Y:S01]  /*1bfd0*/  @!P5 FMUL R73, R73, R73 ;  /* 0x000000494949d220 */ /* 0x002fe20000400000 */
[----:B------:R-:W-:-:S05]  /*1bfe0*/  FSETP.GEU.AND P5, PT, R80, -126, PT ;  /* 0xc2fc00005000780b */ /* 0x000fca0003fae000 */
        /* <DEDUP_REMOVED lines=59> */
[----:B------:R-:W-:Y:S02]  /*1c3a0*/  FSETP.GEU.AND P4, PT, R31, -126, PT ;  /* 0xc2fc00001f00780b */ /* 0x000fe40003f8e000 */
[----:B------:R-:W-:-:S03]  /*1c3b0*/  F2FP.BF16.F32.PACK_AB R24, R57, R56 ;  /* 0x000000383918723e */ /* 0x000fc600000010ff */
[----:B------:R-:W-:Y:S01]  /*1c3c0*/  @!P5 FMUL R30, R30, 0.5 ;  /* 0x3f0000001e1ed820 */ /* 0x000fe20000400000 */
[----:B------:R-:W1:Y:S01]  /*1c3d0*/  MUFU.EX2 R93, R27 ;  /* 0x0000001b005d7308 */ /* 0x000e620000000800 */
[----:B---3--:R-:W-:Y:S01]  /*1c3e0*/  @!P3 FMUL R91, R91, R91 ;  /* 0x0000005b5b5bb220 */ /* 0x008fe20000400000 */
[----:B------:R-:W-:Y:S02]  /*1c3f0*/  FSETP.GEU.AND P3, PT, R32, -126, PT ;  /* 0xc2fc00002000780b */ /* 0x000fe40003f6e000 */
[----:B------:R-:W-:-:S03]  /*1c400*/  F2FP.BF16.F32.PACK_AB R25, R59, R58 ;  /* 0x0000003a3b19723e */ /* 0x000fc600000010ff */
[----:B------:R-:W-:Y:S01]  /*1c410*/  @!P4 FMUL R31, R31, 0.5 ;  /* 0x3f0000001f1fc820 */ /* 0x000fe20000400000 */
[----:B------:R-:W3:Y:S01]  /*1c420*/  MUFU.EX2 R94, R28 ;  /* 0x0000001c005e7308 */ /* 0x000ee20000000800 */
[----:B----4-:R-:W-:Y:S01]  /*1c430*/  @!P2 FMUL R92, R92, R92 ;  /* 0x0000005c5c5ca220 */ /* 0x010fe20000400000 */
[----:B------:R-:W-:Y:S02]  /*1c440*/  FSETP.GEU.AND P2, PT, R33, -126, PT ;  /* 0xc2fc00002100780b */ /* 0x000fe40003f4e000 */
[----:B------:R-:W-:-:S03]  /*1c450*/  F2FP.BF16.F32.PACK_AB R26, R61, R60 ;  /* 0x0000003c3d1a723e */ /* 0x000fc600000010ff */
        /* <DEDUP_REMOVED lines=113> */
[----:B------:R-:W-:Y:S02]  /*1cb70*/  LOP3.LUT P0, RZ, R0, 0x3, R19, 0x48, !PT ;  /* 0x0000000300ff7812 */ /* 0x000fe40007804813 */
[----:B------:R-:W-:-:S03]  /*1cb80*/  F2FP.BF16.F32.PACK_AB R49, R109, R108 ;  /* 0x0000006c6d31723e */ /* 0x000fc600000010ff */
[----:B------:R-:W-:Y:S01]  /*1cb90*/  @!P1 FMUL R55, R55, 0.5 ;  /* 0x3f00000037379820 */ /* 0x000fe20000400000 */
[----:B------:R-:W3:Y:S01]  /*1cba0*/  MUFU.EX2 R120, R52 ;  /* 0x0000003400787308 */ /* 0x000ee20000000800 */
[----:B----4-:R-:W-:Y:S01]  /*1cbb0*/  @!P6 FMUL R116, R116, R116 ;  /* 0x000000747474e220 */ /* 0x010fe20000400000 */
[----:B------:R-:W-:-:S06]  /*1cbc0*/  F2FP.BF16.F32.PACK_AB R50, R111, R110 ;  /* 0x0000006e6f32723e */ /* 0x000fcc00000010ff */
[----:B------:R-:W4:Y:S01]  /*1cbd0*/  MUFU.EX2 R121, R53 ;  /* 0x0000003500797308 */ /* 0x000f220000000800 */
[----:B-1----:R-:W-:Y:S01]  /*1cbe0*/  @!P5 FMUL R117, R117, R117 ;  /* 0x000000757575d220 */ /* 0x002fe20000400000 */
[----:B------:R-:W-:-:S06]  /*1cbf0*/  F2FP.BF16.F32.PACK_AB R51, R113, R112 ;  /* 0x000000707133723e */ /* 0x000fcc00000010ff */
[----:B------:R-:W1:Y:S01]  /*1cc00*/  MUFU.EX2 R118, R54 ;  /* 0x0000003600767308 */ /* 0x000e620000000800 */
[----:B---3--:R-:W-:Y:S01]  /*1cc10*/  @!P4 FMUL R120, R120, R120 ;  /* 0x000000787878c220 */ /* 0x008fe20000400000 */
[----:B------:R-:W-:-:S06]  /*1cc20*/  F2FP.BF16.F32.PACK_AB R52, R115, R114 ;  /* 0x000000727334723e */ /* 0x000fcc00000010ff */
[----:B------:R-:W3:Y:S01]  /*1cc30*/  MUFU.EX2 R119, R55 ;  /* 0x0000003700777308 */ /* 0x000ee20000000800 */
[----:B----4-:R-:W-:Y:S01]  /*1cc40*/  @!P3 FMUL R121, R121, R121 ;  /* 0x000000797979b220 */ /* 0x010fe20000400000 */
[----:B------:R-:W-:Y:S01]  /*1cc50*/  F2FP.BF16.F32.PACK_AB R53, R117, R116 ;  /* 0x000000747535723e */ /* 0x000fe200000010ff */
[----:B-1----:R-:W-:-:S03]  /*1cc60*/  @!P2 FMUL R118, R118, R118 ;  /* 0x000000767676a220 */ /* 0x002fc60000400000 */
[----:B------:R-:W-:Y:S01]  /*1cc70*/  F2FP.BF16.F32.PACK_AB R54, R121, R120 ;  /* 0x000000787936723e */ /* 0x000fe200000010ff */
[----:B---3--:R-:W-:-:S05]  /*1cc80*/  @!P1 FMUL R119, R119, R119 ;  /* 0x0000007777779220 */ /* 0x008fca0000400000 */
[----:B------:R-:W-:Y:S01]  /*1cc90*/  F2FP.BF16.F32.PACK_AB R55, R119, R118 ;  /* 0x000000767737723e */ /* 0x000fe200000010ff */
[----:B--2---:R-:W-:Y:S06]  /*1cca0*/  @!P0 BRA `(.L_x_315) ;  /* 0x0000000000408947 */ /* 0x004fec0003800000 */
[----:B------:R-:W-:Y:S01]  /*1ccb0*/  MOV R14, 0x8 ;  /* 0x00000008000e7802 */ /* 0x000fe20000000f00 */
        /* <DEDUP_REMOVED lines=15> */
.L_x_315:
[----:B------:R-:W-:Y:S01]  /*1cdb0*/  MOV R0, UR43 ;  /* 0x0000002b00007c02 */ /* 0x000fe20008000f00 */
[----:B------:R-:W-:Y:S05]  /*1cdc0*/  WARPSYNC.ALL ;  /* 0x0000000000007948 */ /* 0x000fea0003800000 */
[----:B------:R-:W-:Y:S01]  /*1cdd0*/  ISETP.GT.U32.AND P0, PT, R0, 0x1, PT ;  /* 0x000000010000780c */ /* 0x000fe20003f04070 */
[----:B------:R1:W-:Y:S01]  /*1cde0*/  STTM.x32 tmem[UR38], R24 ;  /* 0x00000018000079ed */ /* 0x0003e200082c0026 */
[----:B------:R-:W2:Y:S11]  /*1cdf0*/  FENCE.VIEW.ASYNC.T ;  /* 0x00000000000073c6 */ /* 0x000eb60000000200 */
[----:B------:R-:W-:Y:S05]  /*1ce00*/  @P0 BRA `(.L_x_316) ;  /* 0x0000000000080947 */ /* 0x000fea0003800000 */
[----:B------:R-:W-:Y:S05]  /*1ce10*/  BPT.TRAP 0x1 ;  /* 0x000000040000795c */ /* 0x000fea0000300000 */
[----:B------:R-:W-:Y:S05]  /*1ce20*/  BPT.TRAP 0x1 ;  /* 0x000000040000795c */ /* 0x000fea0000300000 */
.L_x_316:
[----:B------:R-:W-:Y:S02]  /*1ce30*/  UISETP.NE.AND UP0, UPT, UR41, URZ, UPT ;  /* 0x000000ff2900728c */ /* 0x000fe4000bf05270 */
[----:B------:R-:W-:-:S09]  /*1ce40*/  UIADD3 UR4, UPT, UPT, UR37, 0x38068, URZ ;  /* 0x0003806825047890 */ /* 0x000fd2000fffe0ff */
[----:B------:R-:W-:-:S04]  /*1ce50*/  @UP0 UIADD3 UR4, UPT, UPT, UR37, 0x38058, URZ ;  /* 0x0003805825040890 */ /* 0x000fc8000fffe0ff */
[----:B------:R-:W-:-:S09]  /*1ce60*/  UPRMT UR4, UR56, 0x654, UR4 ;  /* 0x0000065438047896 */ /* 0x000fd20008000004 */
[----:B--2---:R-:W-:Y:S01]  /*1ce70*/  SYNCS.ARRIVE.TRANS64.RED.A1T0 RZ, [UR4], RZ ;  /* 0x000000ffffff79a7 */ /* 0x004fe20008100404 */
[----:B------:R-:W-:-:S04]  /*1ce80*/  ULOP3.LUT UR4, UR40, 0x1, URZ, 0x3c, !UPT ;  /* 0x0000000128047892 */ /* 0x000fc8000f8e3cff */
[----:B------:R-:W-:Y:S02]  /*1ce90*/  USEL UR48, UR4, UR48, UP0 ;  /* 0x0000003004307287 */ /* 0x000fe40008000000 */
[----:B------:R-:W-:Y:S02]  /*1cea0*/  USEL UR47, UR47, UR4, UP0 ;  /* 0x000000042f2f7287 */ /* 0x000fe40008000000 */
[----:B------:R-:W-:-:S09]  /*1ceb0*/  UISETP.NE.AND UP0, UPT, UR49, URZ, UPT ;  /* 0x000000ff3100728c */ /* 0x000fd2000bf05270 */
[----:B------:R-:W-:Y:S05]  /*1cec0*/  BRA.U UP0, `(.L_x_317) ;  /* 0x0000000100047547 */ /* 0x000fea000b800000 */
[----:B------:R-:W-:Y:S05]  /*1ced0*/  BPT.TRAP 0x1 ;  /* 0x000000040000795c */ /* 0x000fea0000300000 */
.L_x_317:
[----:B------:R-:W-:Y:S01]  /*1cee0*/  MOV R0, UR36 ;  /* 0x0000002400007c02 */ /* 0x000fe20008000f00 */
[----:B------:R-:W-:Y:S01]  /*1cef0*/  FADD2 R58, R58.F32x2.HI_LO, RZ.F32 ;  /* 0x000000ff3a3a724b */ /* 0x000fe20000200000 */
[----:B------:R-:W-:Y:S01]  /*1cf00*/  FSETP.NEU.AND P1, PT, R88, R89, PT ;  /* 0x000000595800720b */ /* 0x000fe20003f2d000 */
[----:B------:R-:W-:Y:S01]  /*1cf10*/  FADD2 R60, R60.F32x2.HI_LO, RZ.F32 ;  /* 0x000000ff3c3c724b */ /* 0x000fe20000200000 */
[----:B------:R-:W-:Y:S01]  /*1cf20*/  SHF.L.U32 R0, R0, 0x1f, RZ ;  /* 0x0000001f00007819 */ /* 0x000fe200000006ff */
[----:B------:R-:W-:Y:S02]  /*1cf30*/  FADD2 R58, R58.F32x2.HI_LO, R66.F32x2.HI_LO ;  /* 0x000000423a3a724b */ /* 0x000fe40000000000 */
[----:B------:R-:W-:Y:S01]  /*1cf40*/  FADD2 R62, R62.F32x2.HI_LO, RZ.F32 ;  /* 0x000000ff3e3e724b */ /* 0x000fe20000200000 */
[----:B------:R-:W2:Y:S01]  /*1cf50*/  SYNCS.PHASECHK.TRANS64.TRYWAIT P2, [UR53], R0 ;  /* 0x00000000ff0075a7 */ /* 0x000ea20008041135 */
[----:B------:R-:W-:Y:S02]  /*1cf60*/  FADD2 R60, R60.F32x2.HI_LO, R68.F32x2.HI_LO ;  /* 0x000000443c3c724b */ /* 0x000fe40000000000 */
[----:B------:R-:W-:-:S02]  /*1cf70*/  FADD2 R62, R62.F32x2.HI_LO, R70.F32x2.HI_LO ;  /* 0x000000463e3e724b */ /* 0x000fc40000000000 */
[----:B------:R-:W-:Y:S02]  /*1cf80*/  FADD2 R58, R58.F32x2.HI_LO, R74.F32x2.HI_LO ;  /* 0x0000004a3a3a724b */ /* 0x000fe40000000000 */
[----:B------:R-:W-:Y:S01]  /*1cf90*/  FADD2 R60, R60.F32x2.HI_LO, R76.F32x2.HI_LO ;  /* 0x0000004c3c3c724b */ /* 0x000fe20000000000 */
[----:B--2---:R-:W-:Y:S06]  /*1cfa0*/  @!P2 BRA `(.L_x_318) ;  /* 0x000000a40004a947 */ /* 0x004fec0003800000 */
.L_x_468:
[----:B------:R-:W-:Y:S01]  /*1cfb0*/  BSSY.RECONVERGENT B0, `(.L_x_319) ;  /* 0x000000a000007945 */ /* 0x000fe20003800200 */
[----:B--2---:R-:W-:-:S03]  /*1cfc0*/  MOV R3, 0x3f000000 ;  /* 0x3f00000000037802 */ /* 0x004fc60000000f00 */
[----:B------:R-:W-:Y:S05]  /*1cfd0*/  @!P1 BRA `(.L_x_320) ;  /* 0x00000000001c9947 */ /* 0x000fea0003800000 */
[----:B------:R-:W-:-:S04]  /*1cfe0*/  FADD R0, -R89, R88 ;  /* 0x0000005859007221 */ /* 0x000fc80000000100 */
[----:B------:R-:W-:-:S05]  /*1cff0*/  FMUL R0, R0, UR39 ;  /* 0x0000002700007c20 */ /* 0x000fca0008400000 */
[----:B------:R-:W-:-:S13]  /*1d000*/  FSETP.GEU.AND P1, PT, R0, -126, PT ;  /* 0xc2fc00000000780b */ /* 0x000fda0003f2e000 */
[----:B------:R-:W-:-:S04]  /*1d010*/  @!P1 FMUL R0, R0, 0.5 ;  /* 0x3f00000000009820 */ /* 0x000fc80000400000 */
[----:B------:R-:W2:Y:S02]  /*1d020*/  MUFU.EX2 R3, R0 ;  /* 0x0000000000037308 */ /* 0x000ea40000000800 */
[----:B--2---:R-:W-:-:S04]  /*1d030*/  @!P1 FMUL R3, R3, R3 ;  /* 0x0000000303039220 */ /* 0x004fc80000400000 */
[----:B------:R-:W-:Y:S02]  /*1d040*/  FMUL R3, R3, 0.5 ;  /* 0x3f00000003037820 */ /* 0x000fe40000400000 */
.L_x_320:
[----:B------:R-:W-:Y:S05]  /*1d050*/  BSYNC.RECONVERGENT B0 ;  /* 0x0000000000007941 */ /* 0x000fea0003800200 */
.L_x_319:
[----:B------:R-:W-:Y:S01]  /*1d060*/  FMUL R16, R3, R16 ;  /* 0x0000001003107220 */ /* 0x000fe20000400000 */
[----:B------:R-:W-:Y:S01]  /*1d070*/  FADD2 R62, R62.F32x2.HI_LO, R78.F32x2.HI_LO ;  /* 0x0000004e3e3e724b */ /* 0x000fe20000000000 */
[----:B------:R-:W-:Y:S01]  /*1d080*/  ULOP3.LUT UP0, URZ, UR42, UR51, URZ, 0xfc, !UPT ;  /* 0x000000332aff7292 */ /* 0x000fe2000f80fcff */
[----:B------:R-:W-:Y:S02]  /*1d090*/  FADD2 R58, R58.F32x2.HI_LO, R82.F32x2.HI_LO ;  /* 0x000000523a3a724b */ /* 0x000fe40000000000 */
[----:B------:R-:W-:Y:S02]  /*1d0a0*/  FADD2 R56, R16.F32, R56.F32x2.HI_LO ;  /* 0x000000381038724b */ /* 0x000fe40000040000 */
[----:B------:R-:W-:Y:S02]  /*1d0b0*/  FADD2 R60, R60.F32x2.HI_LO, R84.F32x2.HI_LO ;  /* 0x000000543c3c724b */ /* 0x000fe40000000000 */
[----:B------:R-:W-:Y:S02]  /*1d0c0*/  FADD2 R56, R56.F32x2.HI_LO, R64.F32x2.HI_LO ;  /* 0x000000403838724b */ /* 0x000fe40000000000 */
[----:B------:R-:W-:-:S02]  /*1d0d0*/  FADD2 R62, R62.F32x2.HI_LO, R86.F32x2.HI_LO ;  /* 0x000000563e3e724b */ /* 0x000fc40000000000 */
[----:B------:R-:W-:Y:S02]  /*1d0e0*/  FADD2 R56, R56.F32x2.HI_LO, R72.F32x2.HI_LO ;  /* 0x000000483838724b */ /* 0x000fe40000000000 */
[----:B------:R-:W-:Y:S02]  /*1d0f0*/  FADD2 R58, R58.F32x2.HI_LO, R92.F32x2.HI_LO ;  /* 0x0000005c3a3a724b */ /* 0x000fe40000000000 */
[----:B------:R-:W-:Y:S02]  /*1d100*/  FADD2 R56, R56.F32x2.HI_LO, R80.F32x2.HI_LO ;  /* 0x000000503838724b */ /* 0x000fe40000000000 */
        /* <DEDUP_REMOVED lines=16> */
[----:B------:R-:W-:-:S04]  /*1d210*/  FADD2 R56, R56.F32x2.HI_LO, R58.F32x2.HI_LO ;  /* 0x0000003a3838724b */ /* 0x000fc80000000000 */
[----:B------:R-:W-:-:S04]  /*1d220*/  FADD2 R56, R56.F32x2.HI_LO, R60.F32x2.HI_LO ;  /* 0x0000003c3838724b */ /* 0x000fc80000000000 */
[----:B------:R-:W-:Y:S01]  /*1d230*/  FADD R16, R56, R57 ;  /* 0x0000003938107221 */ /* 0x000fe20000000000 */
[----:B------:R-:W-:Y:S06]  /*1d240*/  BRA.U UP0, `(.L_x_321) ;  /* 0x00000001006c7547 */ /* 0x000fec000b800000 */
[----:B------:R-:W-:Y:S05]  /*1d250*/  @P0 BRA `(.L_x_322) ;  /* 0x0000000000040947 */ /* 0x000fea0003800000 */
[----:B------:R-:W-:Y:S05]  /*1d260*/  BPT.TRAP 0x1 ;  /* 0x000000040000795c */ /* 0x000fea0000300000 */
.L_x_322:
[----:B------:R-:W-:Y:S01]  /*1d270*/  IMAD.U32 R3, RZ, RZ, UR4 ;  /* 0x00000004ff037e24 */ /* 0x000fe2000f8e00ff */
[----:B------:R-:W-:-:S04]  /*1d280*/  ISETP.NE.AND P0, PT, R23, R126, PT ;  /* 0x0000007e1700720c */ /* 0x000fc80003f05270 */
[----:B------:R-:W-:-:S04]  /*1d290*/  SHF.L.U32 R3, R3, 0x1f, RZ ;  /* 0x0000001f03037819 */ /* 0x000fc800000006ff */
[----:B------:R-:W2:Y:S02]  /*1d2a0*/  SYNCS.PHASECHK.TRANS64.TRYWAIT P1, [UR50], R3 ;  /* 0x00000003ff0075a7 */ /* 0x000ea40008021132 */
[----:B--2---:R-:W-:Y:S05]  /*1d2b0*/  @!P1 BRA `(.L_x_323) ;  /* 0x000000a000589947 */ /* 0x004fea0003800000 */
.L_x_469:
        /* <DEDUP_REMOVED lines=17> */
.L_x_324:
[----:B------:R-:W-:Y:S05]  /*1d3d0*/  WARPSYNC.ALL ;  /* 0x0000000000007948 */ /* 0x000fea0003800000 */
[----:B------:R-:W-:-:S13]  /*1d3e0*/  R2UR UR4, R123 ;  /* 0x000000007b0472ca */ /* 0x000fda00000e0000 */
[----:B------:R3:W-:Y:S02]  /*1d3f0*/  STTM.x2 tmem[UR4], R16 ;  /* 0x00000010000079ed */ /* 0x0007e400080c0004 */
.L_x_321:
[----:B------:R-:W-:Y:S01]  /*1d400*/  UIADD3 UR4, UPT, UPT, UR42, 0x1, URZ ;  /* 0x000000012a047890 */ /* 0x000fe2000fffe0ff */
[----:B------:R-:W-:Y:S01]  /*1d410*/  MOV R88, R17 ;  /* 0x0000001100587202 */ /* 0x000fe20000000f00 */
[----:B------:R-:W-:Y:S02]  /*1d420*/  UIADD3 UR5, UPT, UPT, UR42, -0x1, URZ ;  /* 0xffffffff2a057890 */ /* 0x000fe4000fffe0ff */
[----:B------:R-:W-:-:S05]  /*1d430*/  UISETP.GT.U32.AND UP0, UPT, UR4, 0x1, UPT ;  /* 0x000000010400788c */ /* 0x000fca000bf04070 */
[----:B------:R-:W-:-:S04]  /*1d440*/  UMOV UR42, UR5 ;  /* 0x00000005002a7c82 */ /* 0x000fc80008000000 */
[----:B------:R-:W-:Y:S05]  /*1d450*/  BRA.U UP0, `(.L_x_325) ;  /* 0xffffffd900f47547 */ /* 0x000fea000b83ffff */
.L_x_307:
[----:B------:R-:W-:-:S09]  /*1d460*/  UISETP.GE.AND UP0, UPT, UR51, 0x1, UPT ;  /* 0x000000013300788c */ /* 0x000fd2000bf06270 */
[----:B------:R-:W-:Y:S05]  /*1d470*/  BRA.U !UP0, `(.L_x_326) ;  /* 0x0000003908747547 */ /* 0x000fea000b800000 */
[----:B------:R-:W-:Y:S01]  /*1d480*/  IMAD.U32 R23, R2, 0x10000, RZ ;  /* 0x0001000002177824 */ /* 0x000fe200078e00ff */
[----:B------:R-:W-:Y:S01]  /*1d490*/  R2UR UR4, R18 ;  /* 0x00000000120472ca */ /* 0x000fe200000e0000 */
[----:B------:R-:W-:Y:S01]  /*1d4a0*/  UISETP.NE.AND UP0, UPT, UR41, URZ, UPT ;  /* 0x000000ff2900728c */ /* 0x000fe2000bf05270 */
[----:B------:R-:W-:Y:S01]  /*1d4b0*/  IMAD.U32 R123, RZ, RZ, UR60 ;  /* 0x0000003cff7b7e24 */ /* 0x000fe2000f8e00ff */
[----:B------:R-:W-:Y:S01]  /*1d4c0*/  LOP3.LUT R2, R2, 0x7f, RZ, 0xc0, !PT ;  /* 0x0000007f02027812 */ /* 0x000fe200078ec0ff */
[----:B------:R-:W-:Y:S01]  /*1d4d0*/  UMOV UR55, 0x20 ;  /* 0x0000002000377882 */ /* 0x000fe20000000000 */
[----:B------:R-:W-:Y:S01]  /*1d4e0*/  LOP3.LUT R23, R23, 0x600000, RZ, 0xc0, !PT ;  /* 0x0060000017177812 */ /* 0x000fe200078ec0ff */
[----:B------:R-:W-:Y:S01]  /*1d4f0*/  UIADD3 UR51, UPT, UPT, UR37, 0x38060, URZ ;  /* 0x0003806025337890 */ /* 0x000fe2000fffe0ff */
[----:B------:R-:W-:Y:S01]  /*1d500*/  IADD3 R123, PT, PT, R2, UR59, R123 ;  /* 0x0000003b027b7c10 */ /* 0x000fe2000fffe07b */
[----:B------:R-:W-:Y:S01]  /*1d510*/  ULOP3.LUT UR54, UR52, 0x8, URZ, 0x3c, !UPT ;  /* 0x0000000834367892 */ /* 0x000fe2000f8e3cff */
[----:B------:R-:W-:Y:S01]  /*1d520*/  LOP3.LUT R120, R23, UR59, RZ, 0xfc, !PT ;  /* 0x0000003b17787c12 */ /* 0x000fe2000f8efcff */
[----:B------:R-:W4:Y:S01]  /*1d530*/  LDCU UR40, c[0x0][0x704] ;  /* 0x0000e080ff2877ac */ /* 0x000f220008000800 */
[----:B------:R-:W-:-:S02]  /*1d540*/  LOP3.LUT R121, R19, 0x3, RZ, 0xc0, !PT ;  /* 0x0000000313797812 */ /* 0x000fc400078ec0ff */
[----:B------:R-:W-:Y:S01]  /*1d550*/  SHF.R.U32.HI R2, RZ, 0x15, R23 ;  /* 0x00000015ff027819 */ /* 0x000fe20000011617 */
[----:B------:R-:W-:Y:S01]  /*1d560*/  VIADD R122, R120, 0x20 ;  /* 0x00000020787a7836 */ /* 0x000fe20000000000 */
[----:B------:R-:W-:Y:S01]  /*1d570*/  USEL UR50, UR57, UR4, UP0 ;  /* 0x0000000439327287 */ /* 0x000fe20008000000 */
[----:B------:R-:W1:Y:S03]  /*1d580*/  LDCU UR36, c[0x0][0x384] ;  /* 0x00007080ff2477ac */ /* 0x000e660008000800 */
[----:B------:R-:W-:Y:S01]  /*1d590*/  SHF.R.U32.HI R122, RZ, 0x15, R122 ;  /* 0x00000015ff7a7819 */ /* 0x000fe2000001167a */
[----:B------:R-:W-:Y:S02]  /*1d5a0*/  UIADD3 UR43, UPT, UPT, UR58, -0x1, URZ ;  /* 0xffffffff3a2b7890 */ /* 0x000fe4000fffe0ff */
[----:B------:R-:W-:Y:S02]  /*1d5b0*/  USEL UR55, UR55, 0xa0, UP0 ;  /* 0x000000a037377887 */ /* 0x000fe40008000000 */
[----:B------:R-:W-:-:S12]  /*1d5c0*/  @UP0 UIADD3 UR51, UPT, UPT, UR37, 0x38050, URZ ;  /* 0x0003805025330890 */ /* 0x000fd8000fffe0ff */
.L_x_345:
[----:B-12---:R-:W-:Y:S01]  /*1d5d0*/  IADD3 R0, PT, PT, R23, UR55, RZ ;  /* 0x0000003717007c10 */ /* 0x006fe2000fffe0ff */
[----:B------:R-:W-:-:S04]  /*1d5e0*/  UISETP.NE.AND UP0, UPT, UR41, URZ, UPT ;  /* 0x000000ff2900728c */ /* 0x000fc8000bf05270 */
[----:B------:R-:W-:Y:S01]  /*1d5f0*/  USEL UR42, UR48, UR47, UP0 ;  /* 0x0000002f302a7287 */ /* 0x000fe20008000000 */
[----:B------:R-:W1:Y:S01]  /*1d600*/  SHFL.IDX PT, R0, R0, RZ, 0x1f ;  /* 0x00001fff00007589 */ /* 0x000e6200000e0000 */
[----:B------:R-:W-:Y:S01]  /*1d610*/  UISETP.GT.U32.AND UP0, UPT, UR50, 0x1, UPT ;  /* 0x000000013200788c */ /* 0x000fe2000bf04070 */
[----:B-1----:R-:W-:-:S08]  /*1d620*/  R2UR UR38, R0 ;  /* 0x00000000002672ca */ /* 0x002fd000000e0000 */
[----:B---3--:R-:W-:Y:S07]  /*1d630*/  BRA.U UP0, `(.L_x_327) ;  /* 0x0000000100047547 */ /* 0x008fee000b800000 */
[----:B----4-:R-:W-:Y:S05]  /*1d640*/  BPT.TRAP 0x1 ;  /* 0x000000040000795c */ /* 0x010fea0000300000 */
.L_x_327:
[----:B------:R-:W-:Y:S01]  /*1d650*/  IMAD.U32 R3, RZ, RZ, UR42 ;  /* 0x0000002aff037e24 */ /* 0x000fe2000f8e00ff */
[----:B------:R-:W-:-:S04]  /*1d660*/  ISETP.NE.AND P0, PT, R121, R2, PT ;  /* 0x000000027900720c */ /* 0x000fc80003f05270 */
[----:B------:R-:W-:-:S04]  /*1d670*/  SHF.L.U32 R3, R3, 0x1f, RZ ;  /* 0x0000001f03037819 */ /* 0x000fc800000006ff */
[----:B------:R-:W1:Y:S02]  /*1d680*/  SYNCS.PHASECHK.TRANS64.TRYWAIT P1, [UR51], R3 ;  /* 0x00000003ff0075a7 */ /* 0x000e640008021133 */
[----:B-1----:R-:W-:Y:S05]  /*1d690*/  @!P1 BRA `(.L_x_328) ;  /* 0x0000009c00789947 */ /* 0x002fea0003800000 */
.L_x_470:
[----:B------:R-:W-:Y:S05]  /*1d6a0*/  @!P0 BRA `(.L_x_329) ;  /* 0x0000000000408947 */ /* 0x000fea0003800000 */
[----:B------:R-:W-:Y:S01]  /*1d6b0*/  MOV R14, 0x8 ;  /* 0x00000008000e7802 */ /* 0x000fe20000000f00 */
[----:B------:R-:W2:Y:S01]  /*1d6c0*/  LDCU.64 UR8, c[0x4][0xb0] ;  /* 0x01001600ff0877ac */ /* 0x000ea20008000a00 */
[----:B------:R-:W-:Y:S02]  /*1d6d0*/  HFMA2 R12, -RZ, RZ, 0, 5.9604644775390625e-08 ;  /* 0x00000001ff0c7431 */ /* 0x000fe400000001ff */
[----:B------:R-:W-:Y:S01]  /*1d6e0*/  IMAD.MOV.U32 R8, RZ, RZ, 0x192 ;  /* 0x00000192ff087424 */ /* 0x000fe200078e00ff */
[----:B------:R-:W5:Y:S01]  /*1d6f0*/  LDCU.64 UR6, c[0x4][0xb8] ;  /* 0x01001700ff0677ac */ /* 0x000f620008000a00 */
[----:B------:R-:W1:Y:S01]  /*1d700*/  LDC.64 R14, c[0x4][R14] ;  /* 0x010000000e0e7b82 */ /* 0x000e620000000a00 */
[----:B------:R-:W-:Y:S01]  /*1d710*/  IMAD.MOV.U32 R13, RZ, RZ, RZ ;  /* 0x000000ffff0d7224 */ /* 0x000fe200078e00ff */
[----:B------:R-:W3:Y:S01]  /*1d720*/  LDCU.64 UR4, c[0x4][0x10] ;  /* 0x01000200ff0477ac */ /* 0x000ee20008000a00 */
[----:B--2---:R-:W-:Y:S01]  /*1d730*/  IMAD.U32 R4, RZ, RZ, UR8 ;  /* 0x00000008ff047e24 */ /* 0x004fe2000f8e00ff */
[----:B------:R-:W-:Y:S01]  /*1d740*/  MOV R5, UR9 ;  /* 0x0000000900057c02 */ /* 0x000fe20008000f00 */
[----:B-----5:R-:W-:Y:S01]  /*1d750*/  IMAD.U32 R6, RZ, RZ, UR6 ;  /* 0x00000006ff067e24 */ /* 0x020fe2000f8e00ff */
[----:B------:R-:W-:Y:S01]  /*1d760*/  MOV R7, UR7 ;  /* 0x0000000700077c02 */ /* 0x000fe20008000f00 */
[----:B---3--:R-:W-:Y:S01]  /*1d770*/  IMAD.U32 R10, RZ, RZ, UR4 ;  /* 0x00000004ff0a7e24 */ /* 0x008fe2000f8e00ff */
[----:B------:R-:W-:-:S02]  /*1d780*/  MOV R11, UR5 ;  /* 0x00000005000b7c02 */ /* 0x000fc40008000f00 */
[----:B------:R-:W-:-:S07]  /*1d790*/  LEPC R20, `(.L_x_329) ;  /* 0x000000001014794e */ /* 0x000fce0000000000 */
[----:B-1--4-:R-:W-:Y:S05]  /*1d7a0*/  CALL.ABS.NOINC R14 ;  /* 0x000000000e007343 */ /* 0x012fea0003c00000 */
.L_x_329:
[----:B------:R-:W-:Y:S05]  /*1d7b0*/  WARPSYNC.ALL ;  /* 0x0000000000007948 */ /* 0x000fea0003800000 */
[----:B------:R-:W-:Y:S01]  /*1d7c0*/  R2UR UR4, R120 ;  /* 0x00000000780472ca */ /* 0x000fe200000e0000 */
[----:B------:R-:W-:Y:S01]  /*1d7d0*/  BSSY.RECONVERGENT B6, `(.L_x_330) ;  /* 0x0000014000067945 */ /* 0x000fe20003800200 */
[----:B------:R-:W-:-:S11]  /*1d7e0*/  ISETP.NE.AND P0, PT, R121, R122, PT ;  /* 0x0000007a7900720c */ /* 0x000fd60003f05270 */
[----:B------:R-:W2:Y:S02]  /*1d7f0*/  LDTM.x32 R24, tmem[UR4] ;  /* 0x00000004001879ee */ /* 0x000ea400082c0000 */
[----:B--2---:R-:W-:Y:S05]  /*1d800*/  @!P0 BRA `(.L_x_331) ;  /* 0x0000000000408947 */ /* 0x004fea0003800000 */
        /* <DEDUP_REMOVED lines=16> */
.L_x_331:
[----:B----4-:R-:W-:Y:S05]  /*1d910*/  BSYNC.RECONVERGENT B6 ;  /* 0x0000000000067941 */ /* 0x010fea0003800200 */
.L_x_330:
[C---:B-1----:R-:W-:Y:S01]  /*1d920*/  VIADD R0, R22.reuse, 0x2 ;  /* 0x0000000216007836 */ /* 0x042fe20000000000 */
[----:B------:R-:W-:Y:S05]  /*1d930*/  WARPSYNC.ALL ;  /* 0x0000000000007948 */ /* 0x000fea0003800000 */
[----:B------:R-:W-:Y:S01]  /*1d940*/  VIADD R4, R22, 0x5 ;  /* 0x0000000516047836 */ /* 0x000fe20000000000 */
[----:B------:R-:W-:Y:S01]  /*1d950*/  ISETP.GE.AND P1, PT, R0, UR36, PT ;  /* 0x0000002400007c0c */ /* 0x000fe2000bf26270 */
[C---:B------:R-:W-:Y:S01]  /*1d960*/  VIADD R6, R22.reuse, 0x4 ;  /* 0x0000000416067836 */ /* 0x040fe20000000000 */
[C---:B------:R-:W-:Y:S01]  /*1d970*/  ISETP.GE.U32.AND P3, PT, R123.reuse, R0, PT ;  /* 0x000000007b00720c */ /* 0x040fe20003f66070 */
[C---:B------:R-:W-:Y:S01]  /*1d980*/  VIADD R0, R22.reuse, 0x6 ;  /* 0x0000000616007836 */ /* 0x040fe20000000000 */
[C---:B------:R-:W-:Y:S01]  /*1d990*/  ISETP.GE.U32.AND P6, PT, R123.reuse, R4, PT ;  /* 0x000000047b00720c */ /* 0x040fe20003fc6070 */
[----:B------:R-:W-:Y:S01]  /*1d9a0*/  VIADD R10, R22, 0x39 ;  /* 0x00000039160a7836 */ /* 0x000fe20000000000 */
[----:B------:R-:W-:Y:S01]  /*1d9b0*/  ISETP.GE.AND P0, PT, R4, UR36, PT ;  /* 0x0000002404007c0c */ /* 0x000fe2000bf06270 */
[----:B------:R-:W-:Y:S01]  /*1d9c0*/  VIADD R4, R22, 0x8 ;  /* 0x0000000816047836 */ /* 0x000fe20000000000 */
[----:B------:R-:W-:Y:S01]  /*1d9d0*/  ISETP.GE.AND P2, PT, R6, UR36, PT ;  /* 0x0000002406007c0c */ /* 0x000fe2000bf46270 */
[----:B------:R-:W-:Y:S01]  /*1d9e0*/  VIADD R8, R22, 0x3a ;  /* 0x0000003a16087836 */ /* 0x000fe20000000000 */
[----:B------:R-:W-:Y:S01]  /*1d9f0*/  FSEL R26, R26, -INF , !P1 ;  /* 0xff8000001a1a7808 */ /* 0x000fe20004800000 */
[C---:B------:R-:W-:Y:S01]  /*1da00*/  VIADD R7, R22.reuse, 0x1 ;  /* 0x0000000116077836 */ /* 0x040fe20000000000 */
[C---:B------:R-:W-:Y:S01]  /*1da10*/  ISETP.GE.U32.AND P4, PT, R123.reuse, R0, PT ;  /* 0x000000007b00720c */ /* 0x040fe20003f86070 */
[----:B------:R-:W-:Y:S01]  /*1da20*/  VIADD R12, R22, 0x38 ;  /* 0x00000038160c7836 */ /* 0x000fe20000000000 */
[----:B------:R-:W-:Y:S01]  /*1da30*/  ISETP.GE.AND P1, PT, R0, UR36, PT ;  /* 0x0000002400007c0c */ /* 0x000fe2000bf26270 */
[C---:B------:R-:W-:Y:S01]  /*1da40*/  VIADD R0, R22.reuse, 0x9 ;  /* 0x0000000916007836 */ /* 0x040fe20000000000 */
[----:B------:R-:W-:Y:S01]  /*1da50*/  ISETP.GE.U32.AND P5, PT, R123, R6, PT ;  /* 0x000000067b00720c */ /* 0x000fe20003fa6070 */
[----:B------:R-:W-:Y:S01]  /*1da60*/  VIADD R6, R22, 0x3c ;  /* 0x0000003c16067836 */ /* 0x000fe20000000000 */
[----:B------:R-:W-:-:S02]  /*1da70*/  FSEL R28, R28, -INF , !P2 ;  /* 0xff8000001c1c7808 */ /* 0x000fc40005000000 */
[----:B------:R-:W-:Y:S02]  /*1da80*/  FSEL R26, R26, -INF , P3 ;  /* 0xff8000001a1a7808 */ /* 0x000fe40001800000 */
[----:B------:R-:W-:Y:S02]  /*1da90*/  ISETP.GE.U32.AND P3, PT, R123, R4, PT ;  /* 0x000000047b00720c */ /* 0x000fe40003f66070 */
[----:B------:R-:W-:Y:S01]  /*1daa0*/  ISETP.GE.AND P2, PT, R4, UR36, PT ;  /* 0x0000002404007c0c */ /* 0x000fe2000bf46270 */
[----:B------:R-:W-:Y:S01]  /*1dab0*/  VIADD R4, R22, 0xa ;  /* 0x0000000a16047836 */ /* 0x000fe20000000000 */
[----:B------:R-:W-:Y:S02]  /*1dac0*/  FSEL R29, R29, -INF , !P0 ;  /* 0xff8000001d1d7808 */ /* 0x000fe40004000000 */
[----:B------:R-:W-:Y:S02]  /*1dad0*/  FSEL R28, R28, -INF , P5 ;  /* 0xff8000001c1c7808 */ /* 0x000fe40002800000 */
[----:B------:R-:W-:-:S02]  /*1dae0*/  ISETP.GE.U32.AND P5, PT, R123, R0, PT ;  /* 0x000000007b00720c */ /* 0x000fc40003fa6070 */
[----:B------:R-:W-:Y:S01]  /*1daf0*/  ISETP.GE.AND P0, PT, R0, UR36, PT ;  /* 0x0000002400007c0c */ /* 0x000fe2000bf06270 */
[----:B------:R-:W-:Y:S01]  /*1db00*/  VIADD R0, R22, 0xc ;  /* 0x0000000c16007836 */ /* 0x000fe20000000000 */
[----:B------:R-:W-:Y:S02]  /*1db10*/  FSEL R30, R30, -INF , !P1 ;  /* 0xff8000001e1e7808 */ /* 0x000fe40004800000 */
[----:B------:R-:W-:Y:S02]  /*1db20*/  FSEL R29, R29, -INF , P6 ;  /* 0xff8000001d1d7808 */ /* 0x000fe40003000000 */
[----:B------:R-:W-:Y:S02]  /*1db30*/  ISETP.GE.U32.AND P6, PT, R123, R4, PT ;  /* 0x000000047b00720c */ /* 0x000fe40003fc6070 */
[----:B------:R-:W-:Y:S01]  /*1db40*/  ISETP.GE.AND P1, PT, R4, UR36, PT ;  /* 0x0000002404007c0c */ /* 0x000fe2000bf26270 */
        /* <DEDUP_REMOVED lines=31> */
[----:B------:R-:W-:-:S02]  /*1dd40*/  R2UR UR4, R120 ;  /* 0x00000000780472ca */ /* 0x000fc400000e0000 */
[----:B------:R-:W-:Y:S02]  /*1dd50*/  FSEL R40, R40, -INF , !P2 ;  /* 0xff80000028287808 */ /* 0x000fe40005000000 */
[----:B------:R-:W-:Y:S02]  /*1dd60*/  FSEL R38, R38, -INF , P5 ;  /* 0xff80000026267808 */ /* 0x000fe40002800000 */
[----:B------:R-:W-:Y:S02]  /*1dd70*/  ISETP.GE.U32.AND P5, PT, R123, R0, PT ;  /* 0x000000007b00720c */ /* 0x000fe40003fa6070 */
[----:B------:R-:W-:Y:S01]  /*1dd80*/  ISETP.GE.AND P2, PT, R0, UR36, PT ;  /* 0x0000002400007c0c */ /* 0x000fe2000bf46270 */
[----:B------:R-:W-:Y:S01]  /*1dd90*/  VIADD R0, R22, 0x16 ;  /* 0x0000001616007836 */ /* 0x000fe20000000000 */
[----:B------:R-:W-:Y:S02]  /*1dda0*/  FSEL R41, R41, -INF , !P0 ;  /* 0xff80000029297808 */ /* 0x000fe40004000000 */
[----:B------:R-:W-:Y:S01]  /*1ddb0*/  FSEL R40, R40, -INF , P6 ;  /* 0xff80000028287808 */ /* 0x000fe20003000000 */
[----:B------:R-:W1:Y:S01]  /*1ddc0*/  LDTM.x32 R56, tmem[UR4+0x20] ;  /* 0x00002004003879ee */ /* 0x000e6200082c0000 */
        /* <DEDUP_REMOVED lines=53> */
[----:B-1----:R-:W-:-:S02]  /*1e120*/  FSEL R56, R56, -INF , !P2 ;  /* 0xff80000038387808 */ /* 0x002fc40005000000 */
        /* <DEDUP_REMOVED lines=59> */
[----:B------:R-:W-:-:S02]  /*1e4e0*/  FSEL R94, R70, -INF , P5 ;  /* 0xff800000465e7808 */ /* 0x000fc40002800000 */
[----:B------:R-:W-:Y:S02]  /*1e4f0*/  FSEL R72, R72, -INF , !P6 ;  /* 0xff80000048487808 */ /* 0x000fe40007000000 */
[----:B------:R-:W-:Y:S02]  /*1e500*/  ISETP.GE.U32.AND P5, PT, R123, R0, PT ;  /* 0x000000007b00720c */ /* 0x000fe40003fa6070 */
[----:B------:R-:W-:Y:S01]  /*1e510*/  ISETP.GE.AND P6, PT, R0, UR36, PT ;  /* 0x0000002400007c0c */ /* 0x000fe2000bfc6270 */
[----:B------:R-:W-:Y:S01]  /*1e520*/  VIADD R0, R22, 0x36 ;  /* 0x0000003616007836 */ /* 0x000fe20000000000 */
[----:B------:R-:W-:Y:S02]  /*1e530*/  FSEL R73, R73, -INF , !P0 ;  /* 0xff80000049497808 */ /* 0x000fe40004000000 */
[----:B------:R-:W-:Y:S02]  /*1e540*/  ISETP.GE.AND P0, PT, R4, UR36, PT ;  /* 0x0000002404007c0c */ /* 0x000fe4000bf06270 */
[----:B------:R-:W-:-:S02]  /*1e550*/  FSEL R72, R72, -INF , P3 ;  /* 0xff80000048487808 */ /* 0x000fc40001800000 */
[----:B------:R-:W-:Y:S02]  /*1e560*/  FSEL R74, R74, -INF , !P1 ;  /* 0xff8000004a4a7808 */ /* 0x000fe40004800000 */
[----:B------:R-:W-:Y:S01]  /*1e570*/  ISETP.GE.U32.AND P3, PT, R123, R4, PT ;  /* 0x000000047b00720c */ /* 0x000fe20003f66070 */
[----:B------:R-:W-:Y:S01]  /*1e580*/  VIADD R4, R22, 0x3d ;  /* 0x0000003d16047836 */ /* 0x000fe20000000000 */
[----:B------:R-:W-:Y:S02]  /*1e590*/  ISETP.GE.AND P1, PT, R0, UR36, PT ;  /* 0x0000002400007c0c */ /* 0x000fe4000bf26270 */
[----:B------:R-:W-:Y:S02]  /*1e5a0*/  FSEL R3, R77, -INF , !P0 ;  /* 0xff8000004d037808 */ /* 0x000fe40004000000 */
[----:B------:R-:W-:Y:S02]  /*1e5b0*/  ISETP.GE.AND P0, PT, R10, UR36, PT ;  /* 0x000000240a007c0c */ /* 0x000fe4000bf06270 */
[----:B------:R-:W-:-:S02]  /*1e5c0*/  FSEL R73, R73, -INF , P4 ;  /* 0xff80000049497808 */ /* 0x000fc40002000000 */
[----:B------:R-:W-:Y:S01]  /*1e5d0*/  ISETP.GE.U32.AND P4, PT, R123, R0, PT ;  /* 0x000000007b00720c */ /* 0x000fe20003f86070 */
[----:B------:R-:W-:Y:S01]  /*1e5e0*/  VIADD R0, R22, 0x3e ;  /* 0x0000003e16007836 */ /* 0x000fe20000000000 */
[----:B------:R-:W-:Y:S02]  /*1e5f0*/  FSEL R78, R78, -INF , !P1 ;  /* 0xff8000004e4e7808 */ /* 0x000fe40004800000 */
[----:B------:R-:W-:Y:S02]  /*1e600*/  ISETP.GE.AND P1, PT, R8, UR36, PT ;  /* 0x0000002408007c0c */ /* 0x000fe4000bf26270 */
[----:B------:R-:W-:Y:S02]  /*1e610*/  FSEL R81, R81, -INF , !P0 ;  /* 0xff80000051517808 */ /* 0x000fe40004000000 */
[----:B------:R-:W-:Y:S02]  /*1e620*/  ISETP.GE.AND P0, PT, R4, UR36, PT ;  /* 0x0000002404007c0c */ /* 0x000fe4000bf06270 */
[----:B------:R-:W-:-:S02]  /*1e630*/  FSEL R82, R82, -INF , !P1 ;  /* 0xff80000052527808 */ /* 0x000fc40004800000 */
[----:B------:R-:W-:Y:S02]  /*1e640*/  ISETP.GE.AND P1, PT, R0, UR36, PT ;  /* 0x0000002400007c0c */ /* 0x000fe4000bf26270 */
[----:B------:R-:W-:Y:S02]  /*1e650*/  FSEL R97, R85, -INF , !P0 ;  /* 0xff80000055617808 */ /* 0x000fe40004000000 */
[----:B------:R-:W-:Y:S02]  /*1e660*/  ISETP.GE.AND P0, PT, R22, UR36, PT ;  /* 0x0000002416007c0c */ /* 0x000fe4000bf06270 */
[----:B------:R-:W-:Y:S02]  /*1e670*/  FSEL R86, R86, -INF , !P1 ;  /* 0xff80000056567808 */ /* 0x000fe40004800000 */
[----:B------:R-:W-:Y:S02]  /*1e680*/  ISETP.GE.U32.AND P1, PT, R123, R22, PT ;  /* 0x000000167b00720c */ /* 0x000fe40003f26070 */
[----:B------:R-:W-:-:S02]  /*1e690*/  FSEL R24, R24, -INF , !P0 ;  /* 0xff80000018187808 */ /* 0x000fc40004000000 */
[----:B------:R-:W-:Y:S02]  /*1e6a0*/  FSEL R100, R74, -INF , P2 ;  /* 0xff8000004a647808 */ /* 0x000fe40001000000 */
[----:B------:R-:W-:Y:S02]  /*1e6b0*/  FSEL R5, R76, -INF , !P6 ;  /* 0xff8000004c057808 */ /* 0x000fe40007000000 */
[----:B------:R-:W-:Y:S01]  /*1e6c0*/  ISETP.GE.U32.AND P2, PT, R123, R10, PT ;  /* 0x0000000a7b00720c */ /* 0x000fe20003f46070 */
[----:B------:R-:W-:Y:S01]  /*1e6d0*/  VIADD R10, R22, 0x3 ;  /* 0x00000003160a7836 */ /* 0x000fe20000000000 */
[----:B------:R-:W-:Y:S02]  /*1e6e0*/  ISETP.GE.AND P0, PT, R7, UR36, PT ;  /* 0x0000002407007c0c */ /* 0x000fe4000bf06270 */
[----:B------:R-:W-:Y:S02]  /*1e6f0*/  FSEL R76, R24, -INF , P1 ;  /* 0xff800000184c7808 */ /* 0x000fe40000800000 */
[----:B------:R-:W-:-:S02]  /*1e700*/  ISETP.GT.U32.AND P1, PT, R123, R22, PT ;  /* 0x000000167b00720c */ /* 0x000fc40003f24070 */
[----:B------:R-:W-:Y:S02]  /*1e710*/  FSEL R25, R25, -INF , !P0 ;  /* 0xff80000019197808 */ /* 0x000fe40004000000 */
[----:B------:R-:W-:Y:S02]  /*1e720*/  FSEL R24, R5, -INF , P5 ;  /* 0xff80000005187808 */ /* 0x000fe40002800000 */
[----:B------:R-:W-:Y:S02]  /*1e730*/  ISETP.GE.AND P6, PT, R12, UR36, PT ;  /* 0x000000240c007c0c */ /* 0x000fe4000bfc6270 */
[----:B------:R-:W-:Y:S01]  /*1e740*/  ISETP.GE.U32.AND P5, PT, R123, R8, PT ;  /* 0x000000087b00720c */ /* 0x000fe20003fa6070 */
[----:B------:R-:W-:Y:S01]  /*1e750*/  VIADD R8, R22, 0x7 ;  /* 0x0000000716087836 */ /* 0x000fe20000000000 */
[----:B------:R-:W-:Y:S02]  /*1e760*/  ISETP.GE.AND P0, PT, R10, UR36, PT ;  /* 0x000000240a007c0c */ /* 0x000fe4000bf06270 */
[----:B------:R-:W-:-:S02]  /*1e770*/  FSEL R77, R25, -INF , P1 ;  /* 0xff800000194d7808 */ /* 0x000fc40000800000 */
[----:B------:R-:W-:Y:S02]  /*1e780*/  FSEL R80, R80, -INF , !P6 ;  /* 0xff80000050507808 */ /* 0x000fe40007000000 */
[----:B------:R-:W-:Y:S02]  /*1e790*/  FSEL R25, R3, -INF , P3 ;  /* 0xff80000003197808 */ /* 0x000fe40001800000 */
[----:B------:R-:W-:Y:S02]  /*1e7a0*/  ISETP.GE.AND P6, PT, R6, UR36, PT ;  /* 0x0000002406007c0c */ /* 0x000fe4000bfc6270 */
[----:B------:R-:W-:Y:S02]  /*1e7b0*/  ISETP.GE.U32.AND P1, PT, R123, R10, PT ;  /* 0x0000000a7b00720c */ /* 0x000fe40003f26070 */
[----:B------:R-:W-:Y:S02]  /*1e7c0*/  FSEL R27, R27, -INF , !P0 ;  /* 0xff8000001b1b7808 */ /* 0x000fe40004000000 */
[----:B------:R-:W-:Y:S01]  /*1e7d0*/  ISETP.GE.U32.AND P3, PT, R123, R6, PT ;  /* 0x000000067b00720c */ /* 0x000fe20003f66070 */
[----:B------:R-:W-:Y:S01]  /*1e7e0*/  VIADD R6, R22, 0xb ;  /* 0x0000000b16067836 */ /* 0x000fe20000000000 */
[----:B------:R-:W-:-:S02]  /*1e7f0*/  ISETP.GE.AND P0, PT, R8, UR36, PT ;  /* 0x0000002408007c0c */ /* 0x000fc4000bf06270 */
[----:B------:R-:W-:Y:S02]  /*1e800*/  FSEL R27, R27, -INF , P1 ;  /* 0xff8000001b1b7808 */ /* 0x000fe40000800000 */
[----:B------:R-:W-:Y:S02]  /*1e810*/  ISETP.GE.U32.AND P1, PT, R123, R8, PT ;  /* 0x000000087b00720c */ /* 0x000fe40003f26070 */
[----:B------:R-:W-:Y:S02]  /*1e820*/  FSEL R31, R31, -INF , !P0 ;  /* 0xff8000001f1f7808 */ /* 0x000fe40004000000 */
[----:B------:R-:W-:Y:S02]  /*1e830*/  ISETP.GE.AND P0, PT, R6, UR36, PT ;  /* 0x0000002406007c0c */ /* 0x000fe4000bf06270 */
[----:B------:R-:W-:Y:S02]  /*1e840*/  FSEL R102, R78, -INF , P4 ;  /* 0xff8000004e667808 */ /* 0x000fe40002000000 */
[----:B------:R-:W-:Y:S01]  /*1e850*/  ISETP.GE.U32.AND P4, PT, R123, R4, PT ;  /* 0x000000047b00720c */ /* 0x000fe20003f86070 */
[----:B------:R-:W-:Y:S01]  /*1e860*/  VIADD R4, R22, 0xf ;  /* 0x0000000f16047836 */ /* 0x000fe20000000000 */
[----:B------:R-:W-:-:S02]  /*1e870*/  FSEL R31, R31, -INF , P1 ;  /* 0xff8000001f1f7808 */ /* 0x000fc40000800000 */
[----:B------:R-:W-:Y:S02]  /*1e880*/  ISETP.GE.U32.AND P1, PT, R123, R6, PT ;  /* 0x000000067b00720c */ /* 0x000fe40003f26070 */
[----:B------:R-:W-:Y:S02]  /*1e890*/  FSEL R35, R35, -INF , !P0 ;  /* 0xff80000023237808 */ /* 0x000fe40004000000 */
[----:B------:R-:W-:Y:S02]  /*1e8a0*/  ISETP.GE.AND P0, PT, R4, UR36, PT ;  /* 0x0000002404007c0c */ /* 0x000fe4000bf06270 */
[----:B------:R-:W-:Y:S02]  /*1e8b0*/  FSEL R35, R35, -INF , P1 ;  /* 0xff80000023237808 */ /* 0x000fe40000800000 */
[----:B------:R-:W-:Y:S01]  /*1e8c0*/  ISETP.GE.U32.AND P1, PT, R123, R4, PT ;  /* 0x000000047b00720c */ /* 0x000fe20003f26070 */
[----:B------:R-:W-:Y:S01]  /*1e8d0*/  VIADD R4, R22, 0x13 ;  /* 0x0000001316047836 */ /* 0x000fe20000000000 */
[----:B------:R-:W-:-:S02]  /*1e8e0*/  FSEL R96, R84, -INF , !P6 ;  /* 0xff80000054607808 */ /* 0x000fc40007000000 */
[----:B------:R-:W-:Y:S02]  /*1e8f0*/  ISETP.GE.U32.AND P6, PT, R123, R12, PT ;  /* 0x0000000c7b00720c */ /* 0x000fe40003fc6070 */
[----:B------:R-:W-:Y:S02]  /*1e900*/  FSEL R39, R39, -INF , !P0 ;  /* 0xff80000027277808 */ /* 0x000fe40004000000 */
[----:B------:R-:W-:Y:S02]  /*1e910*/  ISETP.GE.AND P0, PT, R4, UR36, PT ;  /* 0x0000002404007c0c */ /* 0x000fe4000bf06270 */
[----:B------:R-:W-:Y:S02]  /*1e920*/  FSEL R85, R81, -INF , P2 ;  /* 0xff80000051557808 */ /* 0x000fe40001000000 */
[----:B------:R-:W-:Y:S02]  /*1e930*/  FSEL R84, R80, -INF , P6 ;  /* 0xff80000050547808 */ /* 0x000fe40003000000 */
[C---:B------:R-:W-:Y:S01]  /*1e940*/  ISETP.GE.U32.AND P2, PT, R123.reuse, R4, PT ;  /* 0x000000047b00720c */ /* 0x040fe20003f46070 */
[C---:B------:R-:W-:Y:S01]  /*1e950*/  VIADD R4, R22.reuse, 0x1b ;  /* 0x0000001b16047836 */ /* 0x040fe20000000000 */
[----:B------:R-:W-:Y:S01]  /*1e960*/  ISETP.GE.U32.AND P6, PT, R123, R0, PT ;  /* 0x000000007b00720c */ /* 0x000fe20003fc6070 */
[----:B------:R-:W-:Y:S01]  /*1e970*/  VIADD R0, R22, 0x17 ;  /* 0x0000001716007836 */ /* 0x000fe20000000000 */
[----:B------:R-:W-:-:S02]  /*1e980*/  FSEL R43, R43, -INF , !P0 ;  /* 0xff8000002b2b7808 */ /* 0x000fc40004000000 */
[----:B------:R-:W-:Y:S02]  /*1e990*/  FSEL R39, R39, -INF , P1 ;  /* 0xff80000027277808 */ /* 0x000fe40000800000 */
[----:B------:R-:W-:Y:S02]  /*1e9a0*/  FSEL R43, R43, -INF , P2 ;  /* 0xff8000002b2b7808 */ /* 0x000fe40001000000 */
[----:B------:R-:W-:Y:S02]  /*1e9b0*/  ISETP.GE.AND P0, PT, R4, UR36, PT ;  /* 0x0000002404007c0c */ /* 0x000fe4000bf06270 */
[----:B------:R-:W-:Y:S01]  /*1e9c0*/  ISETP.GE.U32.AND P2, PT, R123, R4, PT ;  /* 0x000000047b00720c */ /* 0x000fe20003f46070 */
[----:B------:R-:W-:Y:S01]  /*1e9d0*/  VIADD R4, R22, 0x1f ;  /* 0x0000001f16047836 */ /* 0x000fe20000000000 */
[----:B------:R-:W-:Y:S02]  /*1e9e0*/  ISETP.GE.AND P1, PT, R0, UR36, PT ;  /* 0x0000002400007c0c */ /* 0x000fe4000bf26270 */
[----:B------:R-:W-:-:S02]  /*1e9f0*/  FSEL R96, R96, -INF , P3 ;  /* 0xff80000060607808 */ /* 0x000fc40001800000 */
[----:B------:R-:W-:Y:S02]  /*1ea00*/  FSEL R47, R47, -INF , !P1 ;  /* 0xff8000002f2f7808 */ /* 0x000fe40004800000 */
[----:B------:R-:W-:Y:S02]  /*1ea10*/  ISETP.GE.AND P3, PT, R4, UR36, PT ;  /* 0x0000002404007c0c */ /* 0x000fe4000bf66270 */
[----:B------:R-:W-:Y:S01]  /*1ea20*/  ISETP.GE.U32.AND P1, PT, R123, R4, PT ;  /* 0x000000047b00720c */ /* 0x000fe20003f26070 */
[----:B------:R-:W-:Y:S01]  /*1ea30*/  VIADD R4, R22, 0x27 ;  /* 0x0000002716047836 */ /* 0x000fe20000000000 */
[----:B------:R-:W-:Y:S02]  /*1ea40*/  FSEL R106, R82, -INF , P5 ;  /* 0xff800000526a7808 */ /* 0x000fe40002800000 */
[----:B------:R-:W-:Y:S02]  /*1ea50*/  FSEL R51, R51, -INF , !P0 ;  /* 0xff80000033337808 */ /* 0x000fe40004000000 */
[----:B------:R-:W-:Y:S01]  /*1ea60*/  ISETP.GE.U32.AND P5, PT, R123, R0, PT ;  /* 0x000000007b00720c */ /* 0x000fe20003fa6070 */
[----:B------:R-:W-:Y:S01]  /*1ea70*/  VIADD R0, R22, 0x23 ;  /* 0x0000002316007836 */ /* 0x000fe20000000000 */
[----:B------:R-:W-:-:S02]  /*1ea80*/  FSEL R51, R51, -INF , P2 ;  /* 0xff80000033337808 */ /* 0x000fc40001000000 */
[----:B------:R-:W-:Y:S02]  /*1ea90*/  ISETP.GE.AND P0, PT, R4, UR36, PT ;  /* 0x0000002404007c0c */ /* 0x000fe4000bf06270 */
[----:B------:R-:W-:Y:S01]  /*1eaa0*/  ISETP.GE.U32.AND P2, PT, R123, R4, PT ;  /* 0x000000047b00720c */ /* 0x000fe20003f46070 */
[----:B------:R-:W-:Y:S01]  /*1eab0*/  VIADD R4, R22, 0x2b ;  /* 0x0000002b16047836 */ /* 0x000fe20000000000 */
[----:B------:R-:W-:Y:S02]  /*1eac0*/  FSEL R47, R47, -INF , P5 ;  /* 0xff8000002f2f7808 */ /* 0x000fe40002800000 */
[----:B------:R-:W-:Y:S02]  /*1ead0*/  FSEL R97, R97, -INF , P4 ;  /* 0xff80000061617808 */ /* 0x000fe40002000000 */
[----:B------:R-:W-:Y:S02]  /*1eae0*/  ISETP.GE.AND P5, PT, R0, UR36, PT ;  /* 0x0000002400007c0c */ /* 0x000fe4000bfa6270 */
[----:B------:R-:W-:Y:S01]  /*1eaf0*/  ISETP.GE.U32.AND P4, PT, R123, R0, PT ;  /* 0x000000007b00720c */ /* 0x000fe20003f86070 */
[----:B------:R-:W-:Y:S01]  /*1eb00*/  VIADD R0, R22, 0x2f ;  /* 0x0000002f16007836 */ /* 0x000fe20000000000 */
[----:B------:R-:W-:-:S02]  /*1eb10*/  FSEL R55, R55, -INF , !P3 ;  /* 0xff80000037377808 */ /* 0x000fc40005800000 */
[----:B------:R-:W-:Y:S02]  /*1eb20*/  FSEL R110, R86, -INF , P6 ;  /* 0xff800000566e7808 */ /* 0x000fe40003000000 */
[----:B------:R-:W-:Y:S02]  /*1eb30*/  ISETP.GE.AND P3, PT, R4, UR36, PT ;  /* 0x0000002404007c0c */ /* 0x000fe4000bf66270 */
[----:B------:R-:W-:Y:S01]  /*1eb40*/  ISETP.GE.U32.AND P6, PT, R123, R4, PT ;  /* 0x000000047b00720c */ /* 0x000fe20003fc6070 */
[----:B------:R-:W-:Y:S01]  /*1eb50*/  VIADD R4, R22, 0x33 ;  /* 0x0000003316047836 */ /* 0x000fe20000000000 */
[----:B------:R-:W-:Y:S02]  /*1eb60*/  FSEL R55, R55, -INF , P1 ;  /* 0xff80000037377808 */ /* 0x000fe40000800000 */
[----:B------:R-:W-:Y:S02]  /*1eb70*/  FSEL R59, R59, -INF , !P5 ;  /* 0xff8000003b3b7808 */ /* 0x000fe40006800000 */
[----:B------:R-:W-:-:S02]  /*1eb80*/  ISETP.GE.AND P1, PT, R0, UR36, PT ;  /* 0x0000002400007c0c */ /* 0x000fc4000bf26270 */
[----:B------:R-:W-:Y:S01]  /*1eb90*/  ISETP.GE.U32.AND P5, PT, R123, R0, PT ;  /* 0x000000007b00720c */ /* 0x000fe20003fa6070 */
[----:B------:R-:W-:Y:S01]  /*1eba0*/  VIADD R0, R22, 0x37 ;  /* 0x0000003716007836 */ /* 0x000fe20000000000 */
[----:B------:R-:W-:Y:S02]  /*1ebb0*/  FSEL R63, R63, -INF , !P0 ;  /* 0xff8000003f3f7808 */ /* 0x000fe40004000000 */
[----:B------:R-:W-:Y:S02]  /*1ebc0*/  FSEL R89, R59, -INF , P4 ;  /* 0xff8000003b597808 */ /* 0x000fe40002000000 */
[----:B------:R-:W-:Y:S02]  /*1ebd0*/  ISETP.GE.AND P0, PT, R4, UR36, PT ;  /* 0x0000002404007c0c */ /* 0x000fe4000bf06270 */
[----:B------:R-:W-:Y:S01]  /*1ebe0*/  ISETP.GE.U32.AND P4, PT, R123, R4, PT ;  /* 0x000000047b00720c */ /* 0x000fe20003f86070 */
[----:B------:R-:W-:Y:S01]  /*1ebf0*/  VIADD R4, R22, 0x3b ;  /* 0x0000003b16047836 */ /* 0x000fe20000000000 */
[----:B------:R-:W-:-:S02]  /*1ec00*/  FSEL R91, R63, -INF , P2 ;  /* 0xff8000003f5b7808 */ /* 0x000fc40001000000 */
[----:B------:R-:W-:Y:S02]  /*1ec10*/  ISETP.GE.AND P2, PT, R0, UR36, PT ;  /* 0x0000002400007c0c */ /* 0x000fe4000bf46270 */
[----:B------:R-:W-:Y:S02]  /*1ec20*/  FSEL R67, R67, -INF , !P3 ;  /* 0xff80000043437808 */ /* 0x000fe40005800000 */
[----:B------:R-:W-:Y:S01]  /*1ec30*/  ISETP.GE.U32.AND P3, PT, R123, R0, PT ;  /* 0x000000007b00720c */ /* 0x000fe20003f66070 */
[----:B------:R-:W-:Y:S01]  /*1ec40*/  VIADD R0, R22, 0x3f ;  /* 0x0000003f16007836 */ /* 0x000fe20000000000 */
[----:B------:R-:W-:Y:S02]  /*1ec50*/  FSEL R71, R71, -INF , !P1 ;  /* 0xff80000047477808 */ /* 0x000fe40004800000 */
[----:B------:R-:W-:Y:S02]  /*1ec60*/  ISETP.GE.AND P1, PT, R4, UR36, PT ;  /* 0x0000002404007c0c */ /* 0x000fe4000bf26270 */
[----:B------:R-:W-:-:S02]  /*1ec70*/  FSEL R79, R79, -INF , !P2 ;  /* 0xff8000004f4f7808 */ /* 0x000fc40005000000 */
[----:B------:R-:W-:Y:S02]  /*1ec80*/  ISETP.GE.U32.AND P2, PT, R123, R4, PT ;  /* 0x000000047b00720c */ /* 0x000fe40003f46070 */
[C---:B------:R-:W-:Y:S02]  /*1ec90*/  FMNMX3 R5, R17.reuse, R76, R28, !PT ;  /* 0x0000004c11057276 */ /* 0x040fe4000780001c */
[C---:B------:R-:W-:Y:S02]  /*1eca0*/  FMNMX3 R4, R17.reuse, R77, R29, !PT ;  /* 0x0000004d11047276 */ /* 0x040fe4000780001d */
[----:B------:R-:W-:Y:S02]  /*1ecb0*/  FMNMX3 R3, R17, R26, R30, !PT ;  /* 0x0000001a11037276 */ /* 0x000fe4000780001e */
[----:B------:R-:W-:Y:S02]  /*1ecc0*/  FSEL R75, R75, -INF , !P0 ;  /* 0xff8000004b4b7808 */ /* 0x000fe40004000000 */
[----:B------:R-:W-:-:S02]  /*1ecd0*/  FSEL R83, R83, -INF , !P1 ;  /* 0xff80000053537808 */ /* 0x000fc40004800000 */
[----:B------:R-:W-:Y:S02]  /*1ece0*/  ISETP.GE.AND P0, PT, R0, UR36, PT ;  /* 0x0000002400007c0c */ /* 0x000fe4000bf06270 */
[----:B------:R-:W-:Y:S02]  /*1ecf0*/  ISETP.GE.U32.AND P1, PT, R123, R0, PT ;  /* 0x000000007b00720c */ /* 0x000fe40003f26070 */
        /* <DEDUP_REMOVED lines=16> */
[----:B------:R-:W-:Y:S02]  /*1ee00*/  FSEL R93, R67, -INF , P6 ;  /* 0xff800000435d7808 */ /* 0x000fe40003000000 */
[----:B------:R-:W-:Y:S02]  /*1ee10*/  FSEL R95, R71, -INF , P5 ;  /* 0xff800000475f7808 */ /* 0x000fe40002800000 */
[----:B------:R-:W-:Y:S02]  /*1ee20*/  FMNMX3 R0, R0, R89, R91, !PT ;  /* 0x0000005900007276 */ /* 0x000fe4000780005b */
[----:B------:R-:W-:Y:S02]  /*1ee30*/  FMNMX3 R5, R5, R64, R68, !PT ;  /* 0x0000004005057276 */ /* 0x000fe40007800044 */
[----:B------:R-:W-:Y:S02]  /*1ee40*/  FMNMX3 R4, R4, R65, R69, !PT ;  /* 0x0000004104047276 */ /* 0x000fe40007800045 */
[----:B------:R-:W-:-:S02]  /*1ee50*/  FMNMX3 R3, R3, R92, R94, !PT ;  /* 0x0000005c03037276 */ /* 0x000fc4000780005e */
[----:B------:R-:W-:Y:S02]  /*1ee60*/  FSEL R87, R87, -INF , !P0 ;  /* 0xff80000057577808 */ /* 0x000fe40004000000 */
[----:B------:R-:W-:Y:S02]  /*1ee70*/  FSEL R101, R75, -INF , P4 ;  /* 0xff8000004b657808 */ /* 0x000fe40002000000 */
[----:B------:R-:W-:Y:S02]  /*1ee80*/  FSEL R103, R79, -INF , P3 ;  /* 0xff8000004f677808 */ /* 0x000fe40001800000 */
[----:B------:R-:W-:Y:S02]  /*1ee90*/  FMNMX3 R0, R0, R93, R95, !PT ;  /* 0x0000005d00007276 */ /* 0x000fe4000780005f */
[----:B------:R-:W-:Y:S02]  /*1eea0*/  FMNMX3 R5, R5, R72, R24, !PT ;  /* 0x0000004805057276 */ /* 0x000fe40007800018 */
[----:B------:R-:W-:-:S02]  /*1eeb0*/  FMNMX3 R4, R4, R73, R25, !PT ;  /* 0x0000004904047276 */ /* 0x000fc40007800019 */
[----:B------:R-:W-:Y:S02]  /*1eec0*/  FMNMX3 R3, R3, R100, R102, !PT ;  /* 0x0000006403037276 */ /* 0x000fe40007800066 */
[----:B------:R-:W-:Y:S02]  /*1eed0*/  FSEL R107, R83, -INF , P2 ;  /* 0xff800000536b7808 */ /* 0x000fe40001000000 */
[----:B------:R-:W-:Y:S02]  /*1eee0*/  FSEL R111, R87, -INF , P1 ;  /* 0xff800000576f7808 */ /* 0x000fe40000800000 */
[----:B------:R-:W-:Y:S02]  /*1eef0*/  FMNMX3 R0, R0, R101, R103, !PT ;  /* 0x0000006500007276 */ /* 0x000fe40007800067 */
[----:B------:R-:W-:Y:S02]  /*1ef00*/  FMNMX3 R5, R5, R84, R96, !PT ;  /* 0x0000005405057276 */ /* 0x000fe40007800060 */
[----:B------:R-:W-:-:S02]  /*1ef10*/  FMNMX3 R4, R4, R85, R97, !PT ;  /* 0x0000005504047276 */ /* 0x000fc40007800061 */
[----:B------:R-:W-:Y:S02]  /*1ef20*/  FMNMX3 R3, R3, R106, R110, !PT ;  /* 0x0000006a03037276 */ /* 0x000fe4000780006e */
[----:B------:R-:W-:Y:S02]  /*1ef30*/  ISETP.NE.AND P0, PT, R121, R2, PT ;  /* 0x000000027900720c */ /* 0x000fe40003f05270 */
[----:B------:R-:W-:Y:S02]  /*1ef40*/  FMNMX3 R0, R0, R107, R111, !PT ;  /* 0x0000006b00007276 */ /* 0x000fe4000780006f */
        /* <DEDUP_REMOVED lines=9> */
[----:B------:R-:W2:Y:S01]  /*1efe0*/  LDCU.64 UR6, c[0x4][0xb8] ;  /* 0x01001700ff0677ac */ /* 0x000ea20008000a00 */
[----:B------:R-:W4:Y:S01]  /*1eff0*/  LDC.64 R14, c[0x4][R14] ;  /* 0x010000000e0e7b82 */ /* 0x000f220000000a00 */
        /* <DEDUP_REMOVED lines=10> */
.L_x_332:
[----:B------:R-:W-:Y:S05]  /*1f0a0*/  WARPSYNC.ALL ;  /* 0x0000000000007948 */ /* 0x000fea0003800000 */
[----:B------:R-:W-:Y:S01]  /*1f0b0*/  R2UR UR4, R120 ;  /* 0x00000000780472ca */ /* 0x000fe200000e0000 */
[----:B------:R-:W-:Y:S01]  /*1f0c0*/  IMAD.MOV.U32 R116, RZ, RZ, R17 ;  /* 0x000000ffff747224 */ /* 0x000fe200078e0011 */
[----:B------:R-:W-:-:S11]  /*1f0d0*/  ISETP.NE.AND P0, PT, RZ, UR49, PT ;  /* 0x00000031ff007c0c */ /* 0x000fd6000bf05270 */
[----:B------:R1:W-:Y:S02]  /*1f0e0*/  STTM.x2 tmem[UR4], R116 ;  /* 0x00000074000079ed */ /* 0x0003e400080c0004 */
[----:B------:R-:W-:Y:S05]  /*1f0f0*/  @P0 BRA `(.L_x_333) ;  /* 0x0000000000040947 */ /* 0x000fea0003800000 */
[----:B------:R-:W-:Y:S05]  /*1f100*/  BPT.TRAP 0x1 ;  /* 0x000000040000795c */ /* 0x000fea0000300000 */
.L_x_333:
[----:B------:R-:W-:Y:S01]  /*1f110*/  UISETP.NE.AND UP0, UPT, UR41, URZ, UPT ;  /* 0x000000ff2900728c */ /* 0x000fe2000bf05270 */
[----:B------:R-:W-:Y:S01]  /*1f120*/  MOV R3, UR44 ;  /* 0x0000002c00037c02 */ /* 0x000fe20008000f00 */
[----:B------:R-:W-:Y:S01]  /*1f130*/  UIADD3 UR4, UPT, UPT, UR37, 0x38080, URZ ;  /* 0x0003808025047890 */ /* 0x000fe2000fffe0ff */
[----:B------:R-:W-:Y:S01]  /*1f140*/  MOV R4, UR52 ;  /* 0x0000003400047c02 */ /* 0x000fe20008000f00 */
[----:B------:R-:W-:Y:S01]  /*1f150*/  FMUL R0, R117, -UR40 ;  /* 0x8000002875007c20 */ /* 0x000fe20008400000 */
        /* <DEDUP_REMOVED lines=20> */
[----:B------:R-:W4:Y:S08]  /*1f2a0*/  MUFU.EX2 R58, R58 ;  /* 0x0000003a003a7308 */ /* 0x000f300000000800 */
[----:B------:R-:W1:Y:S08]  /*1f2b0*/  MUFU.EX2 R59, R59 ;  /* 0x0000003b003b7308 */ /* 0x000e700000000800 */
[----:B------:R1:W1:Y:S08]  /*1f2c0*/  MUFU.EX2 R62, R26 ;  /* 0x0000001a003e7308 */ /* 0x0002700000000800 */
[----:B------:R1:W1:Y:S02]  /*1f2d0*/  MUFU.EX2 R63, R27 ;  /* 0x0000001b003f7308 */ /* 0x0002640000000800 */
[----:B-12-4-:R-:W-:Y:S05]  /*1f2e0*/  @!P2 BRA `(.L_x_334) ;  /* 0x00000080007ca947 */ /* 0x016fea0003800000 */
.L_x_471:
[----:B------:R-:W-:Y:S01]  /*1f2f0*/  @!P1 FMUL R58, R58, R58 ;  /* 0x0000003a3a3a9220 */ /* 0x000fe20000400000 */
[----:B------:R-:W-:Y:S01]  /*1f300*/  FSETP.GEU.AND P2, PT, R30, -126, PT ;  /* 0xc2fc00001e00780b */ /* 0x000fe20003f4e000 */
[----:B------:R-:W-:Y:S01]  /*1f310*/  @!P4 FMUL R28, R28, 0.5 ;  /* 0x3f0000001c1cc820 */ /* 0x000fe20000400000 */
[----:B------:R-:W-:Y:S01]  /*1f320*/  FSETP.GEU.AND P1, PT, R31, -126, PT ;  /* 0xc2fc00001f00780b */ /* 0x000fe20003f2e000 */
[----:B------:R-:W-:Y:S01]  /*1f330*/  @!P3 FMUL R29, R29, 0.5 ;  /* 0x3f0000001d1db820 */ /* 0x000fe20000400000 */
[--C-:B------:R-:W-:Y:S01]  /*1f340*/  FFMA2 R32, R32.F32x2.HI_LO, UR40.F32, R0.reuse.F32 ;  /* 0x0000002820207c49 */ /* 0x100fe20009200000 */
[----:B------:R-:W2:Y:S01]  /*1f350*/  MUFU.EX2 R66, R28 ;  /* 0x0000001c00427308 */ /* 0x000ea20000000800 */
[----:B------:R-:W-:Y:S01]  /*1f360*/  @!P0 FMUL R59, R59, R59 ;  /* 0x0000003b3b3b8220 */ /* 0x000fe20000400000 */
[--C-:B------:R-:W-:Y:S01]  /*1f370*/  FFMA2 R34, R34.F32x2.HI_LO, UR40.F32, R0.reuse.F32 ;  /* 0x0000002822227c49 */ /* 0x100fe20009200000 */
[----:B------:R-:W-:Y:S01]  /*1f380*/  USHF.R.U32.HI UR4, URZ, 0x15, UR38 ;  /* 0x00000015ff047899 */ /* 0x000fe20008011626 */
[----:B------:R-:W-:Y:S01]  /*1f390*/  FSETP.GEU.AND P0, PT, R32, -126, PT ;  /* 0xc2fc00002000780b */ /* 0x000fe20003f0e000 */
[--C-:B------:R-:W-:Y:S01]  /*1f3a0*/  FFMA2 R36, R36.F32x2.HI_LO, UR40.F32, R0.reuse.F32 ;  /* 0x0000002824247c49 */ /* 0x100fe20009200000 */
[----:B------:R-:W-:Y:S01]  /*1f3b0*/  UISETP.NE.AND UP0, UPT, UR41, URZ, UPT ;  /* 0x000000ff2900728c */ /* 0x000fe2000bf05270 */
[--C-:B------:R-:W-:Y:S01]  /*1f3c0*/  FFMA2 R38, R38.F32x2.HI_LO, UR40.F32, R0.reuse.F32 ;  /* 0x0000002826267c49 */ /* 0x100fe20009200000 */
[----:B------:R-:W4:Y:S01]  /*1f3d0*/  MUFU.EX2 R67, R29 ;  /* 0x0000001d00437308 */ /* 0x000f220000000800 */
[----:B------:R-:W-:Y:S01]  /*1f3e0*/  @!P2 FMUL R30, R30, 0.5 ;  /* 0x3f0000001e1ea820 */ /* 0x000fe20000400000 */
[----:B------:R-:W-:Y:S01]  /*1f3f0*/  @!P1 FMUL R31, R31, 0.5 ;  /* 0x3f0000001f1f9820 */ /* 0x000fe20000400000 */
[----:B------:R-:W-:Y:S01]  /*1f400*/  @!P6 FMUL R62, R62, R62 ;  /* 0x0000003e3e3ee220 */ /* 0x000fe20000400000 */
[----:B------:R-:W-:Y:S01]  /*1f410*/  FSETP.GEU.AND P6, PT, R33, -126, PT ;  /* 0xc2fc00002100780b */ /* 0x000fe20003fce000 */
[----:B------:R-:W-:Y:S01]  /*1f420*/  @!P5 FMUL R63, R63, R63 ;  /* 0x0000003f3f3fd220 */ /* 0x000fe20000400000 */
[----:B------:R-:W-:Y:S01]  /*1f430*/  FSETP.GEU.AND P5, PT, R34, -126, PT ;  /* 0xc2fc00002200780b */ /* 0x000fe20003fae000 */
[--C-:B------:R-:W-:Y:S01]  /*1f440*/  FFMA2 R40, R40.F32x2.HI_LO, UR40.F32, R0.reuse.F32 ;  /* 0x0000002828287c49 */ /* 0x100fe20009200000 */
[----:B------:R-:W5:Y:S01]  /*1f450*/  MUFU.EX2 R70, R30 ;  /* 0x0000001e00467308 */ /* 0x000f620000000800 */
[----:B--2---:R-:W-:Y:S01]  /*1f460*/  @!P4 FMUL R66, R66, R66 ;  /* 0x000000424242c220 */ /* 0x004fe20000400000 */
[----:B------:R-:W-:Y:S01]  /*1f470*/  FSETP.GEU.AND P4, PT, R35, -126, PT ;  /* 0xc2fc00002300780b */ /* 0x000fe20003f8e000 */
[----:B------:R-:W-:Y:S01]  /*1f480*/  @!P0 FMUL R32, R32, 0.5 ;  /* 0x3f00000020208820 */ /* 0x000fe20000400000 */
[--C-:B------:R-:W-:Y:S01]  /*1f490*/  FFMA2 R42, R42.F32x2.HI_LO, UR40.F32, R0.reuse.F32 ;  /* 0x000000282a2a7c49 */ /* 0x100fe20009200000 */
[----:B-1----:R-:W-:Y:S01]  /*1f4a0*/  MOV R3, UR54 ;  /* 0x0000003600037c02 */ /* 0x002fe20008000f00 */
[--C-:B------:R-:W-:Y:S01]  /*1f4b0*/  FFMA2 R44, R44.F32x2.HI_LO, UR40.F32, R0.reuse.F32 ;  /* 0x000000282c2c7c49 */ /* 0x100fe20009200000 */
[----:B------:R-:W-:Y:S01]  /*1f4c0*/  USEL UR46, UR39, UR46, UP0 ;  /* 0x0000002e272e7287 */ /* 0x000fe20008000000 */
[----:B------:R-:W1:Y:S01]  /*1f4d0*/  MUFU.EX2 R71, R31 ;  /* 0x0000001f00477308 */ /* 0x000e620000000800 */
[----:B----4-:R-:W-:Y:S01]  /*1f4e0*/  @!P3 FMUL R67, R67, R67 ;  /* 0x000000434343b220 */ /* 0x010fe20000400000 */
[----:B------:R-:W-:Y:S01]  /*1f4f0*/  FSETP.GEU.AND P3, PT, R36, -126, PT ;  /* 0xc2fc00002400780b */ /* 0x000fe20003f6e000 */
[----:B------:R-:W-:Y:S01]  /*1f500*/  @!P6 FMUL R33, R33, 0.5 ;  /* 0x3f0000002121e820 */ /* 0x000fe20000400000 */
[----:B------:R-:W-:Y:S01]  /*1f510*/  @!P5 FMUL R34, R34, 0.5 ;  /* 0x3f0000002222d820 */ /* 0x000fe20000400000 */
[--C-:B------:R-:W-:Y:S01]  /*1f520*/  FFMA2 R46, R46.F32x2.HI_LO, UR40.F32, R0.reuse.F32 ;  /* 0x000000282e2e7c49 */ /* 0x100fe20009200000 */
[----:B------:R2:W-:Y:S01]  /*1f530*/  SYNCS.ARRIVE.TRANS64.A1T0 RZ, [R3+UR37+0x380d0], RZ ;  /* 0x0380d0ff03ff79a7 */ /* 0x0005e20008100025 */
[----:B------:R-:W-:Y:S01]  /*1f540*/  @!P4 FMUL R35, R35, 0.5 ;  /* 0x3f0000002323c820 */ /* 0x000fe20000400000 */
[----:B------:R-:W4:Y:S01]  /*1f550*/  MUFU.EX2 R74, R32 ;  /* 0x00000020004a7308 */ /* 0x000f220000000800 */
[----:B-----5:R-:W-:Y:S01]  /*1f560*/  @!P2 FMUL R70, R70, R70 ;  /* 0x000000464646a220 */ /* 0x020fe20000400000 */
[----:B------:R-:W-:Y:S01]  /*1f570*/  FSETP.GEU.AND P2, PT, R37, -126, PT ;  /* 0xc2fc00002500780b */ /* 0x000fe20003f4e000 */
[--C-:B------:R-:W-:Y:S01]  /*1f580*/  FFMA2 R48, R48.F32x2.HI_LO, UR40.F32, R0.reuse.F32 ;  /* 0x0000002830307c49 */ /* 0x100fe20009200000 */
[----:B------:R-:W-:Y:S01]  /*1f590*/  USEL UR45, UR45, UR39, UP0 ;  /* 0x000000272d2d7287 */ /* 0x000fe20008000000 */
[--C-:B------:R-:W-:Y:S01]  /*1f5a0*/  FFMA2 R50, R50.F32x2.HI_LO, UR40.F32, R0.reuse.F32 ;  /* 0x0000002832327c49 */ /* 0x100fe20009200000 */
[----:B------:R-:W-:Y:S01]  /*1f5b0*/  F2FP.BF16.F32.PACK_AB R26, R67, R66 ;  /* 0x00000042431a723e */ /* 0x000fe200000010ff */
[----:B------:R-:W-:Y:S01]  /*1f5c0*/  @!P3 FMUL R36, R36, 0.5 ;  /* 0x3f0000002424b820 */ /* 0x000fe20000400000 */
[----:B------:R-:W5:Y:S01]  /*1f5d0*/  MUFU.EX2 R75, R33 ;  /* 0x00000021004b7308 */ /* 0x000f620000000800 */
[----:B-1----:R-:W-:Y:S01]  /*1f5e0*/  @!P1 FMUL R71, R71, R71 ;  /* 0x0000004747479220 */ /* 0x002fe20000400000 */
[----:B------:R-:W-:Y:S01]  /*1f5f0*/  FSETP.GEU.AND P1, PT, R38, -126, PT ;  /* 0xc2fc00002600780b */ /* 0x000fe20003f2e000 */
[----:B------:R-:W-:-:S02]  /*1f600*/  FFMA2 R52, R52.F32x2.HI_LO, UR40.F32, R0.F32 ;  /* 0x0000002834347c49 */ /* 0x000fc40009200000 */
[--C-:B------:R-:W-:Y:S01]  /*1f610*/  FFMA2 R54, R54.F32x2.HI_LO, UR40.F32, R0.reuse.F32 ;  /* 0x0000002836367c49 */ /* 0x100fe20009200000 */
[----:B------:R-:W-:Y:S01]  /*1f620*/  F2FP.BF16.F32.PACK_AB R27, R71, R70 ;  /* 0x00000046471b723e */ /* 0x000fe200000010ff */
[----:B------:R-:W-:Y:S01]  /*1f630*/  @!P2 FMUL R37, R37, 0.5 ;  /* 0x3f0000002525a820 */ /* 0x000fe20000400000 */
[----:B------:R-:W1:Y:S01]  /*1f640*/  MUFU.EX2 R77, R35 ;  /* 0x00000023004d7308 */ /* 0x000e620000000800 */
[----:B----4-:R-:W-:Y:S01]  /*1f650*/  @!P0 FMUL R74, R74, R74 ;  /* 0x0000004a4a4a8220 */ /* 0x010fe20000400000 */
[----:B------:R-:W-:Y:S01]  /*1f660*/  FSETP.GEU.AND P0, PT, R39, -126, PT ;  /* 0xc2fc00002700780b */ /* 0x000fe20003f0e000 */
[--C-:B------:R-:W-:Y:S02]  /*1f670*/  FFMA2 R4, R56.F32x2.HI_LO, UR40.F32, R0.reuse.F32 ;  /* 0x0000002838047c49 */ /* 0x100fe40009200000 */
[--C-:B------:R-:W-:Y:S02]  /*1f680*/  FFMA2 R10, R88.F32x2.HI_LO, UR40.F32, R0.reuse.F32 ;  /* 0x00000028580a7c49 */ /* 0x100fe40009200000 */
[----:B------:R-:W-:Y:S01]  /*1f690*/  @!P1 FMUL R38, R38, 0.5 ;  /* 0x3f00000026269820 */ /* 0x000fe20000400000 */
[----:B------:R-:W4:Y:S01]  /*1f6a0*/  MUFU.EX2 R78, R36 ;  /* 0x00000024004e7308 */ /* 0x000f220000000800 */
[----:B-----5:R-:W-:Y:S01]  /*1f6b0*/  @!P6 FMUL R75, R75, R75 ;  /* 0x0000004b4b4be220 */ /* 0x020fe20000400000 */
[----:B------:R-:W-:Y:S01]  /*1f6c0*/  FSETP.GEU.AND P6, PT, R40, -126, PT ;  /* 0xc2fc00002800780b */ /* 0x000fe20003fce000 */
[----:B------:R-:W-:-:S02]  /*1f6d0*/  FFMA2 R8, R60.F32x2.HI_LO, UR40.F32, R0.F32 ;  /* 0x000000283c087c49 */ /* 0x000fc40009200000 */
[--C-:B------:R-:W-:Y:S01]  /*1f6e0*/  FFMA2 R6, R90.F32x2.HI_LO, UR40.F32, R0.reuse.F32 ;  /* 0x000000285a067c49 */ /* 0x100fe20009200000 */
[----:B------:R-:W-:Y:S01]  /*1f6f0*/  F2FP.BF16.F32.PACK_AB R28, R75, R74 ;  /* 0x0000004a4b1c723e */ /* 0x000fe200000010ff */
[----:B------:R-:W-:Y:S01]  /*1f700*/  @!P0 FMUL R39, R39, 0.5 ;  /* 0x3f00000027278820 */ /* 0x000fe20000400000 */
[----:B------:R-:W5:Y:S01]  /*1f710*/  MUFU.EX2 R79, R37 ;  /* 0x00000025004f7308 */ /* 0x000f620000000800 */
[----:B-1----:R-:W-:Y:S01]  /*1f720*/  @!P4 FMUL R77, R77, R77 ;  /* 0x0000004d4d4dc220 */ /* 0x002fe20000400000 */
[----:B------:R-:W-:Y:S01]  /*1f730*/  FSETP.GEU.AND P4, PT, R42, -126, PT ;  /* 0xc2fc00002a00780b */ /* 0x000fe20003f8e000 */
[--C-:B------:R-:W-:Y:S02]  /*1f740*/  FFMA2 R118, R100.F32x2.HI_LO, UR40.F32, R0.reuse.F32 ;  /* 0x0000002864767c49 */ /* 0x100fe40009200000 */
[--C-:B------:R-:W-:Y:S02]  /*1f750*/  FFMA2 R24, R24.F32x2.HI_LO, UR40.F32, R0.reuse.F32 ;  /* 0x0000002818187c49 */ /* 0x100fe40009200000 */
[----:B------:R-:W-:Y:S01]  /*1f760*/  @!P6 FMUL R40, R40, 0.5 ;  /* 0x3f0000002828e820 */ /* 0x000fe20000400000 */
[----:B------:R-:W1:Y:S01]  /*1f770*/  MUFU.EX2 R80, R38 ;  /* 0x0000002600507308 */ /* 0x000e620000000800 */
[----:B----4-:R-:W-:Y:S01]  /*1f780*/  @!P3 FMUL R78, R78, R78 ;  /* 0x0000004e4e4eb220 */ /* 0x010fe20000400000 */
[----:B------:R-:W-:Y:S01]  /*1f790*/  FSETP.GEU.AND P3, PT, R43, -126, PT ;  /* 0xc2fc00002b00780b */ /* 0x000fe20003f6e000 */
[----:B------:R-:W-:-:S02]  /*1f7a0*/  FFMA2 R124, R96.F32x2.HI_LO, UR40.F32, R0.F32 ;  /* 0x00000028607c7c49 */ /* 0x000fc40009200000 */
[----:B------:R-:W-:Y:S02]  /*1f7b0*/  FFMA2 R110, R110.F32x2.HI_LO, UR40.F32, R0.F32 ;  /* 0x000000286e6e7c49 */ /* 0x000fe40009200000 */
[----:B------:R-:W-:Y:S01]  /*1f7c0*/  @!P4 FMUL R42, R42, 0.5 ;  /* 0x3f0000002a2ac820 */ /* 0x000fe20000400000 */
[----:B------:R-:W4:Y:S01]  /*1f7d0*/  MUFU.EX2 R76, R34 ;  /* 0x00000022004c7308 */ /* 0x000f220000000800 */
[----:B-----5:R-:W-:Y:S01]  /*1f7e0*/  @!P2 FMUL R79, R79, R79 ;  /* 0x0000004f4f4fa220 */ /* 0x020fe20000400000 */
[----:B------:R-:W-:-:S04]  /*1f7f0*/  FSETP.GEU.AND P2, PT, R44, -126, PT ;  /* 0xc2fc00002c00780b */ /* 0x000fc80003f4e000 */
[----:B------:R-:W-:Y:S01]  /*1f800*/  F2FP.BF16.F32.PACK_AB R30, R79, R78 ;  /* 0x0000004e4f1e723e */ /* 0x000fe200000010ff */
[----:B------:R-:W-:Y:S01]  /*1f810*/  @!P3 FMUL R43, R43, 0.5 ;  /* 0x3f0000002b2bb820 */ /* 0x000fe20000400000 */
[----:B------:R-:W5:Y:S01]  /*1f820*/  MUFU.EX2 R81, R39 ;  /* 0x0000002700517308 */ /* 0x000f620000000800 */
[----:B-1----:R-:W-:Y:S01]  /*1f830*/  @!P1 FMUL R80, R80, R80 ;  /* 0x0000005050509220 */ /* 0x002fe20000400000 */
[----:B------:R-:W-:-:S05]  /*1f840*/  FSETP.GEU.AND P1, PT, R45, -126, PT ;  /* 0xc2fc00002d00780b */ /* 0x000fca0003f2e000 */
[----:B------:R-:W-:Y:S01]  /*1f850*/  @!P2 FMUL R44, R44, 0.5 ;  /* 0x3f0000002c2ca820 */ /* 0x000fe20000400000 */
[----:B------:R-:W1:Y:S01]  /*1f860*/  MUFU.EX2 R82, R40 ;  /* 0x0000002800527308 */ /* 0x000e620000000800 */
[----:B----4-:R-:W-:Y:S01]  /*1f870*/  @!P5 FMUL R76, R76, R76 ;  /* 0x0000004c4c4cd220 */ /* 0x010fe20000400000 */
[----:B------:R-:W-:-:S04]  /*1f880*/  FSETP.GEU.AND P5, PT, R41, -126, PT ;  /* 0xc2fc00002900780b */ /* 0x000fc80003fae000 */
[----:B------:R-:W-:Y:S01]  /*1f890*/  F2FP.BF16.F32.PACK_AB R29, R77, R76 ;  /* 0x0000004c4d1d723e */ /* 0x000fe200000010ff */
        /* <DEDUP_REMOVED lines=12> */
[----:B------:R-:W-:-:S05]  /*1f960*/  FSETP.GEU.AND P4, PT, R49, -126, PT ;  /* 0xc2fc00003100780b */ /* 0x000fca0003f8e000 */
        /* <DEDUP_REMOVED lines=31> */
[----:B------:R-:W-:-:S05]  /*1fb60*/  FSETP.GEU.AND P4, PT, R4, -126, PT ;  /* 0xc2fc00000400780b */ /* 0x000fca0003f8e000 */
        /* <DEDUP_REMOVED lines=16> */
[----:B------:R-:W-:-:S04]  /*1fc70*/  FSETP.GEU.AND P5, PT, R55, -126, PT ;  /* 0xc2fc00003700780b */ /* 0x000fc80003fae000 */
[----:B------:R-:W-:Y:S01]  /*1fc80*/  F2FP.BF16.F32.PACK_AB R36, R109, R108 ;  /* 0x0000006c6d24723e */ /* 0x000fe200000010ff */
[----:B------:R-:W-:Y:S01]  /*1fc90*/  @!P1 FMUL R11, R11, 0.5 ;  /* 0x3f0000000b0b9820 */ /* 0x000fe20000400000 */
[----:B------:R-:W1:Y:S01]  /*1fca0*/  MUFU.EX2 R88, R4 ;  /* 0x0000000400587308 */ /* 0x000e620000000800 */
[----:B----4-:R-:W-:Y:S01]  /*1fcb0*/  @!P0 FMUL R115, R115, R115 ;  /* 0x0000007373738220 */ /* 0x010fe20000400000 */
[----:B------:R-:W-:-:S04]  /*1fcc0*/  FSETP.GEU.AND P0, PT, R8, -126, PT ;  /* 0xc2fc00000800780b */ /* 0x000fc80003f0e000 */
[----:B------:R-:W-:Y:S01]  /*1fcd0*/  F2FP.BF16.F32.PACK_AB R38, R115, R114 ;  /* 0x000000727326723e */ /* 0x000fe200000010ff */
[----:B------:R-:W-:Y:S01]  /*1fce0*/  @!P5 FMUL R55, R55, 0.5 ;  /* 0x3f0000003737d820 */ /* 0x000fe20000400000 */
[----:B------:R4:W3:Y:S01]  /*1fcf0*/  MUFU.EX2 R89, R5 ;  /* 0x0000000500597308 */ /* 0x0008e20000000800 */
[----:B-----5:R-:W-:Y:S01]  /*1fd00*/  @!P6 FMUL R56, R56, R56 ;  /* 0x000000383838e220 */ /* 0x020fe20000400000 */
[----:B------:R-:W-:-:S05]  /*1fd10*/  FSETP.GEU.AND P6, PT, R9, -126, PT ;  /* 0xc2fc00000900780b */ /* 0x000fca0003fce000 */
[----:B------:R-:W-:Y:S01]  /*1fd20*/  @!P0 FMUL R8, R8, 0.5 ;  /* 0x3f00000008088820 */ /* 0x000fe20000400000 */
[----:B------:R-:W5:Y:S01]  /*1fd30*/  MUFU.EX2 R60, R10 ;  /* 0x0000000a003c7308 */ /* 0x000f620000000800 */
[----:B-1----:R-:W-:Y:S01]  /*1fd40*/  @!P4 FMUL R88, R88, R88 ;  /* 0x000000585858c220 */ /* 0x002fe20000400000 */
[----:B------:R-:W-:-:S05]  /*1fd50*/  FSETP.GEU.AND P4, PT, R7, -126, PT ;  /* 0xc2fc00000700780b */ /* 0x000fca0003f8e000 */
[----:B------:R-:W-:Y:S01]  /*1fd60*/  @!P6 FMUL R9, R9, 0.5 ;  /* 0x3f0000000909e820 */ /* 0x000fe20000400000 */
[----:B------:R1:W2:Y:S01]  /*1fd70*/  MUFU.EX2 R61, R11 ;  /* 0x0000000b003d7308 */ /* 0x0002a20000000800 */
[----:B----4-:R-:W-:Y:S02]  /*1fd80*/  FFMA2 R4, R64.F32x2.HI_LO, UR40.F32, R0.F32 ;  /* 0x0000002840047c49 */ /* 0x010fe40009200000 */
[----:B---3--:R-:W-:-:S03]  /*1fd90*/  @!P3 FMUL R89, R89, R89 ;  /* 0x000000595959b220 */ /* 0x008fc60000400000 */
[----:B------:R-:W-:Y:S01]  /*1fda0*/  FSETP.GEU.AND P3, PT, R4, -126, PT ;  /* 0xc2fc00000400780b */ /* 0x000fe20003f6e000 */
[----:B------:R-:W-:Y:S01]  /*1fdb0*/  @!P4 FMUL R7, R7, 0.5 ;  /* 0x3f0000000707c820 */ /* 0x000fe20000400000 */
[----:B------:R-:W3:Y:S01]  /*1fdc0*/  MUFU.EX2 R57, R55 ;  /* 0x0000003700397308 */ /* 0x000ee20000000800 */
[----:B-----5:R-:W-:Y:S01]  /*1fdd0*/  @!P2 FMUL R60, R60, R60 ;  /* 0x0000003c3c3ca220 */ /* 0x020fe20000400000 */
[----:B------:R-:W-:Y:S02]  /*1fde0*/  FSETP.GEU.AND P2, PT, R5, -126, PT ;  /* 0xc2fc00000500780b */ /* 0x000fe40003f4e000 */
[----:B------:R-:W-:-:S04]  /*1fdf0*/  F2FP.BF16.F32.PACK_AB R40, R89, R88 ;  /* 0x000000585928723e */ /* 0x000fc800000010ff */
[----:B------:R-:W4:Y:S01]  /*1fe00*/  MUFU.EX2 R90, R8 ;  /* 0x00000008005a7308 */ /* 0x000f220000000800 */
[----:B-1----:R-:W-:Y:S02]  /*1fe10*/  FFMA2 R10, R92.F32x2.HI_LO, UR40.F32, R0.F32 ;  /* 0x000000285c0a7c49 */ /* 0x002fe40009200000 */
[----:B--2---:R-:W-:Y:S01]  /*1fe20*/  @!P1 FMUL R61, R61, R61 ;  /* 0x0000003d3d3d9220 */ /* 0x004fe20000400000 */
[----:B------:R-:W-:Y:S02]  /*1fe30*/  @!P3 FMUL R4, R4, 0.5 ;  /* 0x3f0000000404b820 */ /* 0x000fe40000400000 */
[----:B------:R-:W-:Y:S01]  /*1fe40*/  FSETP.GEU.AND P1, PT, R10, -126, PT ;  /* 0xc2fc00000a00780b */ /* 0x000fe20003f2e000 */
[----:B------:R-:W-:Y:S01]  /*1fe50*/  @!P2 FMUL R5, R5, 0.5 ;  /* 0x3f0000000505a820 */ /* 0x000fe20000400000 */
[----:B------:R1:W2:Y:S01]  /*1fe60*/  MUFU.EX2 R91, R9 ;  /* 0x00000009005b7308 */ /* 0x0002a20000000800 */
[----:B---3--:R-:W-:Y:S01]  /*1fe70*/  @!P5 FMUL R57, R57, R57 ;  /* 0x000000393939d220 */ /* 0x008fe20000400000 */
[----:B------:R-:W-:-:S02]  /*1fe80*/  FSETP.GEU.AND P5, PT, R6, -126, PT ;  /* 0xc2fc00000600780b */ /* 0x000fc40003fae000 */
[----:B------:R-:W-:Y:S02]  /*1fe90*/  F2FP.BF16.F32.PACK_AB R41, R61, R60 ;  /* 0x0000003c3d29723e */ /* 0x000fe400000010ff */
[----:B------:R-:W-:Y:S02]  /*1fea0*/  F2FP.BF16.F32.PACK_AB R39, R57, R56 ;  /* 0x000000383927723e */ /* 0x000fe400000010ff */
[----:B------:R-:W3:Y:S01]  /*1feb0*/  MUFU.EX2 R65, R7 ;  /* 0x0000000700417308 */ /* 0x000ee20000000800 */
[----:B----4-:R-:W-:Y:S01]  /*1fec0*/  @!P0 FMUL R90, R90, R90 ;  /* 0x0000005a5a5a8220 */ /* 0x010fe20000400000 */
[----:B------:R-:W-:Y:S01]  /*1fed0*/  FSETP.GEU.AND P0, PT, R11, -126, PT ;  /* 0xc2fc00000b00780b */ /* 0x000fe20003f0e000 */
[----:B------:R-:W-:-:S04]  /*1fee0*/  @!P1 FMUL R10, R10, 0.5 ;  /* 0x3f0000000a0a9820 */ /* 0x000fc80000400000 */
[----:B------:R-:W-:Y:S01]  /*1fef0*/  @!P5 FMUL R6, R6, 0.5 ;  /* 0x3f0000000606d820 */ /* 0x000fe20000400000 */
[----:B------:R-:W4:Y:S01]  /*1ff00*/  MUFU.EX2 R92, R4 ;  /* 0x00000004005c7308 */ /* 0x000f220000000800 */
[----:B-1----:R-:W-:Y:S02]  /*1ff10*/  FFMA2 R8, R68.F32x2.HI_LO, UR40.F32, R0.F32 ;  /* 0x0000002844087c49 */ /* 0x002fe40009200000 */
[----:B--2---:R-:W-:-:S03]  /*1ff20*/  @!P6 FMUL R91, R91, R91 ;  /* 0x0000005b5b5be220 */ /* 0x004fc60000400000 */
[----:B------:R-:W-:Y:S01]  /*1ff30*/  FSETP.GEU.AND P6, PT, R8, -126, PT ;  /* 0xc2fc00000800780b */ /* 0x000fe20003fce000 */
[----:B------:R-:W-:Y:S01]  /*1ff40*/  @!P0 FMUL R11, R11, 0.5 ;  /* 0x3f0000000b0b8820 */ /* 0x000fe20000400000 */
[----:B------:R1:W2:Y:S01]  /*1ff50*/  MUFU.EX2 R93, R5 ;  /* 0x00000005005d7308 */ /* 0x0002a20000000800 */
[----:B---3--:R-:W-:Y:S01]  /*1ff60*/  @!P4 FMUL R65, R65, R65 ;  /* 0x000000414141c220 */ /* 0x008fe20000400000 */
[----:B------:R-:W-:-:S06]  /*1ff70*/  F2FP.BF16.F32.PACK_AB R42, R91, R90 ;  /* 0x0000005a5b2a723e */ /* 0x000fcc00000010ff */
[----:B------:R-:W3:Y:S01]  /*1ff80*/  MUFU.EX2 R68, R10 ;  /* 0x0000000a00447308 */ /* 0x000ee20000000800 */
[----:B----4-:R-:W-:Y:S02]  /*1ff90*/  @!P3 FMUL R92, R92, R92 ;  /* 0x0000005c5c5cb220 */ /* 0x010fe40000400000 */
[----:B------:R-:W-:-:S05]  /*1ffa0*/  @!P6 FMUL R8, R8, 0.5 ;  /* 0x3f0000000808e820 */ /* 0x000fca0000400000 */
[----:B------:R4:W5:Y:S01]  /*1ffb0*/  MUFU.EX2 R64, R6 ;  /* 0x0000000600407308 */ /* 0x0009620000000800 */
[----:B-1----:R-:W-:Y:S02]  /*1ffc0*/  FFMA2 R4, R72.F32x2.HI_LO, UR40.F32, R0.F32 ;  /* 0x0000002848047c49 */ /* 0x002fe40009200000 */
[----:B--2---:R-:W-:-:S03]  /*1ffd0*/  @!P2 FMUL R93, R93, R93 ;  /* 0x0000005d5d5da220 */ /* 0x004fc60000400000 */
[----:B------:R-:W-:Y:S02]  /*1ffe0*/  FSETP.GEU.AND P2, PT, R4, -126, PT ;  /* 0xc2fc00000400780b */ /* 0x000fe40003f4e000 */
[----:B------:R-:W1:Y:S01]  /*1fff0*/  MUFU.EX2 R69, R11 ;  /* 0x0000000b00457308 */ /* 0x000e620000000800 */
[----:B---3--:R-:W-:Y:S01]  /*20000*/  @!P1 FMUL R68, R68, R68 ;  /* 0x0000004444449220 */ /* 0x008fe20000400000 */
[----:B------:R-:W-:Y:S02]  /*20010*/  FSETP.GEU.AND P1, PT, R5, -126, PT ;  /* 0xc2fc00000500780b */ /* 0x000fe40003f2e000 */
[----:B------:R-:W-:Y:S01]  /*20020*/  F2FP.BF16.F32.PACK_AB R44, R93, R92 ;  /* 0x0000005c5d2c723e */ /* 0x000fe200000010ff */
[----:B----4-:R-:W-:Y:S02]  /*20030*/  FFMA2 R6, R94.F32x2.HI_LO, UR40.F32, R0.F32 ;  /* 0x000000285e067c49 */ /* 0x010fe40009200000 */
[----:B-----5:R-:W-:Y:S01]  /*20040*/  @!P5 FMUL R64, R64, R64 ;  /* 0x000000404040d220 */ /* 0x020fe20000400000 */
[----:B------:R-:W-:-:S03]  /*20050*/  FSETP.GEU.AND P5, PT, R9, -126, PT ;  /* 0xc2fc00000900780b */ /* 0x000fc60003fae000 */
[----:B------:R-:W-:Y:S01]  /*20060*/  @!P2 FMUL R4, R4, 0.5 ;  /* 0x3f0000000404a820 */ /* 0x000fe20000400000 */
[----:B------:R-:W-:-:S03]  /*20070*/  FSETP.GEU.AND P4, PT, R6, -126, PT ;  /* 0xc2fc00000600780b */ /* 0x000fc60003f8e000 */
[----:B------:R-:W-:Y:S01]  /*20080*/  @!P1 FMUL R5, R5, 0.5 ;  /* 0x3f00000005059820 */ /* 0x000fe20000400000 */
[----:B------:R-:W-:Y:S01]  /*20090*/  FSETP.GEU.AND P3, PT, R7, -126, PT ;  /* 0xc2fc00000700780b */ /* 0x000fe20003f6e000 */
[----:B------:R-:W2:Y:S01]  /*200a0*/  MUFU.EX2 R94, R8 ;  /* 0x00000008005e7308 */ /* 0x000ea20000000800 */
[----:B-1----:R-:W-:Y:S01]  /*200b0*/  @!P0 FMUL R69, R69, R69 ;  /* 0x0000004545458220 */ /* 0x002fe20000400000 */
[----:B------:R-:W-:Y:S02]  /*200c0*/  FSETP.GEU.AND P0, PT, R118, -126, PT ;  /* 0xc2fc00007600780b */ /* 0x000fe40003f0e000 */
[----:B------:R-:W-:Y:S02]  /*200d0*/  F2FP.BF16.F32.PACK_AB R43, R65, R64 ;  /* 0x00000040412b723e */ /* 0x000fe400000010ff */
[----:B------:R-:W-:Y:S01]  /*200e0*/  F2FP.BF16.F32.PACK_AB R45, R69, R68 ;  /* 0x00000044452d723e */ /* 0x000fe200000010ff */
[----:B------:R-:W-:Y:S01]  /*200f0*/  @!P5 FMUL R9, R9, 0.5 ;  /* 0x3f0000000909d820 */ /* 0x000fe20000400000 */
[----:B------:R-:W1:Y:S01]  /*20100*/  MUFU.EX2 R100, R4 ;  /* 0x0000000400647308 */ /* 0x000e620000000800 */
[----:B------:R-:W-:-:S03]  /*20110*/  @!P4 FMUL R6, R6, 0.5 ;  /* 0x3f0000000606c820 */ /* 0x000fc60000400000 */
[----:B------:R-:W-:-:S03]  /*20120*/  @!P3 FMUL R7, R7, 0.5 ;  /* 0x3f0000000707b820 */ /* 0x000fc60000400000 */
[----:B------:R-:W-:Y:S01]  /*20130*/  @!P0 FMUL R118, R118, 0.5 ;  /* 0x3f00000076768820 */ /* 0x000fe20000400000 */
[----:B------:R-:W3:Y:S01]  /*20140*/  MUFU.EX2 R72, R6 ;  /* 0x0000000600487308 */ /* 0x000ee20000000800 */
[----:B--2---:R-:W-:Y:S01]  /*20150*/  @!P6 FMUL R94, R94, R94 ;  /* 0x0000005e5e5ee220 */ /* 0x004fe20000400000 */
[----:B------:R-:W-:-:S06]  /*20160*/  FSETP.GEU.AND P6, PT, R119, -126, PT ;  /* 0xc2fc00007700780b */ /* 0x000fcc0003fce000 */
[----:B------:R2:W4:Y:S01]  /*20170*/  MUFU.EX2 R73, R7 ;  /* 0x0000000700497308 */ /* 0x0005220000000800 */
[----:B-1----:R-:W-:-:S06]  /*20180*/  @!P2 FMUL R100, R100, R100 ;  /* 0x000000646464a220 */ /* 0x002fcc0000400000 */
[----:B------:R-:W-:Y:S01]  /*20190*/  @!P6 FMUL R119, R119, 0.5 ;  /* 0x3f0000007777e820 */ /* 0x000fe20000400000 */
[----:B------:R-:W1:Y:S01]  /*201a0*/  MUFU.EX2 R101, R5 ;  /* 0x0000000500657308 */ /* 0x000e620000000800 */
[----:B---3--:R-:W-:Y:S01]  /*201b0*/  @!P4 FMUL R72, R72, R72 ;  /* 0x000000484848c220 */ /* 0x008fe20000400000 */
[----:B------:R-:W-:-:S06]  /*201c0*/  FSETP.GEU.AND P4, PT, R25, -126, PT ;  /* 0xc2fc00001900780b */ /* 0x000fcc0003f8e000 */
[----:B------:R3:W5:Y:S01]  /*201d0*/  MUFU.EX2 R95, R9 ;  /* 0x00000009005f7308 */ /* 0x0007620000000800 */
[----:B--2---:R-:W-:Y:S02]  /*201e0*/  FFMA2 R6, R84.F32x2.HI_LO, UR40.F32, R0.F32 ;  /* 0x0000002854067c49 */ /* 0x004fe40009200000 */
[----:B----4-:R-:W-:-:S04]  /*201f0*/  @!P3 FMUL R73, R73, R73 ;  /* 0x000000494949b220 */ /* 0x010fc80000400000 */
[----:B------:R-:W-:Y:S01]  /*20200*/  @!P4 FMUL R25, R25, 0.5 ;  /* 0x3f0000001919c820 */ /* 0x000fe20000400000 */
[----:B------:R-:W2:Y:S01]  /*20210*/  MUFU.EX2 R118, R118 ;  /* 0x0000007600767308 */ /* 0x000ea20000000800 */
[----:B-1----:R-:W-:Y:S01]  /*20220*/  @!P1 FMUL R101, R101, R101 ;  /* 0x0000006565659220 */ /* 0x002fe20000400000 */
[----:B------:R-:W-:Y:S01]  /*20230*/  FSETP.GEU.AND P1, PT, R6, -126, PT ;  /* 0xc2fc00000600780b */ /* 0x000fe20003f2e000 */
[--C-:B------:R-:W-:Y:S01]  /*20240*/  FFMA2 R4, R106.F32x2.HI_LO, UR40.F32, R0.reuse.F32 ;  /* 0x000000286a047c49 */ /* 0x100fe20009200000 */
[----:B------:R-:W-:Y:S02]  /*20250*/  F2FP.BF16.F32.PACK_AB R47, R73, R72 ;  /* 0x00000048492f723e */ /* 0x000fe400000010ff */
[----:B------:R-:W-:Y:S02]  /*20260*/  F2FP.BF16.F32.PACK_AB R48, R101, R100 ;  /* 0x000000646530723e */ /* 0x000fe400000010ff */
[----:B------:R-:W1:Y:S01]  /*20270*/  MUFU.EX2 R119, R119 ;  /* 0x0000007700777308 */ /* 0x000e620000000800 */
[----:B---3--:R-:W-:Y:S01]  /*20280*/  FFMA2 R8, R102.F32x2.HI_LO, UR40.F32, R0.F32 ;  /* 0x0000002866087c49 */ /* 0x008fe20009200000 */
[----:B------:R-:W-:Y:S01]  /*20290*/  MOV R0, UR4 ;  /* 0x0000000400007c02 */ /* 0x000fe20008000f00 */
[----:B-----5:R-:W-:Y:S01]  /*202a0*/  @!P5 FMUL R95, R95, R95 ;  /* 0x0000005f5f5fd220 */ /* 0x020fe20000400000 */
[----:B------:R-:W-:-:S02]  /*202b0*/  FSETP.GEU.AND P5, PT, R24, -126, PT ;  /* 0xc2fc00001800780b */ /* 0x000fc40003fae000 */
[----:B------:R-:W-:Y:S01]  /*202c0*/  FSETP.GEU.AND P3, PT, R8, -126, PT ;  /* 0xc2fc00000800780b */ /* 0x000fe20003f6e000 */
[----:B------:R-:W-:Y:S01]  /*202d0*/  @!P1 FMUL R6, R6, 0.5 ;  /* 0x3f00000006069820 */ /* 0x000fe20000400000 */
[----:B------:R-:W-:Y:S01]  /*202e0*/  FSETP.GEU.AND P2, PT, R9, -126, PT ;  /* 0xc2fc00000900780b */ /* 0x000fe20003f4e000 */
[----:B------:R-:W3:Y:S01]  /*202f0*/  MUFU.EX2 R103, R25 ;  /* 0x0000001900677308 */ /* 0x000ee20000000800 */
[----:B--2---:R-:W-:Y:S01]  /*20300*/  @!P0 FMUL R118, R118, R118 ;  /* 0x0000007676768220 */ /* 0x004fe20000400000 */
[----:B------:R-:W-:Y:S02]  /*20310*/  FSETP.GEU.AND P0, PT, R7, -126, PT ;  /* 0xc2fc00000700780b */ /* 0x000fe40003f0e000 */
[----:B------:R-:W-:-:S04]  /*20320*/  F2FP.BF16.F32.PACK_AB R46, R95, R94 ;  /* 0x0000005e5f2e723e */ /* 0x000fc800000010ff */
[----:B------:R-:W-:Y:S01]  /*20330*/  @!P5 FMUL R24, R24, 0.5 ;  /* 0x3f0000001818d820 */ /* 0x000fe20000400000 */
[----:B------:R-:W2:Y:S01]  /*20340*/  MUFU.EX2 R106, R6 ;  /* 0x00000006006a7308 */ /* 0x000ea20000000800 */
[----:B------:R-:W-:Y:S01]  /*20350*/  @!P3 FMUL R8, R8, 0.5 ;  /* 0x3f0000000808b820 */ /* 0x000fe20000400000 */
[----:B-1----:R-:W-:Y:S01]  /*20360*/  @!P6 FMUL R119, R119, R119 ;  /* 0x000000777777e220 */ /* 0x002fe20000400000 */
[----:B------:R-:W-:Y:S01]  /*20370*/  @!P2 FMUL R9, R9, 0.5 ;  /* 0x3f0000000909a820 */ /* 0x000fe20000400000 */
[----:B------:R-:W-:Y:S02]  /*20380*/  FSETP.GEU.AND P6, PT, R4, -126, PT ;  /* 0xc2fc00000400780b */ /* 0x000fe40003fce000 */
[----:B------:R-:W-:Y:S01]  /*20390*/  @!P0 FMUL R7, R7, 0.5 ;  /* 0x3f00000007078820 */ /* 0x000fe20000400000 */
[----:B------:R-:W-:Y:S01]  /*203a0*/  F2FP.BF16.F32.PACK_AB R49, R119, R118 ;  /* 0x000000767731723e */ /* 0x000fe200000010ff */
[----:B------:R-:W1:Y:S01]  /*203b0*/  MUFU.EX2 R84, R8 ;  /* 0x0000000800547308 */ /* 0x000e620000000800 */
[----:B---3--:R-:W-:Y:S01]  /*203c0*/  @!P4 FMUL R103, R103, R103 ;  /* 0x000000676767c220 */ /* 0x008fe20000400000 */
[----:B------:R-:W-:-:S02]  /*203d0*/  FSETP.GEU.AND P4, PT, R124, -126, PT ;  /* 0xc2fc00007c00780b */ /* 0x000fc40003f8e000 */
[----:B------:R-:W-:-:S04]  /*203e0*/  F2FP.BF16.F32.PACK_AB R25, R63, R62 ;  /* 0x0000003e3f19723e */ /* 0x000fc800000010ff */
[----:B------:R-:W3:Y:S01]  /*203f0*/  MUFU.EX2 R85, R9 ;  /* 0x0000000900557308 */ /* 0x000ee20000000800 */
[----:B--2---:R-:W-:Y:S01]  /*20400*/  @!P1 FMUL R106, R106, R106 ;  /* 0x0000006a6a6a9220 */ /* 0x004fe20000400000 */
[----:B------:R-:W-:Y:S01]  /*20410*/  FSETP.GEU.AND P1, PT, R111, -126, PT ;  /* 0xc2fc00006f00780b */ /* 0x000fe20003f2e000 */
[----:B------:R-:W-:-:S04]  /*20420*/  @!P6 FMUL R4, R4, 0.5 ;  /* 0x3f0000000404e820 */ /* 0x000fc80000400000 */
[----:B------:R-:W-:Y:S01]  /*20430*/  @!P4 FMUL R124, R124, 0.5 ;  /* 0x3f0000007c7cc820 */ /* 0x000fe20000400000 */
[----:B------:R-:W2:Y:S01]  /*20440*/  MUFU.EX2 R102, R24 ;  /* 0x0000001800667308 */ /* 0x000ea20000000800 */
[----:B-1----:R-:W-:Y:S01]  /*20450*/  @!P3 FMUL R84, R84, R84 ;  /* 0x000000545454b220 */ /* 0x002fe20000400000 */
[----:B------:R-:W-:-:S05]  /*20460*/  FSETP.GEU.AND P3, PT, R125, -126, PT ;  /* 0xc2fc00007d00780b */ /* 0x000fca0003f6e000 */
[----:B------:R-:W-:Y:S01]  /*20470*/  @!P1 FMUL R111, R111, 0.5 ;  /* 0x3f0000006f6f9820 */ /* 0x000fe20000400000 */
[----:B------:R-:W1:Y:S01]  /*20480*/  MUFU.EX2 R107, R7 ;  /* 0x00000007006b7308 */ /* 0x000e620000000800 */
[----:B---3--:R-:W-:Y:S01]  /*20490*/  @!P2 FMUL R85, R85, R85 ;  /* 0x000000555555a220 */ /* 0x008fe20000400000 */
[----:B------:R-:W-:-:S04]  /*204a0*/  FSETP.GEU.AND P2, PT, R110, -126, PT ;  /* 0xc2fc00006e00780b */ /* 0x000fc80003f4e000 */
[----:B------:R-:W-:Y:S01]  /*204b0*/  F2FP.BF16.F32.PACK_AB R51, R85, R84 ;  /* 0x000000545533723e */ /* 0x000fe200000010ff */
[----:B------:R-:W-:Y:S01]  /*204c0*/  @!P3 FMUL R125, R125, 0.5 ;  /* 0x3f0000007d7db820 */ /* 0x000fe20000400000 */
[----:B------:R-:W3:Y:S01]  /*204d0*/  MUFU.EX2 R96, R4 ;  /* 0x0000000400607308 */ /* 0x000ee20000000800 */
[----:B--2---:R-:W-:Y:S01]  /*204e0*/  @!P5 FMUL R102, R102, R102 ;  /* 0x000000666666d220 */ /* 0x004fe20000400000 */
[----:B------:R-:W-:Y:S02]  /*204f0*/  FSETP.GEU.AND P5, PT, R5, -126, PT ;  /* 0xc2fc00000500780b */ /* 0x000fe40003fae000 */
[----:B------:R-:W-:Y:S02]  /*20500*/  F2FP.BF16.F32.PACK_AB R24, R59, R58 ;  /* 0x0000003a3b18723e */ /* 0x000fe400000010ff */
[----:B------:R-:W-:Y:S01]  /*20510*/  F2FP.BF16.F32.PACK_AB R50, R103, R102 ;  /* 0x000000666732723e */ /* 0x000fe200000010ff */
[----:B------:R-:W-:Y:S01]  /*20520*/  @!P2 FMUL R110, R110, 0.5 ;  /* 0x3f0000006e6ea820 */ /* 0x000fe20000400000 */
[----:B------:R-:W2:Y:S01]  /*20530*/  MUFU.EX2 R124, R124 ;  /* 0x0000007c007c7308 */ /* 0x000ea20000000800 */
[----:B-1----:R-:W-:Y:S01]  /*20540*/  @!P0 FMUL R107, R107, R107 ;  /* 0x0000006b6b6b8220 */ /* 0x002fe20000400000 */
[----:B------:R-:W-:-:S04]  /*20550*/  LOP3.LUT P0, RZ, R0, 0x3, R19, 0x48, !PT ;  /* 0x0000000300ff7812 */ /* 0x000fc80007804813 */
[----:B------:R-:W-:Y:S01]  /*20560*/  F2FP.BF16.F32.PACK_AB R52, R107, R106 ;  /* 0x0000006a6b34723e */ /* 0x000fe200000010ff */
[----:B------:R-:W-:Y:S01]  /*20570*/  @!P5 FMUL R5, R5, 0.5 ;  /* 0x3f0000000505d820 */ /* 0x000fe20000400000 */
[----:B------:R-:W1:Y:S01]  /*20580*/  MUFU.EX2 R125, R125 ;  /* 0x0000007d007d7308 */ /* 0x000e620000000800 */
[----:B---3--:R-:W-:-:S07]  /*20590*/  @!P6 FMUL R96, R96, R96 ;  /* 0x000000606060e220 */ /* 0x008fce0000400000 */
[----:B------:R-:W3:Y:S01]  /*205a0*/  MUFU.EX2 R97, R5 ;  /* 0x0000000500617308 */ /* 0x000ee20000000800 */
[----:B--2---:R-:W-:-:S07]  /*205b0*/  @!P4 FMUL R124, R124, R124 ;  /* 0x0000007c7c7cc220 */ /* 0x004fce0000400000 */
[----:B------:R-:W2:Y:S01]  /*205c0*/  MUFU.EX2 R110, R110 ;  /* 0x0000006e006e7308 */ /* 0x000ea20000000800 */
[----:B-1----:R-:W-:-:S05]  /*205d0*/  @!P3 FMUL R125, R125, R125 ;  /* 0x0000007d7d7db220 */ /* 0x002fca0000400000 */
[----:B------:R-:W-:Y:S02]  /*205e0*/  F2FP.BF16.F32.PACK_AB R54, R125, R124 ;  /* 0x0000007c7d36723e */ /* 0x000fe400000010ff */
[----:B------:R-:W1:Y:S01]  /*205f0*/  MUFU.EX2 R111, R111 ;  /* 0x0000006f006f7308 */ /* 0x000e620000000800 */
[----:B---3--:R-:W-:-:S05]  /*20600*/  @!P5 FMUL R97, R97, R97 ;  /* 0x000000616161d220 */ /* 0x008fca0000400000 */
[----:B------:R-:W-:Y:S01]  /*20610*/  F2FP.BF16.F32.PACK_AB R53, R97, R96 ;  /* 0x000000606135723e */ /* 0x000fe200000010ff */
[----:B--2---:R-:W-:Y:S01]  /*20620*/  @!P2 FMUL R110, R110, R110 ;  /* 0x0000006e6e6ea220 */ /* 0x004fe20000400000 */
[----:B-1----:R-:W-:-:S05]  /*20630*/  @!P1 FMUL R111, R111, R111 ;  /* 0x0000006f6f6f9220 */ /* 0x002fca0000400000 */
[----:B------:R-:W-:Y:S01]  /*20640*/  F2FP.BF16.F32.PACK_AB R55, R111, R110 ;  /* 0x0000006e6f37723e */ /* 0x000fe200000010ff */
[----:B------:R-:W-:Y:S06]  /*20650*/  @!P0 BRA `(.L_x_335) ;  /* 0x0000000000408947 */ /* 0x000fec0003800000 */
        /* <DEDUP_REMOVED lines=16> */
.L_x_335:
        /* <DEDUP_REMOVED lines=8> */
.L_x_336:
[----:B------:R-:W-:Y:S02]  /*207e0*/  UISETP.NE.AND UP0, UPT, UR41, URZ, UPT ;  /* 0x000000ff2900728c */ /* 0x000fe4000bf05270 */
[----:B------:R-:W-:Y:S02]  /*207f0*/  UIADD3 UR4, UPT, UPT, UR37, 0x38058, URZ ;  /* 0x0003805825047890 */ /* 0x000fe4000fffe0ff */
[----:B------:R-:W-:-:S07]  /*20800*/  ULOP3.LUT UR38, UR42, 0x1, URZ, 0x3c, !UPT ;  /* 0x000000012a267892 */ /* 0x000fce000f8e3cff */
[----:B------:R-:W-:Y:S02]  /*20810*/  @!UP0 UIADD3 UR4, UPT, UPT, UR37, 0x38068, URZ ;  /* 0x0003806825048890 */ /* 0x000fe4000fffe0ff */
[----:B------:R-:W-:Y:S02]  /*20820*/  UISETP.NE.AND UP0, UPT, UR49, URZ, UPT ;  /* 0x000000ff3100728c */ /* 0x000fe4000bf05270 */
[----:B------:R-:W-:-:S09]  /*20830*/  UPRMT UR4, UR56, 0x654, UR4 ;  /* 0x0000065438047896 */ /* 0x000fd20008000004 */
[----:B--2---:R-:W-:Y:S01]  /*20840*/  SYNCS.ARRIVE.TRANS64.RED.A1T0 RZ, [UR4], RZ ;  /* 0x000000ffffff79a7 */ /* 0x004fe20008100404 */
[----:B------:R-:W-:Y:S05]  /*20850*/  BRA.U UP0, `(.L_x_337) ;  /* 0x0000000100047547 */ /* 0x000fea000b800000 */
[----:B------:R-:W-:Y:S05]  /*20860*/  BPT.TRAP 0x1 ;  /* 0x000000040000795c */ /* 0x000fea0000300000 */
.L_x_337:
        /* <DEDUP_REMOVED lines=13> */
.L_x_472:
        /* <DEDUP_REMOVED lines=10> */
.L_x_340:
[----:B------:R-:W-:Y:S05]  /*209e0*/  BSYNC.RECONVERGENT B0 ;  /* 0x0000000000007941 */ /* 0x000fea0003800200 */
.L_x_339:
[----:B------:R-:W-:Y:S01]  /*209f0*/  FMUL R16, R3, R16 ;  /* 0x0000001003107220 */ /* 0x000fe20000400000 */
[----:B------:R-:W-:Y:S01]  /*20a00*/  FADD2 R70, R70.F32x2.HI_LO, R104.F32x2.HI_LO ;  /* 0x000000684646724b */ /* 0x000fe20000000000 */
[----:B------:R-:W-:Y:S01]  /*20a10*/  UISETP.NE.AND UP0, UPT, UR43, URZ, UPT ;  /* 0x000000ff2b00728c */ /* 0x000fe2000bf05270 */
        /* <DEDUP_REMOVED lines=30> */
.L_x_342:
[----:B------:R-:W-:Y:S01]  /*20c00*/  IMAD.U32 R3, RZ, RZ, UR38 ;  /* 0x00000026ff037e24 */ /* 0x000fe2000f8e00ff */
[----:B------:R-:W-:-:S04]  /*20c10*/  ISETP.NE.AND P0, PT, R121, R2, PT ;  /* 0x000000027900720c */ /* 0x000fc80003f05270 */
[----:B------:R-:W-:-:S04]  /*20c20*/  SHF.L.U32 R3, R3, 0x1f, RZ ;  /* 0x0000001f03037819 */ /* 0x000fc800000006ff */
[----:B------:R-:W2:Y:S02]  /*20c30*/  SYNCS.PHASECHK.TRANS64.TRYWAIT P1, [UR51], R3 ;  /* 0x00000003ff0075a7 */ /* 0x000ea40008021133 */
[----:B--2---:R-:W-:Y:S05]  /*20c40*/  @!P1 BRA `(.L_x_343) ;  /* 0x0000006800549947 */ /* 0x004fea0003800000 */
.L_x_473:
        /* <DEDUP_REMOVED lines=17> */
.L_x_344:
[----:B------:R-:W-:Y:S05]  /*20d60*/  WARPSYNC.ALL ;  /* 0x0000000000007948 */ /* 0x000fea0003800000 */
[----:B------:R-:W-:Y:S02]  /*20d70*/  R2UR UR4, R120 ;  /* 0x00000000780472ca */ /* 0x000fe400000e0000 */
[----:B------:R-:W-:-:S11]  /*20d80*/  MOV R126, R16 ;  /* 0x00000010007e7202 */ /* 0x000fd60000000f00 */
[----:B------:R3:W-:Y:S02]  /*20d90*/  STTM.x2 tmem[UR4], R126 ;  /* 0x0000007e000079ed */ /* 0x0007e400080c0004 */
.L_x_341:
[----:B------:R-:W-:Y:S01]  /*20da0*/  UISETP.NE.AND UP0, UPT, UR41, URZ, UPT ;  /* 0x000000ff2900728c */ /* 0x000fe2000bf05270 */
[----:B------:R-:W-:Y:S01]  /*20db0*/  IADD3 R22, PT, PT, R22, 0x40, RZ ;  /* 0x0000004016167810 */ /* 0x000fe20007ffe0ff */
[----:B------:R-:W-:Y:S01]  /*20dc0*/  UIADD3 UR4, UPT, UPT, UR43, 0x1, URZ ;  /* 0x000000012b047890 */ /* 0x000fe2000fffe0ff */
[----:B------:R-:W-:Y:S01]  /*20dd0*/  MOV R17, R127 ;  /* 0x0000007f00117202 */ /* 0x000fe20000000f00 */
[----:B------:R-:W-:Y:S02]  /*20de0*/  USEL UR47, UR47, UR38, UP0 ;  /* 0x000000262f2f7287 */ /* 0x000fe40008000000 */
[----:B------:R-:W-:Y:S02]  /*20df0*/  USEL UR48, UR38, UR48, UP0 ;  /* 0x0000003026307287 */ /* 0x000fe40008000000 */
[----:B------:R-:W-:Y:S02]  /*20e00*/  UISETP.GT.AND UP0, UPT, UR4, 0x1, UPT ;  /* 0x000000010400788c */ /* 0x000fe4000bf04270 */
[----:B------:R-:W-:-:S02]  /*20e10*/  UIADD3 UR5, UPT, UPT, UR43, -0x1, URZ ;  /* 0xffffffff2b057890 */ /* 0x000fc4000fffe0ff */
[----:B------:R-:W-:-:S05]  /*20e20*/  ULOP3.LUT UR44, UR44, 0x1, URZ, 0x3c, !UPT ;  /* 0x000000012c2c7892 */ /* 0x000fca000f8e3cff */
[----:B------:R-:W-:Y:S01]  /*20e30*/  UMOV UR43, UR5 ;  /* 0x00000005002b7c82 */ /* 0x000fe20008000000 */
[----:B------:R-:W-:Y:S06]  /*20e40*/  BRA.U UP0, `(.L_x_345) ;  /* 0xffffffc500e07547 */ /* 0x000fec000b83ffff */
.L_x_326:
[----:B------:R-:W-:-:S09]  /*20e50*/  UISETP.NE.AND UP0, UPT, UR49, URZ, UPT ;  /* 0x000000ff3100728c */ /* 0x000fd2000bf05270 */
[----:B------:R-:W-:Y:S05]  /*20e60*/  BRA.U UP0, `(.L_x_346) ;  /* 0x0000000100047547 */ /* 0x000fea000b800000 */
[----:B------:R-:W-:Y:S05]  /*20e70*/  BPT.TRAP 0x1 ;  /* 0x000000040000795c */ /* 0x000fea0000300000 */
.L_x_346:
[----:B------:R-:W-:Y:S02]  /*20e80*/  UISETP.NE.AND UP1, UPT, UR41, URZ, UPT ;  /* 0x000000ff2900728c */ /* 0x000fe4000bf25270 */
[----:B------:R-:W-:-:S09]  /*20e90*/  UIADD3 UR4, UPT, UPT, UR37, 0x38080, URZ ;  /* 0x0003808025047890 */ /* 0x000fd2000fffe0ff */
[----:B------:R-:W-:-:S09]  /*20ea0*/  @UP1 UIADD3 UR4, UPT, UPT, UR37, 0x38070, URZ ;  /* 0x0003807025041890 */ /* 0x000fd2000fffe0ff */
[----:B------:R-:W-:Y:S01]  /*20eb0*/  SYNCS.ARRIVE.TRANS64.A1T0 RZ, [UR4], RZ ;  /* 0x000000ffffff79a7 */ /* 0x000fe20008100004 */
[----:B------:R-:W-:Y:S01]  /*20ec0*/  USEL UR4, UR46, UR45, UP1 ;  /* 0x0000002d2e047287 */ /* 0x000fe20008800000 */
[----:B------:R-:W-:Y:S11]  /*20ed0*/  BRA.U UP0, `(.L_x_347) ;  /* 0x0000000100047547 */ /* 0x000ff6000b800000 */
[----:B------:R-:W-:Y:S05]  /*20ee0*/  BPT.TRAP 0x1 ;  /* 0x000000040000795c */ /* 0x000fea0000300000 */
.L_x_347:
[----:B------:R-:W-:-:S06]  /*20ef0*/  ULOP3.LUT UR4, UR4, 0x1, URZ, 0x3c, !UPT ;  /* 0x0000000104047892 */ /* 0x000fcc000f8e3cff */
[----:B-12---:R-:W-:-:S04]  /*20f00*/  MOV R3, UR4 ;  /* 0x0000000400037c02 */ /* 0x006fc80008000f00 */
[----:B------:R-:W-:-:S04]  /*20f10*/  SHF.L.U32 R3, R3, 0x1f, RZ ;  /* 0x0000001f03037819 */ /* 0x000fc800000006ff */
[----:B------:R-:W1:Y:S02]  /*20f20*/  SYNCS.PHASECHK.TRANS64.TRYWAIT P0, [UR53], R3 ;  /* 0x00000003ff0075a7 */ /* 0x000e640008001135 */
[----:B-1----:R-:W-:Y:S05]  /*20f30*/  @!P0 BRA `(.L_x_348) ;  /* 0x0000006400b08947 */ /* 0x002fea0003800000 */
.L_x_474:
[----:B------:R-:W-:Y:S01]  /*20f40*/  R2UR UR4, R18 ;  /* 0x00000000120472ca */ /* 0x000fe200000e0000 */
[----:B------:R-:W-:-:S12]  /*20f50*/  UISETP.NE.AND UP0, UPT, UR41, URZ, UPT ;  /* 0x000000ff2900728c */ /* 0x000fd8000bf05270 */
[----:B------:R-:W-:-:S04]  /*20f60*/  USEL UR4, UR57, UR4, UP0 ;  /* 0x0000000439047287 */ /* 0x000fc80008000000 */
[----:B------:R-:W-:-:S09]  /*20f70*/  UISETP.GT.U32.AND UP0, UPT, UR4, 0x1, UPT ;  /* 0x000000010400788c */ /* 0x000fd2000bf04070 */
[----:B------:R-:W-:Y:S05]  /*20f80*/  BRA.U UP0, `(.L_x_349) ;  /* 0x0000000100087547 */ /* 0x000fea000b800000 */
[----:B------:R-:W-:Y:S05]  /*20f90*/  BPT.TRAP 0x1 ;  /* 0x000000040000795c */ /* 0x000fea0000300000 */
[----:B------:R-:W-:Y:S05]  /*20fa0*/  BPT.TRAP 0x1 ;  /* 0x000000040000795c */ /* 0x000fea0000300000 */
.L_x_349:
[----:B------:R-:W-:Y:S02]  /*20fb0*/  UISETP.NE.AND UP0, UPT, UR41, URZ, UPT ;  /* 0x000000ff2900728c */ /* 0x000fe4000bf05270 */
[----:B------:R-:W-:-:S09]  /*20fc0*/  UIADD3 UR4, UPT, UPT, UR37, 0x38068, URZ ;  /* 0x0003806825047890 */ /* 0x000fd2000fffe0ff */
[----:B------:R-:W-:-:S04]  /*20fd0*/  @UP0 UIADD3 UR4, UPT, UPT, UR37, 0x38058, URZ ;  /* 0x0003805825040890 */ /* 0x000fc8000fffe0ff */
[----:B------:R-:W-:-:S09]  /*20fe0*/  UPRMT UR4, UR56, 0x654, UR4 ;  /* 0x0000065438047896 */ /* 0x000fd20008000004 */
[----:B------:R-:W-:Y:S01]  /*20ff0*/  SYNCS.ARRIVE.TRANS64.RED.A1T0 RZ, [UR4], RZ ;  /* 0x000000ffffff79a7 */ /* 0x000fe20008100404 */
[----:B------:R-:W-:Y:S05]  /*21000*/  EXIT ;  /* 0x000000000000794d */ /* 0x000fea0003800000 */
.L_x_26:
[----:B------:R-:W-:-:S05]  /*21010*/  IMAD.MOV.U32 R0, RZ, RZ, -0x4 ;  /* 0xfffffffcff007424 */ /* 0x000fca00078e00ff */
[----:B------:R-:W-:-:S05]  /*21020*/  VIADDMNMX.U32 R0, R3, R0, 0x2, PT ;  /* 0x0000000203007446 */ /* 0x000fca0003800000 */
[----:B------:R-:W-:-:S04]  /*21030*/  IMAD.SHL.U32 R0, R0, 0x4, RZ ;  /* 0x0000000400007824 */ /* 0x000fc800078e00ff */
[----:B------:R-:W1:Y:S02]  /*21040*/  LDC R4, c[0x2][R0] ;  /* 0x0080000000047b82 */ /* 0x000e640000000800 */
[----:B-1----:R-:W-:-:S04]  /*21050*/  SHF.R.S32.HI R5, RZ, 0x1f, R4 ;  /* 0x0000001fff057819 */ /* 0x002fc80000011404 */
.L_x_511:
[----:B------:R-:W-:Y:S05]  /*21060*/  BRX R4 -0x21070                                                                                                                                                                                                                                                                                                                                                                                                                                                                                                                                                                                                  (*"BRANCH_TARGETS .L_x_512,.L_x_513,.L_x_514"*) ;  /* 0xfffffdec04e47949 */ /* 0x000fea000383ffff */
.L_x_514:
[----:B------:R-:W-:-:S08]  /*21070*/  NOP ;  /* 0x0000000000007918 */ /* 0x000fd00000000000 */
[----:B------:R-:W-:-:S00]  /*21080*/  USETMAXREG.DEALLOC.CTAPOOL 0x18 ;  /* 0x00000018000079c8 */ /* 0x000fc000080e0500 */
[----:B------:R-:W-:Y:S05]  /*21090*/  EXIT ;  /* 0x000000000000794d */ /* 0x000fea0003800000 */
.L_x_512:
[----:B------:R-:W-:-:S08]  /*210a0*/  NOP ;  /* 0x0000000000007918 */ /* 0x000fd00000000000 */
[----:B------:R-:W1:-:S00]  /*210b0*/  USETMAXREG.DEALLOC.CTAPOOL 0x20 ;  /* 0x00000020000079c8 */ /* 0x000e4000080e0500 */
[----:B------:R-:W2:Y:S01]  /*210c0*/  S2UR UR9, SR_CTAID.X ;  /* 0x00000000000979c3 */ /* 0x000ea20000002500 */
[----:B------:R-:W3:Y:S07]  /*210d0*/  LDCU.64 UR6, c[0x0][0x380] ;  /* 0x00007000ff0677ac */ /* 0x000eee0008000a00 */
[----:B------:R-:W4:Y:S01]  /*210e0*/  S2UR UR53, SR_CTAID.Z ;  /* 0x00000000003579c3 */ /* 0x000f220000002700 */
[----:B---3--:R-:W-:Y:S02]  /*210f0*/  UISETP.NE.AND UP1, UPT, UR7, URZ, UPT ;  /* 0x000000ff0700728c */ /* 0x008fe4000bf25270 */
[----:B--2---:R-:W-:-:S04]  /*21100*/  USHF.L.U32 UR11, UR9, 0x8, URZ ;  /* 0x00000008090b7899 */ /* 0x004fc800080006ff */
[----:B------:R-:W-:-:S06]  /*21110*/  UISETP.GE.U32.OR UP1, UPT, UR11, UR6, !UP1 ;  /* 0x000000060b00728c */ /* 0x000fcc000cf26470 */
[----:B------:R-:W-:-:S13]  /*21120*/  PLOP3.LUT P1, PT, PT, PT, UP1, 0x80, 0x8 ;  /* 0x000000000008781c */ /* 0x000fda0003f2f018 */
[----:B-1--4-:R-:W-:Y:S05]  /*21130*/  @P1 EXIT ;  /* 0x000000000000194d */ /* 0x012fea0003800000 */
[----:B------:R-:W1:Y:S01]  /*21140*/  LDCU UR8, c[0x0][0x38c] ;  /* 0x00007180ff0877ac */ /* 0x000e620008000800 */
[----:B------:R-:W2:Y:S01]  /*21150*/  S2UR UR10, SR_CTAID.Y ;  /* 0x00000000000a79c3 */ /* 0x000ea20000002600 */
[----:B------:R-:W-:Y:S01]  /*21160*/  BSSY.RECONVERGENT B0, `(.L_x_350) ;  /* 0x0000023000007945 */ /* 0x000fe20003800200 */
[----:B------:R-:W-:Y:S01]  /*21170*/  ELECT P2, URZ, PT ;  /* 0x0000000000ff782f */ /* 0x000fe20003840000 */
[----:B-1----:R-:W1:Y:S01]  /*21180*/  I2F.U32.RP R3, UR8 ;  /* 0x0000000800037d06 */ /* 0x002e620008209000 */
[----:B------:R-:W-:-:S07]  /*21190*/  UISETP.NE.U32.AND UP1, UPT, UR8, URZ, UPT ;  /* 0x000000ff0800728c */ /* 0x000fce000bf25070 */
[----:B-1----:R-:W1:Y:S02]  /*211a0*/  MUFU.RCP R0, R3 ;  /* 0x0000000300007308 */ /* 0x002e640000001000 */
[----:B-1----:R-:W-:-:S06]  /*211b0*/  VIADD R0, R0, 0xffffffe ;  /* 0x0ffffffe00007836 */ /* 0x002fcc0000000000 */
[----:B------:R-:W1:Y:S02]  /*211c0*/  F2I.FTZ.U32.TRUNC.NTZ R0, R0 ;  /* 0x0000000000007305 */ /* 0x000e64000021f000 */
[----:B-1----:R-:W-:-:S13]  /*211d0*/  R2UR UR5, R0 ;  /* 0x00000000000572ca */ /* 0x002fda00000e0000 */
[----:B------:R-:W-:-:S04]  /*211e0*/  UIADD3 UR4, UPT, UPT, URZ, -UR5, URZ ;  /* 0x80000005ff047290 */ /* 0x000fc8000fffe0ff */
[----:B------:R-:W-:-:S03]  /*211f0*/  UIMAD UR6, UR4, UR8, URZ ;  /* 0x00000008040672a4 */ /* 0x000fc6000f8e02ff */
[----:B------:R-:W-:Y:S02]  /*21200*/  UMOV UR4, URZ ;  /* 0x000000ff00047c82 */ /* 0x000fe40008000000 */
[----:B------:R-:W-:Y:S02]  /*21210*/  UIMAD.WIDE.U32 UR4, UR5, UR6, UR4 ;  /* 0x00000006050472a5 */ /* 0x000fe4000f8e0004 */
[----:B------:R-:W-:-:S05]  /*21220*/  ULEA UR6, UR9, 0x4, 0x2 ;  /* 0x0000000409067891 */ /* 0x000fca000f8e10ff */
[----:B------:R-:W-:Y:S02]  /*21230*/  UMOV UR4, UR5 ;  /* 0x0000000500047c82 */ /* 0x000fe40008000000 */
[----:B--2---:R-:W-:-:S07]  /*21240*/  UIMAD.WIDE.U32 UR4, UR4, UR10, URZ ;  /* 0x0000000a040472a5 */ /* 0x004fce000f8e00ff */
[----:B------:R-:W-:Y:S01]  /*21250*/  UMOV UR52, UR5 ;  /* 0x0000000500347c82 */ /* 0x000fe20008000000 */
[----:B------:R-:W-:Y:S02]  /*21260*/  UIADD3 UR5, UPT, UPT, UR7, 0x3f, URZ ;  /* 0x0000003f07057890 */ /* 0x000fe4000fffe0ff */
[----:B------:R-:W-:-:S04]  /*21270*/  UIADD3 UR4, UPT, UPT, -UR52, URZ, URZ ;  /* 0x000000ff34047290 */ /* 0x000fc8000fffe1ff */
[----:B------:R-:W-:-:S04]  /*21280*/  UIMAD UR4, UR8, UR4, UR10 ;  /* 0x00000004080472a4 */ /* 0x000fc8000f8e020a */
[----:B------:R-:W-:-:S11]  /*21290*/  UISETP.GE.U32.AND UP5, UPT, UR4, UR8, UPT ;  /* 0x000000080400728c */ /* 0x000fd6000bfa6070 */
[----:B------:R-:W-:Y:S02]  /*212a0*/  @UP5 UIADD3 UR4, UPT, UPT, UR4, -UR8, URZ ;  /* 0x8000000804045290 */ /* 0x000fe4000fffe0ff */
[----:B------:R-:W-:Y:S02]  /*212b0*/  @UP5 UIADD3 UR52, UPT, UPT, UR52, 0x1, URZ ;  /* 0x0000000134345890 */ /* 0x000fe4000fffe0ff */
[----:B------:R-:W-:Y:S02]  /*212c0*/  UISETP.GE.U32.AND UP4, UPT, UR4, UR8, UPT ;  /* 0x000000080400728c */ /* 0x000fe4000bf86070 */
[----:B------:R-:W-:-:S04]  /*212d0*/  USHF.R.S32.HI UR4, URZ, 0x1f, UR5 ;  /* 0x0000001fff047899 */ /* 0x000fc80008011405 */
[----:B------:R-:W-:Y:S02]  /*212e0*/  ULEA.HI UR5, UR4, UR5, URZ, 0x6 ;  /* 0x0000000504057291 */ /* 0x000fe4000f8f30ff */
[----:B------:R-:W-:Y:S02]  /*212f0*/  ULOP3.LUT UR4, UR6, 0x3fffffc, URZ, 0xc0, !UPT ;  /* 0x03fffffc06047892 */ /* 0x000fe4000f8ec0ff */
[----:B------:R-:W-:Y:S02]  /*21300*/  USHF.R.S32.HI UR5, URZ, 0x6, UR5 ;  /* 0x00000006ff057899 */ /* 0x000fe40008011405 */
[----:B------:R-:W-:Y:S02]  /*21310*/  @UP4 UIADD3 UR52, UPT, UPT, UR52, 0x1, URZ ;  /* 0x0000000134344890 */ /* 0x000fe4000fffe0ff */
[----:B------:R-:W-:Y:S02]  /*21320*/  @!UP1 ULOP3.LUT UR52, URZ, UR8, URZ, 0x33, !UPT ;  /* 0x00000008ff349292 */ /* 0x000fe4000f8e33ff */
[----:B------:R-:W-:-:S02]  /*21330*/  UISETP.LT.AND UP1, UPT, UR5, UR4, UPT ;  /* 0x000000040500728c */ /* 0x000fc4000bf21270 */
[----:B------:R-:W-:Y:S02]  /*21340*/  UIADD3 UR12, UPT, UPT, -UR52, URZ, URZ ;  /* 0x000000ff340c7290 */ /* 0x000fe4000fffe1ff */
[----:B------:R-:W-:Y:S02]  /*21350*/  USEL UR6, UR5, UR4, UP1 ;  /* 0x0000000405067287 */ /* 0x000fe40008800000 */
[----:B------:R-:W-:Y:S01]  /*21360*/  UIMAD UR12, UR8, UR12, UR10 ;  /* 0x0000000c080c72a4 */ /* 0x000fe2000f8e020a */
[----:B------:R-:W-:Y:S11]  /*21370*/  @!P3 BRA `(.L_x_351) ;  /* 0x000000000004b947 */ /* 0x000ff60003800000 */
[----:B------:R-:W-:Y:S05]  /*21380*/  BPT.TRAP 0x1 ;  /* 0x000000040000795c */ /* 0x000fea0000300000 */
.L_x_351:
[----:B------:R-:W-:Y:S05]  /*21390*/  BSYNC.RECONVERGENT B0 ;  /* 0x0000000000007941 */ /* 0x000fea0003800200 */
.L_x_350:
[----:B------:R-:W1:Y:S01]  /*213a0*/  S2UR UR8, SR_CgaCtaId ;  /* 0x00000000000879c3 */ /* 0x000e620000008800 */
[----:B------:R-:W-:Y:S01]  /*213b0*/  UMOV UR4, 0x400 ;  /* 0x0000040000047882 */ /* 0x000fe20000000000 */
[----:B------:R-:W-:Y:S01]  /*213c0*/  IMAD.MOV.U32 R5, RZ, RZ, 0x1 ;  /* 0x00000001ff057424 */ /* 0x000fe200078e00ff */
[----:B------:R-:W-:-:S04]  /*213d0*/  @!P0 MOV R3, 0x10000 ;  /* 0x0001000000038802 */ /* 0x000fc80000000f00 */
[----:B------:R-:W-:Y:S01]  /*213e0*/  SHF.L.U32 R5, R5, 0x1f, RZ ;  /* 0x0000001f05057819 */ /* 0x000fe200000006ff */
[----:B-1----:R-:W-:-:S09]  /*213f0*/  ULEA UR8, UR8, UR4, 0x18 ;  /* 0x0000000408087291 */ /* 0x002fd2000f8ec0ff */
[----:B------:R-:W1:Y:S02]  /*21400*/  SYNCS.PHASECHK.TRANS64.TRYWAIT P1, [UR8+0x38010], R5 ;  /* 0x03801005ff0075a7 */ /* 0x000e640008021108 */
[----:B-1----:R-:W-:Y:S05]  /*21410*/  @!P1 BRA `(.L_x_352) ;  /* 0x0000006000909947 */ /* 0x002fea0003800000 */
.L_x_476:
[----:B------:R-:W-:Y:S01]  /*21420*/  PLOP3.LUT P5, PT, P5, P6, PT, 0xf8, 0x8f ;  /* 0x00000000008f781c */ /* 0x000fe20002fadf70 */
[----:B------:R2:W-:Y:S01]  /*21430*/  @!P0 SYNCS.ARRIVE.TRANS64 RZ, [UR8+0x38000], R3 ;  /* 0x03800003ffff89a7 */ /* 0x0005e20008000008 */
[----:B------:R-:W-:Y:S11]  /*21440*/  BSSY.RECONVERGENT B0, `(.L_x_353) ;  /* 0x0000003000007945 */ /* 0x000ff60003800200 */
[----:B------:R-:W-:Y:S05]  /*21450*/  @!P5 BRA `(.L_x_354) ;  /* 0x000000000004d947 */ /* 0x000fea0003800000 */
[----:B------:R-:W-:Y:S05]  /*21460*/  BPT.TRAP 0x1 ;  /* 0x000000040000795c */ /* 0x000fea0000300000 */
.L_x_354:
[----:B------:R-:W-:Y:S05]  /*21470*/  BSYNC.RECONVERGENT B0 ;  /* 0x0000000000007941 */ /* 0x000fea0003800200 */
.L_x_353:
[----:B------:R-:W-:Y:S01]  /*21480*/  LOP3.LUT P1, RZ, R2, 0x1f, RZ, 0xc0, !PT ;  /* 0x0000001f02ff7812 */ /* 0x000fe2000782c0ff */
[----:B------:R-:W-:Y:S03]  /*21490*/  BSSY.RECONVERGENT B0, `(.L_x_355) ;  /* 0x0000004000007945 */ /* 0x000fe60003800200 */
[----:B------:R-:W-:-:S13]  /*214a0*/  PLOP3.LUT P1, PT, P1, P0, PT, 0x8f, 0xf8 ;  /* 0x0000000000f8781c */ /* 0x000fda0000f21177 */
[----:B------:R-:W-:Y:S05]  /*214b0*/  @P1 BRA `(.L_x_356) ;  /* 0x0000000000041947 */ /* 0x000fea0003800000 */
[----:B------:R-:W-:Y:S05]  /*214c0*/  BPT.TRAP 0x1 ;  /* 0x000000040000795c */ /* 0x000fea0000300000 */
.L_x_356:
[----:B------:R-:W-:Y:S05]  /*214d0*/  BSYNC.RECONVERGENT B0 ;  /* 0x0000000000007941 */ /* 0x000fea0003800200 */
.L_x_355:
[----:B------:R-:W3:Y:S01]  /*214e0*/  LDCU.64 UR4, c[0x0][0x348] ;  /* 0x00006900ff0477ac */ /* 0x000ee20008000a00 */
[----:B------:R-:W-:Y:S02]  /*214f0*/  UIADD3 UR9, UPT, UPT, UR8, 0x38000, URZ ;  /* 0x0003800008097890 */ /* 0x000fe4000fffe0ff */
[----:B------:R-:W-:Y:S02]  /*21500*/  UIADD3 UR32, UPT, UPT, UR8, 0x4000, URZ ;  /* 0x0000400008207890 */ /* 0x000fe4000fffe0ff */
[----:B------:R-:W-:Y:S02]  /*21510*/  UIADD3 UR24, UPT, UPT, UR8, 0x8000, URZ ;  /* 0x0000800008187890 */ /* 0x000fe4000fffe0ff */
[----:B------:R-:W-:Y:S01]  /*21520*/  UIADD3 UR16, UPT, UPT, UR8, 0xc000, URZ ;  /* 0x0000c00008107890 */ /* 0x000fe2000fffe0ff */
[----:B------:R-:W-:Y:S01]  /*21530*/  UMOV UR40, 0x0 ;  /* 0x0000000000287882 */ /* 0x000fe20000000000 */
[----:B------:R-:W-:Y:S01]  /*21540*/  UMOV UR41, 0x10000000 ;  /* 0x1000000000297882 */ /* 0x000fe20000000000 */
[----:B------:R-:W-:Y:S01]  /*21550*/  UMOV UR10, URZ ;  /* 0x000000ff000a7c82 */ /* 0x000fe20008000000 */
[----:B------:R-:W-:Y:S01]  /*21560*/  UMOV UR13, UR52 ;  /* 0x00000034000d7c82 */ /* 0x000fe20008000000 */
[----:B------:R-:W-:Y:S01]  /*21570*/  UMOV UR14, UR53 ;  /* 0x00000035000e7c82 */ /* 0x000fe20008000000 */
[----:B------:R-:W-:Y:S01]  /*21580*/  UMOV UR34, 0x40 ;  /* 0x0000004000227882 */ /* 0x000fe20000000000 */
[----:B---3--:R-:W-:Y:S01]  /*21590*/  UIADD3 UR4, UP1, UPT, UR4, 0x80, URZ ;  /* 0x0000008004047890 */ /* 0x008fe2000ff3e0ff */
[----:B------:R-:W-:Y:S01]  /*215a0*/  UMOV UR35, UR11 ;  /* 0x0000000b00237c82 */ /* 0x000fe20008000000 */
[----:B------:R-:W-:-:S02]  /*215b0*/  UMOV UR36, UR12 ;  /* 0x0000000c00247c82 */ /* 0x000fc40008000000 */
[----:B------:R-:W-:Y:S01]  /*215c0*/  UIADD3.X UR5, UPT, UPT, URZ, UR5, URZ, UP1, !UPT ;  /* 0x00000005ff057290 */ /* 0x000fe20008ffe4ff */
[----:B------:R-:W-:Y:S01]  /*215d0*/  UMOV UR37, UR52 ;  /* 0x0000003400257c82 */ /* 0x000fe20008000000 */
[----:B------:R-:W-:Y:S01]  /*215e0*/  UMOV UR38, UR53 ;  /* 0x0000003500267c82 */ /* 0x000fe20008000000 */
[----:B------:R-:W-:Y:S01]  /*215f0*/  UMOV UR33, UR9 ;  /* 0x0000000900217c82 */ /* 0x000fe20008000000 */
[----:B------:R-:W-:Y:S01]  /*21600*/  UMOV UR26, 0x80 ;  /* 0x00000080001a7882 */ /* 0x000fe20000000000 */
[----:B------:R-:W-:Y:S01]  /*21610*/  UMOV UR27, UR11 ;  /* 0x0000000b001b7c82 */ /* 0x000fe20008000000 */
[----:B------:R-:W-:Y:S01]  /*21620*/  UMOV UR28, UR12 ;  /* 0x0000000c001c7c82 */ /* 0x000fe20008000000 */
[----:B------:R-:W-:Y:S01]  /*21630*/  UMOV UR29, UR52 ;  /* 0x00000034001d7c82 */ /* 0x000fe20008000000 */
[----:B------:R-:W-:Y:S01]  /*21640*/  UMOV UR30, UR53 ;  /* 0x00000035001e7c82 */ /* 0x000fe20008000000 */
[----:B------:R3:W-:Y:S01]  /*21650*/  UTMALDG.5D [UR8], [UR4], desc[UR40] ;  /* 0x00002808040075b4 */ /* 0x0007e20008021000 */
[----:B------:R-:W-:Y:S01]  /*21660*/  UMOV UR25, UR9 ;  /* 0x0000000900197c82 */ /* 0x000fe20008000000 */
[----:B------:R-:W-:Y:S01]  /*21670*/  UMOV UR18, 0xc0 ;  /* 0x000000c000127882 */ /* 0x000fe20000000000 */
[----:B------:R-:W-:Y:S01]  /*21680*/  UMOV UR19, UR11 ;  /* 0x0000000b00137c82 */ /* 0x000fe20008000000 */
[----:B------:R-:W-:Y:S01]  /*21690*/  UMOV UR20, UR12 ;  /* 0x0000000c00147c82 */ /* 0x000fe20008000000 */
[----:B------:R-:W-:Y:S01]  /*216a0*/  UMOV UR21, UR52 ;  /* 0x0000003400157c82 */ /* 0x000fe20008000000 */
[----:B------:R-:W-:Y:S01]  /*216b0*/  UMOV UR22, UR53 ;  /* 0x0000003500167c82 */ /* 0x000fe20008000000 */
[----:B------:R-:W-:Y:S01]  /*216c0*/  UMOV UR17, UR9 ;  /* 0x0000000900117c82 */ /* 0x000fe20008000000 */
[----:B------:R3:W-:Y:S01]  /*216d0*/  UTMALDG.5D [UR32], [UR4], desc[UR40] ;  /* 0x00002820040075b4 */ /* 0x0007e20008021000 */
[----:B------:R3:W-:Y:S01]  /*216e0*/  UTMALDG.5D [UR24], [UR4], desc[UR40] ;  /* 0x00002818040075b4 */ /* 0x0007e20008021000 */
[----:B------:R3:W-:Y:S02]  /*216f0*/  UTMALDG.5D [UR16], [UR4], desc[UR40] ;  /* 0x00002810040075b4 */ /* 0x0007e40008021000 */
[----:B---3--:R-:W-:Y:S05]  /*21700*/  BRA.U !UP0, `(.L_x_357) ;  /* 0x0000000108047547 */ /* 0x008fea000b800000 */
[----:B------:R-:W-:Y:S05]  /*21710*/  BPT.TRAP 0x1 ;  /* 0x000000040000795c */ /* 0x000fea0000300000 */
.L_x_357:
[----:B------:R-:W3:Y:S01]  /*21720*/  SYNCS.PHASECHK.TRANS64.TRYWAIT P1, [UR8+0x38038], R5 ;  /* 0x03803805ff0075a7 */ /* 0x000ee20008021108 */
[----:B--2---:R-:W-:Y:S01]  /*21730*/  @!P0 MOV R3, 0x8000 ;  /* 0x0000800000038802 */ /* 0x004fe20000000f00 */
[----:B---3--:R-:W-:Y:S06]  /*21740*/  @!P1 BRA `(.L_x_358) ;  /* 0x0000005c00dc9947 */ /* 0x008fec0003800000 */
.L_x_478:
[----:B------:R2:W-:Y:S01]  /*21750*/  @!P0 SYNCS.ARRIVE.TRANS64 RZ, [UR8+0x38020], R3 ;  /* 0x03802003ffff89a7 */ /* 0x0005e20008000008 */
[----:B------:R-:W-:-:S09]  /*21760*/  UPLOP3.LUT UP2, UPT, UP2, UP3, UPT, 0xf8, 0x8f ;  /* 0x00000000008f789c */ /* 0x000fd20001747f70 */
[----:B------:R-:W-:Y:S05]  /*21770*/  BRA.U !UP2, `(.L_x_359) ;  /* 0x000000010a047547 */ /* 0x000fea000b800000 */
[----:B------:R-:W-:Y:S05]  /*21780*/  BPT.TRAP 0x1 ;  /* 0x000000040000795c */ /* 0x000fea0000300000 */
.L_x_359:
[----:B--2---:R-:W-:Y:S01]  /*21790*/  LOP3.LUT P1, R3, R2, 0x1f, RZ, 0xc0, !PT ;  /* 0x0000001f02037812 */ /* 0x004fe2000782c0ff */
[----:B------:R-:W-:Y:S03]  /*217a0*/  BSSY.RECONVERGENT B0, `(.L_x_360) ;  /* 0x0000004000007945 */ /* 0x000fe60003800200 */
[----:B------:R-:W-:-:S13]  /*217b0*/  PLOP3.LUT P1, PT, P1, P0, PT, 0x8f, 0xf8 ;  /* 0x0000000000f8781c */ /* 0x000fda0000f21177 */
[----:B------:R-:W-:Y:S05]  /*217c0*/  @P1 BRA `(.L_x_361) ;  /* 0x0000000000041947 */ /* 0x000fea0003800000 */
[----:B------:R-:W-:Y:S05]  /*217d0*/  BPT.TRAP 0x1 ;  /* 0x000000040000795c */ /* 0x000fea0000300000 */
.L_x_361:
[----:B------:R-:W-:Y:S05]  /*217e0*/  BSYNC.RECONVERGENT B0 ;  /* 0x0000000000007941 */ /* 0x000fea0003800200 */
.L_x_360:
[----:B------:R-:W2:Y:S01]  /*217f0*/  LDCU.64 UR4, c[0x0][0x348] ;  /* 0x00006900ff0477ac */ /* 0x000ea20008000a00 */
[----:B------:R-:W-:Y:S01]  /*21800*/  BSSY.RECONVERGENT B0, `(.L_x_362) ;  /* 0x0000021000007945 */ /* 0x000fe20003800200 */
[----:B------:R-:W-:Y:S02]  /*21810*/  UIADD3 UR16, UPT, UPT, UR8, 0x20000, URZ ;  /* 0x0002000008107890 */ /* 0x000fe4000fffe0ff */
[----:B------:R-:W-:Y:S02]  /*21820*/  UIADD3 UR17, UPT, UPT, UR8, 0x38020, URZ ;  /* 0x0003802008117890 */ /* 0x000fe4000fffe0ff */
[----:B------:R-:W-:Y:S02]  /*21830*/  UIADD3 UR32, UPT, UPT, UR8, 0x22000, URZ ;  /* 0x0002200008207890 */ /* 0x000fe4000fffe0ff */
[----:B------:R-:W-:Y:S02]  /*21840*/  UIADD3 UR24, UPT, UPT, UR8, 0x24000, URZ ;  /* 0x0002400008187890 */ /* 0x000fe4000fffe0ff */
[----:B------:R-:W-:Y:S01]  /*21850*/  UIADD3 UR48, UPT, UPT, UR8, 0x26000, URZ ;  /* 0x0002600008307890 */ /* 0x000fe2000fffe0ff */
[----:B------:R-:W-:Y:S01]  /*21860*/  UMOV UR19, URZ ;  /* 0x000000ff00137c82 */ /* 0x000fe20008000000 */
[----:B------:R-:W-:Y:S01]  /*21870*/  UMOV UR14, 0x0 ;  /* 0x00000000000e7882 */ /* 0x000fe20000000000 */
[----:B------:R-:W-:Y:S01]  /*21880*/  UMOV UR15, 0x10000000 ;  /* 0x10000000000f7882 */ /* 0x000fe20000000000 */
[----:B------:R-:W-:Y:S01]  /*21890*/  UMOV UR18, URZ ;  /* 0x000000ff00127c82 */ /* 0x000fe20008000000 */
[----:B--2---:R-:W-:Y:S01]  /*218a0*/  UIADD3 UR4, UP1, UPT, UR4, 0x180, URZ ;  /* 0x0000018004047890 */ /* 0x004fe2000ff3e0ff */
[----:B------:R-:W-:Y:S01]  /*218b0*/  UMOV UR20, UR52 ;  /* 0x0000003400147c82 */ /* 0x000fe20008000000 */
[----:B------:R-:W-:-:S02]  /*218c0*/  UMOV UR21, UR53 ;  /* 0x0000003500157c82 */ /* 0x000fc40008000000 */
[----:B------:R-:W-:Y:S01]  /*218d0*/  UIADD3.X UR5, UPT, UPT, URZ, UR5, URZ, UP1, !UPT ;  /* 0x00000005ff057290 */ /* 0x000fe20008ffe4ff */
[----:B------:R-:W-:Y:S01]  /*218e0*/  UMOV UR34, 0x40 ;  /* 0x0000004000227882 */ /* 0x000fe20000000000 */
[----:B------:R-:W-:Y:S01]  /*218f0*/  UMOV UR36, UR52 ;  /* 0x0000003400247c82 */ /* 0x000fe20008000000 */
[----:B------:R-:W-:Y:S01]  /*21900*/  UMOV UR37, UR53 ;  /* 0x0000003500257c82 */ /* 0x000fe20008000000 */
[----:B------:R-:W-:Y:S01]  /*21910*/  UMOV UR33, UR17 ;  /* 0x0000001100217c82 */ /* 0x000fe20008000000 */
[----:B------:R-:W-:Y:S01]  /*21920*/  UMOV UR35, UR19 ;  /* 0x0000001300237c82 */ /* 0x000fe20008000000 */
[----:B------:R-:W-:Y:S01]  /*21930*/  UMOV UR26, 0x80 ;  /* 0x00000080001a7882 */ /* 0x000fe20000000000 */
[----:B------:R-:W-:Y:S01]  /*21940*/  UMOV UR28, UR52 ;  /* 0x00000034001c7c82 */ /* 0x000fe20008000000 */
[----:B------:R-:W-:Y:S01]  /*21950*/  UMOV UR29, UR53 ;  /* 0x00000035001d7c82 */ /* 0x000fe20008000000 */
[----:B------:R2:W-:Y:S01]  /*21960*/  UTMALDG.4D [UR16], [UR4], desc[UR14] ;  /* 0x00000e10040075b4 */ /* 0x0005e20008019000 */
[----:B------:R-:W-:Y:S01]  /*21970*/  UMOV UR25, UR17 ;  /* 0x0000001100197c82 */ /* 0x000fe20008000000 */
[----:B------:R-:W-:Y:S01]  /*21980*/  UMOV UR27, UR19 ;  /* 0x00000013001b7c82 */ /* 0x000fe20008000000 */
[----:B------:R-:W-:Y:S01]  /*21990*/  UMOV UR50, 0xc0 ;  /* 0x000000c000327882 */ /* 0x000fe20000000000 */
[----:B------:R-:W-:Y:S01]  /*219a0*/  UMOV UR49, UR17 ;  /* 0x0000001100317c82 */ /* 0x000fe20008000000 */
[----:B------:R-:W-:Y:S01]  /*219b0*/  UMOV UR51, UR19 ;  /* 0x0000001300337c82 */ /* 0x000fe20008000000 */
[----:B------:R2:W-:Y:S01]  /*219c0*/  UTMALDG.4D [UR32], [UR4], desc[UR14] ;  /* 0x00000e20040075b4 */ /* 0x0005e20008019000 */
[----:B------:R2:W-:Y:S01]  /*219d0*/  UTMALDG.4D [UR24], [UR4], desc[UR14] ;  /* 0x00000e18040075b4 */ /* 0x0005e20008019000 */
[----:B------:R2:W-:Y:S02]  /*219e0*/  UTMALDG.4D [UR48], [UR4], desc[UR14] ;  /* 0x00000e30040075b4 */ /* 0x0005e40008019000 */
[----:B--2---:R-:W-:Y:S05]  /*219f0*/  @!P3 BRA `(.L_x_363) ;  /* 0x000000000004b947 */ /* 0x004fea0003800000 */
[----:B------:R-:W-:Y:S05]  /*21a00*/  BPT.TRAP 0x1 ;  /* 0x000000040000795c */ /* 0x000fea0000300000 */
.L_x_363:
[----:B------:R-:W-:Y:S05]  /*21a10*/  BSYNC.RECONVERGENT B0 ;  /* 0x0000000000007941 */ /* 0x000fea0003800200 */
.L_x_362:
[----:B------:R-:W2:Y:S01]  /*21a20*/  SYNCS.PHASECHK.TRANS64.TRYWAIT P1, [UR8+0x38018], R5 ;  /* 0x03801805ff0075a7 */ /* 0x000ea20008021108 */
[----:B------:R-:W-:Y:S01]  /*21a30*/  @!P0 MOV R2, 0x10000 ;  /* 0x0001000000028802 */ /* 0x000fe20000000f00 */
[----:B--2---:R-:W-:Y:S06]  /*21a40*/  @!P1 BRA `(.L_x_364) ;  /* 0x0000005c00349947 */ /* 0x004fec0003800000 */
.L_x_480:
[----:B------:R2:W-:Y:S01]  /*21a50*/  @!P0 SYNCS.ARRIVE.TRANS64 RZ, [UR8+0x38008], R2 ;  /* 0x03800802ffff89a7 */ /* 0x0005e20008000008 */
[----:B------:R-:W-:Y:S04]  /*21a60*/  BSSY.RECONVERGENT B0, `(.L_x_365) ;  /* 0x0000003000007945 */ /* 0x000fe80003800200 */
[----:B------:R-:W-:Y:S05]  /*21a70*/  @!P5 BRA `(.L_x_366) ;  /* 0x000000000004d947 */ /* 0x000fea0003800000 */
[----:B------:R-:W-:Y:S05]  /*21a80*/  BPT.TRAP 0x1 ;  /* 0x000000040000795c */ /* 0x000fea0000300000 */
.L_x_366:
[----:B------:R-:W-:Y:S05]  /*21a90*/  BSYNC.RECONVERGENT B0 ;  /* 0x0000000000007941 */ /* 0x000fea0003800200 */
.L_x_365:
[----:B------:R-:W-:Y:S01]  /*21aa0*/  ISETP.EQ.OR P3, PT, R3, RZ, P0 ;  /* 0x000000ff0300720c */ /* 0x000fe20000762670 */
[----:B------:R-:W-:-:S12]  /*21ab0*/  BSSY.RECONVERGENT B0, `(.L_x_367) ;  /* 0x0000003000007945 */ /* 0x000fd80003800200 */
[----:B------:R-:W-:Y:S05]  /*21ac0*/  @P3 BRA `(.L_x_368) ;  /* 0x0000000000043947 */ /* 0x000fea0003800000 */
[----:B------:R-:W-:Y:S05]  /*21ad0*/  BPT.TRAP 0x1 ;  /* 0x000000040000795c */ /* 0x000fea0000300000 */
.L_x_368:
[----:B------:R-:W-:Y:S05]  /*21ae0*/  BSYNC.RECONVERGENT B0 ;  /* 0x0000000000007941 */ /* 0x000fea0003800200 */
.L_x_367:
[----:B------:R-:W3:Y:S01]  /*21af0*/  LDCU.64 UR4, c[0x0][0x348] ;  /* 0x00006900ff0477ac */ /* 0x000ee20008000a00 */
        /* <DEDUP_REMOVED lines=8> */
[----:B---3--:R-:W-:Y:S01]  /*21b80*/  UIADD3 UR4, UP1, UPT, UR4, 0x80, URZ ;  /* 0x0000008004047890 */ /* 0x008fe2000ff3e0ff */
[----:B------:R-:W-:Y:S01]  /*21b90*/  UMOV UR42, URZ ;  /* 0x000000ff002a7c82 */ /* 0x000fe20008000000 */
[----:B------:R-:W-:-:S02]  /*21ba0*/  UMOV UR44, UR12 ;  /* 0x0000000c002c7c82 */ /* 0x000fc40008000000 */
[----:B------:R-:W-:Y:S01]  /*21bb0*/  UIADD3.X UR5, UPT, UPT, URZ, UR5, URZ, UP1, !UPT ;  /* 0x00000005ff057290 */ /* 0x000fe20008ffe4ff */
[----:B------:R-:W-:Y:S01]  /*21bc0*/  UMOV UR45, UR52 ;  /* 0x00000034002d7c82 */ /* 0x000fe20008000000 */
[----:B------:R-:W-:Y:S01]  /*21bd0*/  UMOV UR46, UR53 ;  /* 0x00000035002e7c82 */ /* 0x000fe20008000000 */
[----:B------:R-:W-:Y:S01]  /*21be0*/  UMOV UR34, 0x40 ;  /* 0x0000004000227882 */ /* 0x000fe20000000000 */
[----:B------:R-:W-:Y:S01]  /*21bf0*/  UMOV UR36, UR12 ;  /* 0x0000000c00247c82 */ /* 0x000fe20008000000 */
[----:B------:R-:W-:Y:S01]  /*21c00*/  UMOV UR37, UR52 ;  /* 0x0000003400257c82 */ /* 0x000fe20008000000 */
[----:B------:R-:W-:Y:S01]  /*21c10*/  UMOV UR38, UR53 ;  /* 0x0000003500267c82 */ /* 0x000fe20008000000 */
[----:B------:R-:W-:Y:S01]  /*21c20*/  UMOV UR33, UR41 ;  /* 0x0000002900217c82 */ /* 0x000fe20008000000 */
[----:B------:R-:W-:Y:S01]  /*21c30*/  UMOV UR35, UR43 ;  /* 0x0000002b00237c82 */ /* 0x000fe20008000000 */
[----:B------:R-:W-:Y:S01]  /*21c40*/  UMOV UR26, 0x80 ;  /* 0x00000080001a7882 */ /* 0x000fe20000000000 */
[----:B------:R-:W-:Y:S01]  /*21c50*/  UMOV UR28, UR12 ;  /* 0x0000000c001c7c82 */ /* 0x000fe20008000000 */
[----:B------:R-:W-:Y:S01]  /*21c60*/  UMOV UR29, UR52 ;  /* 0x00000034001d7c82 */ /* 0x000fe20008000000 */
[----:B------:R-:W-:Y:S01]  /*21c70*/  UMOV UR30, UR53 ;  /* 0x00000035001e7c82 */ /* 0x000fe20008000000 */
[----:B------:R3:W-:Y:S01]  /*21c80*/  UTMALDG.5D [UR40], [UR4], desc[UR14] ;  /* 0x00000e28040075b4 */ /* 0x0007e20008021000 */
        /* <DEDUP_REMOVED lines=9> */
[----:B------:R3:W-:Y:S01]  /*21d20*/  UTMALDG.5D [UR24], [UR4], desc[UR14] ;  /* 0x00000e18040075b4 */ /* 0x0007e20008021000 */
[----:B------:R3:W-:Y:S02]  /*21d30*/  UTMALDG.5D [UR16], [UR4], desc[UR14] ;  /* 0x00000e10040075b4 */ /* 0x0007e40008021000 */
[----:B---3--:R-:W-:Y:S05]  /*21d40*/  BRA.U !UP0, `(.L_x_369) ;  /* 0x0000000108047547 */ /* 0x008fea000b800000 */
[----:B------:R-:W-:Y:S05]  /*21d50*/  BPT.TRAP 0x1 ;  /* 0x000000040000795c */ /* 0x000fea0000300000 */
.L_x_369:
[----:B------:R-:W3:Y:S01]  /*21d60*/  SYNCS.PHASECHK.TRANS64.TRYWAIT P1, [UR8+0x38040], R5 ;  /* 0x03804005ff0075a7 */ /* 0x000ee20008021108 */
[----:B--2---:R-:W-:Y:S01]  /*21d70*/  @!P0 MOV R2, 0x8000 ;  /* 0x0000800000028802 */ /* 0x004fe20000000f00 */
[----:B---3--:R-:W-:Y:S06]  /*21d80*/  @!P1 BRA `(.L_x_370) ;  /* 0x00000058007c9947 */ /* 0x008fec0003800000 */
.L_x_482:
[----:B------:R2:W-:Y:S01]  /*21d90*/  @!P0 SYNCS.ARRIVE.TRANS64 RZ, [UR8+0x38028], R2 ;  /* 0x03802802ffff89a7 */ /* 0x0005e20008000008 */
[----:B------:R-:W-:Y:S05]  /*21da0*/  BRA.U !UP2, `(.L_x_371) ;  /* 0x000000010a047547 */ /* 0x000fea000b800000 */
[----:B------:R-:W-:Y:S05]  /*21db0*/  BPT.TRAP 0x1 ;  /* 0x000000040000795c */ /* 0x000fea0000300000 */
.L_x_371:
[----:B------:R-:W-:Y:S04]  /*21dc0*/  BSSY.RECONVERGENT B0, `(.L_x_372) ;  /* 0x0000003000007945 */ /* 0x000fe80003800200 */
[----:B------:R-:W-:Y:S05]  /*21dd0*/  @P3 BRA `(.L_x_373) ;  /* 0x0000000000043947 */ /* 0x000fea0003800000 */
[----:B------:R-:W-:Y:S05]  /*21de0*/  BPT.TRAP 0x1 ;  /* 0x000000040000795c */ /* 0x000fea0000300000 */
.L_x_373:
[----:B------:R-:W-:Y:S05]  /*21df0*/  BSYNC.RECONVERGENT B0 ;  /* 0x0000000000007941 */ /* 0x000fea0003800200 */
.L_x_372:
[----:B------:R-:W3:Y:S01]  /*21e00*/  LDCU.64 UR4, c[0x0][0x348] ;  /* 0x00006900ff0477ac */ /* 0x000ee20008000a00 */
        /* <DEDUP_REMOVED lines=9> */
[----:B---3--:R-:W-:Y:S01]  /*21ea0*/  UIADD3 UR4, UP1, UPT, UR4, 0x280, URZ ;  /* 0x0000028004047890 */ /* 0x008fe2000ff3e0ff */
[----:B------:R-:W-:Y:S01]  /*21eb0*/  UMOV UR36, UR52 ;  /* 0x0000003400247c82 */ /* 0x000fe20008000000 */
[----:B------:R-:W-:-:S02]  /*21ec0*/  UMOV UR37, UR53 ;  /* 0x0000003500257c82 */ /* 0x000fc40008000000 */
[----:B------:R-:W-:Y:S01]  /*21ed0*/  UIADD3.X UR5, UPT, UPT, URZ, UR5, URZ, UP1, !UPT ;  /* 0x00000005ff057290 */ /* 0x000fe20008ffe4ff */
[----:B------:R-:W-:Y:S01]  /*21ee0*/  UMOV UR50, 0x40 ;  /* 0x0000004000327882 */ /* 0x000fe20000000000 */
[----:B------:R-:W-:Y:S01]  /*21ef0*/  UMOV UR49, UR33 ;  /* 0x0000002100317c82 */ /* 0x000fe20008000000 */
[----:B------:R-:W-:Y:S01]  /*21f00*/  UMOV UR51, UR35 ;  /* 0x0000002300337c82 */ /* 0x000fe20008000000 */
[----:B------:R-:W-:Y:S01]  /*21f10*/  UMOV UR26, 0x80 ;  /* 0x00000080001a7882 */ /* 0x000fe20000000000 */
[----:B------:R-:W-:Y:S01]  /*21f20*/  UMOV UR28, UR52 ;  /* 0x00000034001c7c82 */ /* 0x000fe20008000000 */
[----:B------:R-:W-:Y:S01]  /*21f30*/  UMOV UR29, UR53 ;  /* 0x00000035001d7c82 */ /* 0x000fe20008000000 */
[----:B------:R-:W-:Y:S02]  /*21f40*/  UMOV UR25, UR33 ;  /* 0x0000002100197c82 */ /* 0x000fe40008000000 */
[----:B------:R3:W-:Y:S01]  /*21f50*/  UTMALDG.4D [UR32], [UR4], desc[UR10] ;  /* 0x00000a20040075b4 */ /* 0x0007e20008019000 */
[----:B------:R-:W-:Y:S01]  /*21f60*/  UMOV UR27, UR35 ;  /* 0x00000023001b7c82 */ /* 0x000fe20008000000 */
[----:B------:R-:W-:Y:S01]  /*21f70*/  UMOV UR18, 0xc0 ;  /* 0x000000c000127882 */ /* 0x000fe20000000000 */
[----:B------:R-:W-:Y:S01]  /*21f80*/  UMOV UR20, UR52 ;  /* 0x0000003400147c82 */ /* 0x000fe20008000000 */
[----:B------:R-:W-:Y:S01]  /*21f90*/  UMOV UR21, UR53 ;  /* 0x0000003500157c82 */ /* 0x000fe20008000000 */
[----:B------:R-:W-:Y:S01]  /*21fa0*/  UMOV UR17, UR33 ;  /* 0x0000002100117c82 */ /* 0x000fe20008000000 */
[----:B------:R-:W-:Y:S01]  /*21fb0*/  UMOV UR19, UR35 ;  /* 0x0000002300137c82 */ /* 0x000fe20008000000 */
[----:B------:R3:W-:Y:S01]  /*21fc0*/  UTMALDG.4D [UR48], [UR4], desc[UR10] ;  /* 0x00000a30040075b4 */ /* 0x0007e20008019000 */
[----:B------:R3:W-:Y:S01]  /*21fd0*/  UTMALDG.4D [UR24], [UR4], desc[UR10] ;  /* 0x00000a18040075b4 */ /* 0x0007e20008019000 */
[----:B------:R3:W-:Y:S01]  /*21fe0*/  UTMALDG.4D [UR16], [UR4], desc[UR10] ;  /* 0x00000a10040075b4 */ /* 0x0007e20008019000 */
[----:B------:R-:W-:Y:S01]  /*21ff0*/  NOP ;  /* 0x0000000000007918 */ /* 0x000fe20000000000 */
[----:B------:R-:W-:-:S06]  /*22000*/  UISETP.GE.AND UP1, UPT, UR6, 0x2, UPT ;  /* 0x000000020600788c */ /* 0x000fcc000bf26270 */
[----:B------:R-:W-:-:S13]  /*22010*/  PLOP3.LUT P1, PT, PT, PT, UP1, 0x80, 0x8 ;  /* 0x000000000008781c */ /* 0x000fda0003f2f018 */
[----:B---3--:R-:W-:Y:S05]  /*22020*/  @!P1 EXIT ;  /* 0x000000000000994d */ /* 0x008fea0003800000 */
[----:B------:R-:W-:Y:S01]  /*22030*/  UISETP.NE.AND UP1, UPT, UR6, 0x2, UPT ;  /* 0x000000020600788c */ /* 0x000fe2000bf25270 */
[----:B------:R-:W3:Y:S01]  /*22040*/  LDCU.64 UR14, c[0x0][0x348] ;  /* 0x00006900ff0e77ac */ /* 0x000ee20008000a00 */
[----:B------:R-:W-:Y:S01]  /*22050*/  UIADD3 UR11, UPT, UPT, UR6, -0x1, URZ ;  /* 0xffffffff060b7890 */ /* 0x000fe2000fffe0ff */
[----:B------:R-:W-:Y:S01]  /*22060*/  UMOV UR9, 0x1 ;  /* 0x0000000100097882 */ /* 0x000fe20000000000 */
[----:B------:R-:W-:Y:S01]  /*22070*/  UMOV UR5, 0x2 ;  /* 0x0000000200057882 */ /* 0x000fe20000000000 */
[----:B------:R-:W-:-:S04]  /*22080*/  UMOV UR43, 0x40 ;  /* 0x00000040002b7882 */ /* 0x000fc80000000000 */
[----:B------:R-:W-:Y:S05]  /*22090*/  BRA.U !UP1, `(.L_x_374) ;  /* 0x0000000d096c7547 */ /* 0x000fea000b800000 */
[----:B------:R-:W-:Y:S01]  /*220a0*/  ULOP3.LUT UR4, UR11, 0xfffffffe, URZ, 0xc0, !UPT ;  /* 0xfffffffe0b047892 */ /* 0x000fe2000f8ec0ff */
[----:B------:R-:W-:Y:S01]  /*220b0*/  UMOV UR9, 0x1 ;  /* 0x0000000100097882 */ /* 0x000fe20000000000 */
[----:B------:R-:W-:Y:S02]  /*220c0*/  UMOV UR5, 0x2 ;  /* 0x0000000200057882 */ /* 0x000fe40000000000 */
[----:B------:R-:W-:Y:S01]  /*220d0*/  UIADD3 UR10, UPT, UPT, -UR4, URZ, URZ ;  /* 0x000000ff040a7290 */ /* 0x000fe2000fffe1ff */
[----:B------:R-:W-:-:S11]  /*220e0*/  UMOV UR43, 0x80 ;  /* 0x00000080002b7882 */ /* 0x000fd60000000000 */
.L_x_395:
[----:B-1----:R-:W-:Y:S05]  /*220f0*/  BRA.U !UP0, `(.L_x_375) ;  /* 0x0000000108047547 */ /* 0x002fea000b800000 */
[----:B---3--:R-:W-:Y:S05]  /*22100*/  BPT.TRAP 0x1 ;  /* 0x000000040000795c */ /* 0x008fea0000300000 */
.L_x_375:
[----:B------:R-:W4:Y:S01]  /*22110*/  S2UR UR8, SR_CgaCtaId ;  /* 0x00000000000879c3 */ /* 0x000f220000008800 */
[----:B------:R-:W-:Y:S01]  /*22120*/  UMOV UR4, 0x400 ;  /* 0x0000040000047882 */ /* 0x000fe20000000000 */
[----:B------:R-:W-:Y:S01]  /*22130*/  IMAD.U32 R3, RZ, RZ, UR9 ;  /* 0x00000009ff037e24 */ /* 0x000fe2000f8e00ff */
[----:B--2---:R-:W-:-:S04]  /*22140*/  @!P0 MOV R2, 0x8000 ;  /* 0x0000800000028802 */ /* 0x004fc80000000f00 */
[----:B------:R-:W-:Y:S01]  /*22150*/  SHF.L.U32 R3, R3, 0x1f, RZ ;  /* 0x0000001f03037819 */ /* 0x000fe200000006ff */
[----:B----4-:R-:W-:-:S04]  /*22160*/  ULEA UR8, UR8, UR4, 0x18 ;  /* 0x0000000408087291 */ /* 0x010fc8000f8ec0ff */
[----:B------:R-:W-:-:S09]  /*22170*/  ULEA UR49, UR5, UR8, 0x3 ;  /* 0x0000000805317291 */ /* 0x000fd2000f8e18ff */
[----:B------:R-:W2:Y:S02]  /*22180*/  SYNCS.PHASECHK.TRANS64.TRYWAIT P1, [UR49+0x38038], R3 ;  /* 0x03803803ff0075a7 */ /* 0x000ea40008021131 */
[----:B--2---:R-:W-:Y:S05]  /*22190*/  @!P1 BRA `(.L_x_376) ;  /* 0x0000005400909947 */ /* 0x004fea0003800000 */
.L_x_484:
[----:B------:R2:W-:Y:S01]  /*221a0*/  @!P0 SYNCS.ARRIVE.TRANS64 RZ, [UR49+0x38020], R2 ;  /* 0x03802002ffff89a7 */ /* 0x0005e20008000031 */
[----:B------:R-:W-:Y:S05]  /*221b0*/  BRA.U !UP2, `(.L_x_377) ;  /* 0x000000010a047547 */ /* 0x000fea000b800000 */
[----:B---3--:R-:W-:Y:S05]  /*221c0*/  BPT.TRAP 0x1 ;  /* 0x000000040000795c */ /* 0x008fea0000300000 */
.L_x_377:
[----:B------:R-:W-:Y:S04]  /*221d0*/  BSSY.RECONVERGENT B0, `(.L_x_378) ;  /* 0x0000003000007945 */ /* 0x000fe80003800200 */
[----:B------:R-:W-:Y:S05]  /*221e0*/  @P3 BRA `(.L_x_379) ;  /* 0x0000000000043947 */ /* 0x000fea0003800000 */
[----:B---3--:R-:W-:Y:S05]  /*221f0*/  BPT.TRAP 0x1 ;  /* 0x000000040000795c */ /* 0x008fea0000300000 */
.L_x_379:
[----:B---3--:R-:W-:Y:S05]  /*22200*/  BSYNC.RECONVERGENT B0 ;  /* 0x0000000000007941 */ /* 0x008fea0003800200 */
.L_x_378:
[----:B------:R-:W-:Y:S02]  /*22210*/  ULEA UR16, UR5, UR8, 0xf ;  /* 0x0000000805107291 */ /* 0x000fe4000f8e78ff */
[----:B------:R-:W-:Y:S02]  /*22220*/  UIADD3 UR6, UP1, UPT, UR14, 0x180, URZ ;  /* 0x000001800e067890 */ /* 0x000fe4000ff3e0ff */
[----:B------:R-:W-:Y:S02]  /*22230*/  UIADD3 UR51, UPT, UPT, UR43, -0x40, URZ ;  /* 0xffffffc02b337890 */ /* 0x000fe4000fffe0ff */
[----:B------:R-:W-:Y:S02]  /*22240*/  UIADD3 UR49, UPT, UPT, UR49, 0x38020, URZ ;  /* 0x0003802031317890 */ /* 0x000fe4000fffe0ff */
[----:B------:R-:W-:Y:S02]  /*22250*/  UIADD3 UR48, UPT, UPT, UR16, 0x20000, URZ ;  /* 0x0002000010307890 */ /* 0x000fe4000fffe0ff */
[----:B------:R-:W-:-:S02]  /*22260*/  UIADD3.X UR7, UPT, UPT, URZ, UR15, URZ, UP1, !UPT ;  /* 0x0000000fff077290 */ /* 0x000fc40008ffe4ff */
[----:B------:R-:W-:Y:S02]  /*22270*/  UIADD3 UR32, UPT, UPT, UR16, 0x22000, URZ ;  /* 0x0002200010207890 */ /* 0x000fe4000fffe0ff */
[----:B------:R-:W-:Y:S02]  /*22280*/  UIADD3 UR24, UPT, UPT, UR16, 0x24000, URZ ;  /* 0x0002400010187890 */ /* 0x000fe4000fffe0ff */
[----:B------:R-:W-:Y:S01]  /*22290*/  UIADD3 UR16, UPT, UPT, UR16, 0x26000, URZ ;  /* 0x0002600010107890 */ /* 0x000fe2000fffe0ff */
[----:B------:R-:W-:Y:S01]  /*222a0*/  UMOV UR12, 0x0 ;  /* 0x00000000000c7882 */ /* 0x000fe20000000000 */
[----:B------:R-:W-:Y:S01]  /*222b0*/  UMOV UR13, 0x10000000 ;  /* 0x10000000000d7882 */ /* 0x000fe20000000000 */
[----:B------:R-:W-:Y:S01]  /*222c0*/  UMOV UR50, URZ ;  /* 0x000000ff00327c82 */ /* 0x000fe20008000000 */
        /* <DEDUP_REMOVED lines=14> */
[----:B------:R-:W-:Y:S01]  /*223b0*/  UMOV UR17, UR49 ;  /* 0x0000003100117c82 */ /* 0x000fe20008000000 */
[----:B------:R-:W-:Y:S01]  /*223c0*/  UMOV UR19, UR51 ;  /* 0x0000003300137c82 */ /* 0x000fe20008000000 */
[----:B------:R3:W-:Y:S01]  /*223d0*/  UTMALDG.4D [UR32], [UR6], desc[UR12] ;  /* 0x00000c20060075b4 */ /* 0x0007e20008019000 */
[----:B------:R-:W-:-:S04]  /*223e0*/  UIADD3 UR5, UPT, UPT, UR5, 0x1, URZ ;  /* 0x0000000105057890 */ /* 0x000fc8000fffe0ff */
[----:B------:R-:W-:Y:S01]  /*223f0*/  UISETP.NE.AND UP1, UPT, UR5, 0x3, UPT ;  /* 0x000000030500788c */ /* 0x000fe2000bf25270 */
[----:B------:R3:W-:Y:S03]  /*22400*/  UTMALDG.4D [UR24], [UR6], desc[UR12] ;  /* 0x00000c18060075b4 */ /* 0x0007e60008019000 */
[----:B------:R-:W-:Y:S02]  /*22410*/  USEL UR4, URZ, 0x1, UP1 ;  /* 0x00000001ff047887 */ /* 0x000fe40008800000 */
[----:B------:R-:W-:Y:S02]  /*22420*/  USEL UR5, UR5, URZ, UP1 ;  /* 0x000000ff05057287 */ /* 0x000fe40008800000 */
[----:B------:R-:W-:Y:S01]  /*22430*/  ULOP3.LUT UR9, UR9, UR4, URZ, 0x3c, !UPT ;  /* 0x0000000409097292 */ /* 0x000fe2000f8e3cff */
[----:B------:R3:W-:Y:S02]  /*22440*/  UTMALDG.4D [UR16], [UR6], desc[UR12] ;  /* 0x00000c10060075b4 */ /* 0x0007e40008019000 */
[----:B---3--:R-:W-:Y:S09]  /*22450*/  BRA.U !UP0, `(.L_x_380) ;  /* 0x0000000108047547 */ /* 0x008ff2000b800000 */
[----:B------:R-:W-:Y:S05]  /*22460*/  BPT.TRAP 0x1 ;  /* 0x000000040000795c */ /* 0x000fea0000300000 */
.L_x_380:
[----:B------:R-:W-:Y:S01]  /*22470*/  ULEA UR49, UR5, UR8, 0x3 ;  /* 0x0000000805317291 */ /* 0x000fe2000f8e18ff */
[----:B-1----:R-:W-:Y:S01]  /*22480*/  IMAD.U32 R3, RZ, RZ, UR9 ;  /* 0x00000009ff037e24 */ /* 0x002fe2000f8e00ff */
[----:B--2---:R-:W-:-:S04]  /*22490*/  @!P0 MOV R2, 0x8000 ;  /* 0x0000800000028802 */ /* 0x004fc80000000f00 */
[----:B------:R-:W-:-:S04]  /*224a0*/  SHF.L.U32 R3, R3, 0x1f, RZ ;  /* 0x0000001f03037819 */ /* 0x000fc800000006ff */
[----:B------:R-:W1:Y:S02]  /*224b0*/  SYNCS.PHASECHK.TRANS64.TRYWAIT P1, [UR49+0x38038], R3 ;  /* 0x03803803ff0075a7 */ /* 0x000e640008021131 */
[----:B-1----:R-:W-:Y:S05]  /*224c0*/  @!P1 BRA `(.L_x_381) ;  /* 0x0000005000dc9947 */ /* 0x002fea0003800000 */
.L_x_486:
[----:B------:R2:W-:Y:S01]  /*224d0*/  @!P0 SYNCS.ARRIVE.TRANS64 RZ, [UR49+0x38020], R2 ;  /* 0x03802002ffff89a7 */ /* 0x0005e20008000031 */
[----:B------:R-:W-:Y:S05]  /*224e0*/  BRA.U !UP2, `(.L_x_382) ;  /* 0x000000010a047547 */ /* 0x000fea000b800000 */
[----:B------:R-:W-:Y:S05]  /*224f0*/  BPT.TRAP 0x1 ;  /* 0x000000040000795c */ /* 0x000fea0000300000 */
.L_x_382:
[----:B------:R-:W-:Y:S04]  /*22500*/  BSSY.RECONVERGENT B0, `(.L_x_383) ;  /* 0x0000003000007945 */ /* 0x000fe80003800200 */
[----:B------:R-:W-:Y:S05]  /*22510*/  @P3 BRA `(.L_x_384) ;  /* 0x0000000000043947 */ /* 0x000fea0003800000 */
[----:B------:R-:W-:Y:S05]  /*22520*/  BPT.TRAP 0x1 ;  /* 0x000000040000795c */ /* 0x000fea0000300000 */
.L_x_384:
[----:B------:R-:W-:Y:S05]  /*22530*/  BSYNC.RECONVERGENT B0 ;  /* 0x0000000000007941 */ /* 0x000fea0003800200 */
.L_x_383:
        /* <DEDUP_REMOVED lines=38> */
.L_x_385:
[----:B------:R-:W-:Y:S01]  /*227a0*/  ULEA UR41, UR5, UR8, 0x3 ;  /* 0x0000000805297291 */ /* 0x000fe2000f8e18ff */
[----:B-1----:R-:W-:Y:S01]  /*227b0*/  IMAD.U32 R3, RZ, RZ, UR9 ;  /* 0x00000009ff037e24 */ /* 0x002fe2000f8e00ff */
[----:B--2---:R-:W-:-:S04]  /*227c0*/  @!P0 MOV R2, 0x8000 ;  /* 0x0000800000028802 */ /* 0x004fc80000000f00 */
[----:B------:R-:W-:-:S04]  /*227d0*/  SHF.L.U32 R3, R3, 0x1f, RZ ;  /* 0x0000001f03037819 */ /* 0x000fc800000006ff */
[----:B------:R-:W1:Y:S02]  /*227e0*/  SYNCS.PHASECHK.TRANS64.TRYWAIT P1, [UR41+0x38038], R3 ;  /* 0x03803803ff0075a7 */ /* 0x000e640008021129 */
[----:B-1----:R-:W-:Y:S05]  /*227f0*/  @!P1 BRA `(.L_x_386) ;  /* 0x0000005000289947 */ /* 0x002fea0003800000 */
.L_x_488:
[----:B------:R2:W-:Y:S01]  /*22800*/  @!P0 SYNCS.ARRIVE.TRANS64 RZ, [UR41+0x38020], R2 ;  /* 0x03802002ffff89a7 */ /* 0x0005e20008000029 */
[----:B------:R-:W-:Y:S05]  /*22810*/  BRA.U !UP2, `(.L_x_387) ;  /* 0x000000010a047547 */ /* 0x000fea000b800000 */
[----:B------:R-:W-:Y:S05]  /*22820*/  BPT.TRAP 0x1 ;  /* 0x000000040000795c */ /* 0x000fea0000300000 */
.L_x_387:
[----:B------:R-:W-:Y:S04]  /*22830*/  BSSY.RECONVERGENT B0, `(.L_x_388) ;  /* 0x0000003000007945 */ /* 0x000fe80003800200 */
[----:B------:R-:W-:Y:S05]  /*22840*/  @P3 BRA `(.L_x_389) ;  /* 0x0000000000043947 */ /* 0x000fea0003800000 */
[----:B------:R-:W-:Y:S05]  /*22850*/  BPT.TRAP 0x1 ;  /* 0x000000040000795c */ /* 0x000fea0000300000 */
.L_x_389:
[----:B------:R-:W-:Y:S05]  /*22860*/  BSYNC.RECONVERGENT B0 ;  /* 0x0000000000007941 */ /* 0x000fea0003800200 */
.L_x_388:
[----:B------:R-:W-:Y:S02]  /*22870*/  ULEA UR16, UR5, UR8, 0xf ;  /* 0x0000000805107291 */ /* 0x000fe4000f8e78ff */
[----:B------:R-:W-:Y:S02]  /*22880*/  UIADD3 UR6, UP1, UPT, UR14, 0x180, URZ ;  /* 0x000001800e067890 */ /* 0x000fe4000ff3e0ff */
[----:B------:R-:W-:Y:S02]  /*22890*/  UIADD3 UR41, UPT, UPT, UR41, 0x38020, URZ ;  /* 0x0003802029297890 */ /* 0x000fe4000fffe0ff */
[----:B------:R-:W-:Y:S02]  /*228a0*/  UIADD3 UR40, UPT, UPT, UR16, 0x20000, URZ ;  /* 0x0002000010287890 */ /* 0x000fe4000fffe0ff */
[----:B------:R-:W-:Y:S02]  /*228b0*/  UIADD3.X UR7, UPT, UPT, URZ, UR15, URZ, UP1, !UPT ;  /* 0x0000000fff077290 */ /* 0x000fe40008ffe4ff */
[----:B------:R-:W-:-:S02]  /*228c0*/  UIADD3 UR32, UPT, UPT, UR16, 0x22000, URZ ;  /* 0x0002200010207890 */ /* 0x000fc4000fffe0ff */
        /* <DEDUP_REMOVED lines=16> */
[----:B------:R3:W-:Y:S01]  /*229d0*/  UTMALDG.4D [UR40], [UR6], desc[UR12] ;  /* 0x00000c28060075b4 */ /* 0x0007e20008019000 */
[----:B------:R-:W-:Y:S01]  /*229e0*/  UMOV UR25, UR41 ;  /* 0x0000002900197c82 */ /* 0x000fe20008000000 */
[----:B------:R-:W-:Y:S01]  /*229f0*/  UMOV UR18, 0xc0 ;  /* 0x000000c000127882 */ /* 0x000fe20000000000 */
[----:B------:R-:W-:Y:S01]  /*22a00*/  UMOV UR19, UR43 ;  /* 0x0000002b00137c82 */ /* 0x000fe20008000000 */
[----:B------:R-:W-:Y:S01]  /*22a10*/  UMOV UR20, UR52 ;  /* 0x0000003400147c82 */ /* 0x000fe20008000000 */
[----:B------:R-:W-:Y:S01]  /*22a20*/  UMOV UR21, UR53 ;  /* 0x0000003500157c82 */ /* 0x000fe20008000000 */
[----:B------:R-:W-:Y:S01]  /*22a30*/  UMOV UR17, UR41 ;  /* 0x0000002900117c82 */ /* 0x000fe20008000000 */
[----:B------:R-:W-:Y:S01]  /*22a40*/  UIADD3 UR5, UPT, UPT, UR5, 0x1, URZ ;  /* 0x0000000105057890 */ /* 0x000fe2000fffe0ff */
[----:B------:R3:W-:Y:S03]  /*22a50*/  UTMALDG.4D [UR32], [UR6], desc[UR12] ;  /* 0x00000c20060075b4 */ /* 0x0007e60008019000 */
[----:B------:R-:W-:-:S04]  /*22a60*/  UISETP.NE.AND UP1, UPT, UR5, 0x3, UPT ;  /* 0x000000030500788c */ /* 0x000fc8000bf25270 */
[----:B------:R-:W-:Y:S01]  /*22a70*/  USEL UR4, URZ, 0x1, UP1 ;  /* 0x00000001ff047887 */ /* 0x000fe20008800000 */
[----:B------:R3:W-:Y:S01]  /*22a80*/  UTMALDG.4D [UR24], [UR6], desc[UR12] ;  /* 0x00000c18060075b4 */ /* 0x0007e20008019000 */
[----:B------:R-:W-:Y:S02]  /*22a90*/  USEL UR5, UR5, URZ, UP1 ;  /* 0x000000ff05057287 */ /* 0x000fe40008800000 */
[----:B------:R-:W-:Y:S01]  /*22aa0*/  ULOP3.LUT UR9, UR9, UR4, URZ, 0x3c, !UPT ;  /* 0x0000000409097292 */ /* 0x000fe2000f8e3cff */
[----:B------:R3:W-:Y:S02]  /*22ab0*/  UTMALDG.4D [UR16], [UR6], desc[UR12] ;  /* 0x00000c10060075b4 */ /* 0x0007e40008019000 */
[----:B---3--:R-:W-:Y:S09]  /*22ac0*/  BRA.U !UP0, `(.L_x_390) ;  /* 0x0000000108047547 */ /* 0x008ff2000b800000 */
[----:B------:R-:W-:Y:S05]  /*22ad0*/  BPT.TRAP 0x1 ;  /* 0x000000040000795c */ /* 0x000fea0000300000 */
.L_x_390:
[----:B------:R-:W-:Y:S01]  /*22ae0*/  ULEA UR41, UR5, UR8, 0x3 ;  /* 0x0000000805297291 */ /* 0x000fe2000f8e18ff */
[----:B-1----:R-:W-:Y:S01]  /*22af0*/  IMAD.U32 R3, RZ, RZ, UR9 ;  /* 0x00000009ff037e24 */ /* 0x002fe2000f8e00ff */
[----:B--2---:R-:W-:-:S04]  /*22b00*/  @!P0 MOV R2, 0x8000 ;  /* 0x0000800000028802 */ /* 0x004fc80000000f00 */
[----:B------:R-:W-:-:S04]  /*22b10*/  SHF.L.U32 R3, R3, 0x1f, RZ ;  /* 0x0000001f03037819 */ /* 0x000fc800000006ff */
[----:B------:R-:W1:Y:S02]  /*22b20*/  SYNCS.PHASECHK.TRANS64.TRYWAIT P1, [UR41+0x38038], R3 ;  /* 0x03803803ff0075a7 */ /* 0x000e640008021129 */
[----:B-1----:R-:W-:Y:S05]  /*22b30*/  @!P1 BRA `(.L_x_391) ;  /* 0x0000004c00709947 */ /* 0x002fea0003800000 */
.L_x_490:
[----:B------:R2:W-:Y:S01]  /*22b40*/  @!P0 SYNCS.ARRIVE.TRANS64 RZ, [UR41+0x38020], R2 ;  /* 0x03802002ffff89a7 */ /* 0x0005e20008000029 */
[----:B------:R-:W-:Y:S05]  /*22b50*/  BRA.U !UP2, `(.L_x_392) ;  /* 0x000000010a047547 */ /* 0x000fea000b800000 */
[----:B------:R-:W-:Y:S05]  /*22b60*/  BPT.TRAP 0x1 ;  /* 0x000000040000795c */ /* 0x000fea0000300000 */
.L_x_392:
[----:B------:R-:W-:Y:S04]  /*22b70*/  BSSY.RECONVERGENT B0, `(.L_x_393) ;  /* 0x0000003000007945 */ /* 0x000fe80003800200 */
[----:B------:R-:W-:Y:S05]  /*22b80*/  @P3 BRA `(.L_x_394) ;  /* 0x0000000000043947 */ /* 0x000fea0003800000 */
[----:B------:R-:W-:Y:S05]  /*22b90*/  BPT.TRAP 0x1 ;  /* 0x000000040000795c */ /* 0x000fea0000300000 */
.L_x_394:
[----:B------:R-:W-:Y:S05]  /*22ba0*/  BSYNC.RECONVERGENT B0 ;  /* 0x0000000000007941 */ /* 0x000fea0003800200 */
.L_x_393:
        /* <DEDUP_REMOVED lines=30> */
[----:B------:R4:W-:Y:S01]  /*22d90*/  UTMALDG.4D [UR32], [UR6], desc[UR12] ;  /* 0x00000c20060075b4 */ /* 0x0009e20008019000 */
[----:B------:R-:W-:-:S02]  /*22da0*/  UIADD3 UR10, UPT, UPT, UR10, 0x2, URZ ;  /* 0x000000020a0a7890 */ /* 0x000fc4000fffe0ff */
[----:B------:R-:W-:-:S04]  /*22db0*/  UISETP.NE.AND UP1, UPT, UR5, 0x3, UPT ;  /* 0x000000030500788c */ /* 0x000fc8000bf25270 */
[----:B------:R-:W-:Y:S01]  /*22dc0*/  USEL UR4, URZ, 0x1, UP1 ;  /* 0x00000001ff047887 */ /* 0x000fe20008800000 */
[----:B------:R4:W-:Y:S01]  /*22dd0*/  UTMALDG.4D [UR24], [UR6], desc[UR12] ;  /* 0x00000c18060075b4 */ /* 0x0009e20008019000 */
[----:B------:R-:W-:Y:S02]  /*22de0*/  USEL UR5, UR5, URZ, UP1 ;  /* 0x000000ff05057287 */ /* 0x000fe40008800000 */
[----:B------:R-:W-:Y:S02]  /*22df0*/  UISETP.NE.AND UP1, UPT, UR10, URZ, UPT ;  /* 0x000000ff0a00728c */ /* 0x000fe4000bf25270 */
[----:B------:R-:W-:Y:S01]  /*22e00*/  ULOP3.LUT UR9, UR9, UR4, URZ, 0x3c, !UPT ;  /* 0x0000000409097292 */ /* 0x000fe2000f8e3cff */
[----:B------:R4:W-:Y:S01]  /*22e10*/  UTMALDG.4D [UR16], [UR6], desc[UR12] ;  /* 0x00000c10060075b4 */ /* 0x0009e20008019000 */
[----:B---3--:R-:W-:-:S05]  /*22e20*/  UIADD3 UR43, UPT, UPT, UR43, 0x80, URZ ;  /* 0x000000802b2b7890 */ /* 0x008fca000fffe0ff */
[----:B----4-:R-:W-:Y:S07]  /*22e30*/  BRA.U UP1, `(.L_x_395) ;  /* 0xfffffff101ac7547 */ /* 0x010fee000b83ffff */
[----:B------:R-:W-:-:S04]  /*22e40*/  UIADD3 UR43, UPT, UPT, UR43, -0x40, URZ ;  /* 0xffffffc02b2b7890 */ /* 0x000fc8000fffe0ff */
.L_x_374:
[----:B------:R-:W-:-:S04]  /*22e50*/  ULOP3.LUT UR4, UR11, 0x1, URZ, 0xc0, !UPT ;  /* 0x000000010b047892 */ /* 0x000fc8000f8ec0ff */
[----:B------:R-:W-:-:S11]  /*22e60*/  UISETP.NE.U32.AND UP1, UPT, UR4, 0x1, UPT ;  /* 0x000000010400788c */ /* 0x000fd6000bf25070 */
[----:B------:R-:W-:-:S13]  /*22e70*/  PLOP3.LUT P1, PT, PT, PT, UP1, 0x80, 0x8 ;  /* 0x000000000008781c */ /* 0x000fda0003f2f018 */
[----:B---3--:R-:W-:Y:S05]  /*22e80*/  @P1 EXIT ;  /* 0x000000000000194d */ /* 0x008fea0003800000 */
[----:B------:R-:W-:Y:S05]  /*22e90*/  BRA.U !UP0, `(.L_x_396) ;  /* 0x0000000108047547 */ /* 0x000fea000b800000 */
[----:B------:R-:W-:Y:S05]  /*22ea0*/  BPT.TRAP 0x1 ;  /* 0x000000040000795c */ /* 0x000fea0000300000 */
.L_x_396:
[----:B------:R-:W-:Y:S01]  /*22eb0*/  ULEA UR41, UR5, UR8, 0x3 ;  /* 0x0000000805297291 */ /* 0x000fe2000f8e18ff */
[----:B-1----:R-:W-:Y:S01]  /*22ec0*/  IMAD.U32 R3, RZ, RZ, UR9 ;  /* 0x00000009ff037e24 */ /* 0x002fe2000f8e00ff */
[----:B--2---:R-:W-:-:S04]  /*22ed0*/  @!P0 MOV R2, 0x8000 ;  /* 0x0000800000028802 */ /* 0x004fc80000000f00 */
[----:B------:R-:W-:-:S04]  /*22ee0*/  SHF.L.U32 R3, R3, 0x1f, RZ ;  /* 0x0000001f03037819 */ /* 0x000fc800000006ff */
[----:B------:R-:W1:Y:S02]  /*22ef0*/  SYNCS.PHASECHK.TRANS64.TRYWAIT P1, [UR41+0x38038], R3 ;  /* 0x03803803ff0075a7 */ /* 0x000e640008021129 */
[----:B-1----:R-:W-:Y:S05]  /*22f00*/  @!P1 BRA `(.L_x_397) ;  /* 0x0000004800949947 */ /* 0x002fea0003800000 */
.L_x_492:
[----:B------:R2:W-:Y:S01]  /*22f10*/  @!P0 SYNCS.ARRIVE.TRANS64 RZ, [UR41+0x38020], R2 ;  /* 0x03802002ffff89a7 */ /* 0x0005e20008000029 */
[----:B------:R-:W-:Y:S05]  /*22f20*/  BRA.U !UP2, `(.L_x_398) ;  /* 0x000000010a047547 */ /* 0x000fea000b800000 */
[----:B------:R-:W-:Y:S05]  /*22f30*/  BPT.TRAP 0x1 ;  /* 0x000000040000795c */ /* 0x000fea0000300000 */
.L_x_398:
[----:B------:R-:W-:Y:S04]  /*22f40*/  BSSY.RECONVERGENT B0, `(.L_x_399) ;  /* 0x0000003000007945 */ /* 0x000fe80003800200 */
[----:B------:R-:W-:Y:S05]  /*22f50*/  @P3 BRA `(.L_x_400) ;  /* 0x0000000000043947 */ /* 0x000fea0003800000 */
[----:B------:R-:W-:Y:S05]  /*22f60*/  BPT.TRAP 0x1 ;  /* 0x000000040000795c */ /* 0x000fea0000300000 */
.L_x_400:
[----:B------:R-:W-:Y:S05]  /*22f70*/  BSYNC.RECONVERGENT B0 ;  /* 0x0000000000007941 */ /* 0x000fea0003800200 */
.L_x_399:
        /* <DEDUP_REMOVED lines=39> */
.L_x_401:
[----:B------:R-:W-:Y:S01]  /*231f0*/  ULEA UR33, UR4, UR8, 0x3 ;  /* 0x0000000804217291 */ /* 0x000fe2000f8e18ff */
[----:B-1----:R-:W-:Y:S01]  /*23200*/  IMAD.U32 R3, RZ, RZ, UR9 ;  /* 0x00000009ff037e24 */ /* 0x002fe2000f8e00ff */
[----:B--2---:R-:W-:-:S04]  /*23210*/  @!P0 MOV R2, 0x8000 ;  /* 0x0000800000028802 */ /* 0x004fc80000000f00 */
[----:B------:R-:W-:-:S04]  /*23220*/  SHF.L.U32 R3, R3, 0x1f, RZ ;  /* 0x0000001f03037819 */ /* 0x000fc800000006ff */
[----:B------:R-:W1:Y:S02]  /*23230*/  SYNCS.PHASECHK.TRANS64.TRYWAIT P1, [UR33+0x38038], R3 ;  /* 0x03803803ff0075a7 */ /* 0x000e640008021121 */
[----:B-1----:R-:W-:Y:S05]  /*23240*/  @!P1 BRA `(.L_x_402) ;  /* 0x0000004400dc9947 */ /* 0x002fea0003800000 */
.L_x_494:
[----:B------:R2:W-:Y:S01]  /*23250*/  @!P0 SYNCS.ARRIVE.TRANS64 RZ, [UR33+0x38020], R2 ;  /* 0x03802002ffff89a7 */ /* 0x0005e20008000021 */
[----:B------:R-:W-:Y:S05]  /*23260*/  BRA.U !UP2, `(.L_x_403) ;  /* 0x000000010a047547 */ /* 0x000fea000b800000 */
[----:B------:R-:W-:Y:S05]  /*23270*/  BPT.TRAP 0x1 ;  /* 0x000000040000795c */ /* 0x000fea0000300000 */
.L_x_403:
[----:B------:R-:W-:Y:S04]  /*23280*/  BSSY.RECONVERGENT B0, `(.L_x_404) ;  /* 0x0000003000007945 */ /* 0x000fe80003800200 */
[----:B------:R-:W-:Y:S05]  /*23290*/  @P3 BRA `(.L_x_405) ;  /* 0x0000000000043947 */ /* 0x000fea0003800000 */
[----:B------:R-:W-:Y:S05]  /*232a0*/  BPT.TRAP 0x1 ;  /* 0x000000040000795c */ /* 0x000fea0000300000 */
.L_x_405:
[----:B------:R-:W-:Y:S05]  /*232b0*/  BSYNC.RECONVERGENT B0 ;  /* 0x0000000000007941 */ /* 0x000fea0003800200 */
.L_x_404:
[----:B------:R-:W-:Y:S05]  /*232c0*/  @!P2 EXIT ;  /* 0x000000000000a94d */ /* 0x000fea0003800000 */
        /* <DEDUP_REMOVED lines=34> */
[----:B---3--:R-:W-:Y:S05]  /*234f0*/  EXIT ;  /* 0x000000000000794d */ /* 0x008fea0003800000 */
.L_x_513:
[----:B------:R-:W-:-:S08]  /*23500*/  NOP ;  /* 0x0000000000007918 */ /* 0x000fd00000000000 */
[----:B------:R-:W1:-:S00]  /*23510*/  USETMAXREG.DEALLOC.CTAPOOL 0x20 ;  /* 0x00000020000079c8 */ /* 0x000e4000080e0500 */
[----:B------:R-:W2:Y:S08]  /*23520*/  S2UR UR42, SR_CTAID.X ;  /* 0x00000000002a79c3 */ /* 0x000eb00000002500 */
[----:B-1----:R-:W1:Y:S01]  /*23530*/  LDC R0, c[0x0][0x380] ;  /* 0x0000e000ff007b82 */ /* 0x002e620000000800 */
[----:B--2---:R-:W-:-:S06]  /*23540*/  USHF.L.U32 UR42, UR42, 0x8, URZ ;  /* 0x000000082a2a7899 */ /* 0x004fcc00080006ff */
[----:B-1----:R-:W-:-:S13]  /*23550*/  ISETP.LE.U32.AND P0, PT, R0, UR42, PT ;  /* 0x0000002a00007c0c */ /* 0x002fda000bf03070 */
[----:B------:R-:W-:Y:S05]  /*23560*/  @P0 EXIT ;  /* 0x000000000000094d */ /* 0x000fea0003800000 */
[----:B------:R-:W1:Y:S01]  /*23570*/  LDCU UR7, c[0x0][0x38c] ;  /* 0x00007180ff0777ac */ /* 0x000e620008000800 */
[----:B------:R-:W2:Y:S01]  /*23580*/  S2UR UR8, SR_CTAID.Y ;  /* 0x00000000000879c3 */ /* 0x000ea20000002600 */
        /* <DEDUP_REMOVED lines=10> */
[----:B------:R-:W-:-:S07]  /*23630*/  UIMAD.WIDE.U32 UR4, UR5, UR6, UR4 ;  /* 0x00000006050472a5 */ /* 0x000fce000f8e0004 */
[----:B------:R-:W-:Y:S02]  /*23640*/  UMOV UR4, UR5 ;  /* 0x0000000500047c82 */ /* 0x000fe40008000000 */
[----:B--2---:R-:W-:-:S07]  /*23650*/  UIMAD.WIDE.U32 UR44, UR4, UR8, URZ ;  /* 0x00000008042c72a5 */ /* 0x004fce000f8e00ff */
[----:B------:R-:W-:Y:S02]  /*23660*/  UMOV UR44, UR45 ;  /* 0x0000002d002c7c82 */ /* 0x000fe40008000000 */
[----:B------:R-:W-:Y:S02]  /*23670*/  UIADD3 UR4, UPT, UPT, -UR44, URZ, URZ ;  /* 0x000000ff2c047290 */ /* 0x000fe4000fffe1ff */
[----:B------:R-:W1:Y:S02]  /*23680*/  S2UR UR45, SR_CTAID.Z ;  /* 0x00000000002d79c3 */ /* 0x000e640000002700 */
[----:B------:R-:W-:-:S04]  /*23690*/  UIMAD UR4, UR7, UR4, UR8 ;  /* 0x00000004070472a4 */ /* 0x000fc8000f8e0208 */
[----:B------:R-:W-:-:S11]  /*236a0*/  UISETP.GE.U32.AND UP2, UPT, UR4, UR7, UPT ;  /* 0x000000070400728c */ /* 0x000fd6000bf46070 */
[----:B------:R-:W-:Y:S02]  /*236b0*/  @UP2 UIADD3 UR4, UPT, UPT, UR4, -UR7, URZ ;  /* 0x8000000704042290 */ /* 0x000fe4000fffe0ff */
[----:B------:R-:W-:Y:S02]  /*236c0*/  @UP2 UIADD3 UR44, UPT, UPT, UR44, 0x1, URZ ;  /* 0x000000012c2c2890 */ /* 0x000fe4000fffe0ff */
[----:B------:R-:W-:-:S11]  /*236d0*/  UISETP.GE.U32.AND UP1, UPT, UR4, UR7, UPT ;  /* 0x000000070400728c */ /* 0x000fd6000bf26070 */
[----:B------:R-:W-:Y:S02]  /*236e0*/  @UP1 UIADD3 UR44, UPT, UPT, UR44, 0x1, URZ ;  /* 0x000000012c2c1890 */ /* 0x000fe4000fffe0ff */
[----:B------:R-:W-:-:S04]  /*236f0*/  @!UP0 ULOP3.LUT UR44, URZ, UR7, URZ, 0x33, !UPT ;  /* 0x00000007ff2c8292 */ /* 0x000fc8000f8e33ff */
[----:B------:R-:W-:-:S04]  /*23700*/  UIADD3 UR43, UPT, UPT, -UR44, URZ, URZ ;  /* 0x000000ff2c2b7290 */ /* 0x000fc8000fffe1ff */
[----:B------:R-:W-:Y:S01]  /*23710*/  UIMAD UR43, UR7, UR43, UR8 ;  /* 0x0000002b072b72a4 */ /* 0x000fe2000f8e0208 */
[----:B-1----:R-:W-:Y:S11]  /*23720*/  BRA.U UP6, `(.L_x_406) ;  /* 0x0000000106047547 */ /* 0x002ff6000b800000 */
[----:B------:R-:W-:Y:S05]  /*23730*/  BPT.TRAP 0x1 ;  /* 0x000000040000795c */ /* 0x000fea0000300000 */
.L_x_406:
[----:B------:R-:W1:Y:S01]  /*23740*/  S2UR UR6, SR_CgaCtaId ;  /* 0x00000000000679c3 */ /* 0x000e620000008800 */
[----:B------:R-:W-:Y:S01]  /*23750*/  UMOV UR40, 0x400 ;  /* 0x0000040000287882 */ /* 0x000fe20000000000 */
[----:B------:R-:W-:Y:S01]  /*23760*/  SHF.L.U32 R0, RZ, 0x1f, RZ ;  /* 0x0000001fff007819 */ /* 0x000fe200000006ff */
[----:B-1----:R-:W-:-:S09]  /*23770*/  ULEA UR40, UR6, UR40, 0x18 ;  /* 0x0000002806287291 */ /* 0x002fd2000f8ec0ff */
[----:B------:R-:W1:Y:S02]  /*23780*/  SYNCS.PHASECHK.TRANS64.TRYWAIT P0, [UR40+0x380b0], R0 ;  /* 0x0380b000ff0075a7 */ /* 0x000e640008001128 */
[----:B-1----:R-:W-:Y:S05]  /*23790*/  @!P0 BRA `(.L_x_407) ;  /* 0x0000004000a08947 */ /* 0x002fea0003800000 */
.L_x_496:
[----:B------:R-:W-:Y:S04]  /*237a0*/  BSSY.RECONVERGENT B0, `(.L_x_408) ;  /* 0x0000128000007945 */ /* 0x000fe80003800200 */
[----:B------:R-:W-:Y:S05]  /*237b0*/  @!P1 BRA `(.L_x_409) ;  /* 0x0000001000989947 */ /* 0x000fea0003800000 */
[----:B------:R-:W2:Y:S01]  /*237c0*/  LDCU.64 UR4, c[0x0][0x348] ;  /* 0x00006900ff0477ac */ /* 0x000ea20008000a00 */
[----:B------:R-:W-:Y:S02]  /*237d0*/  UIADD3 UR50, UPT, UPT, UR42, 0x8, URZ ;  /* 0x000000082a327890 */ /* 0x000fe4000fffe0ff */
[----:B------:R-:W-:Y:S02]  /*237e0*/  UIADD3 UR48, UPT, UPT, UR40, 0x1000, URZ ;  /* 0x0000100028307890 */ /* 0x000fe4000fffe0ff */
[----:B------:R-:W-:Y:S02]  /*237f0*/  UIADD3 UR66, UPT, UPT, UR42, 0x10, URZ ;  /* 0x000000102a427890 */ /* 0x000fe4000fffe0ff */
[----:B------:R-:W-:Y:S02]  /*23800*/  UIADD3 UR64, UPT, UPT, UR40, 0x2000, URZ ;  /* 0x0000200028407890 */ /* 0x000fe4000fffe0ff */
[----:B------:R-:W-:Y:S02]  /*23810*/  UIADD3 UR34, UPT, UPT, UR42, 0x18, URZ ;  /* 0x000000182a227890 */ /* 0x000fe4000fffe0ff */
[----:B------:R-:W-:Y:S01]  /*23820*/  UIADD3 UR32, UPT, UPT, UR40, 0x3000, URZ ;  /* 0x0000300028207890 */ /* 0x000fe2000fffe0ff */
[----:B------:R-:W-:Y:S01]  /*23830*/  UMOV UR41, URZ ;  /* 0x000000ff00297c82 */ /* 0x000fe20008000000 */
[----:B------:R-:W-:Y:S01]  /*23840*/  UMOV UR51, UR43 ;  /* 0x0000002b00337c82 */ /* 0x000fe20008000000 */
[----:B--2---:R-:W-:Y:S01]  /*23850*/  UIADD3 UR4, UP0, UPT, UR4, 0x400, URZ ;  /* 0x0000040004047890 */ /* 0x004fe2000ff1e0ff */
[----:B------:R-:W-:Y:S01]  /*23860*/  UMOV UR52, UR44 ;  /* 0x0000002c00347c82 */ /* 0x000fe20008000000 */
[----:B------:R-:W-:-:S02]  /*23870*/  UMOV UR53, UR45 ;  /* 0x0000002d00357c82 */ /* 0x000fc40008000000 */
[----:B------:R-:W-:Y:S01]  /*23880*/  UIADD3.X UR5, UPT, UPT, URZ, UR5, URZ, UP0, !UPT ;  /* 0x00000005ff057290 */ /* 0x000fe200087fe4ff */
[----:B------:R-:W-:Y:S01]  /*23890*/  UMOV UR49, UR41 ;  /* 0x0000002900317c82 */ /* 0x000fe20008000000 */
[----:B------:R-:W-:Y:S01]  /*238a0*/  UMOV UR67, UR43 ;  /* 0x0000002b00437c82 */ /* 0x000fe20008000000 */
[----:B------:R-:W-:Y:S01]  /*238b0*/  UMOV UR68, UR44 ;  /* 0x0000002c00447c82 */ /* 0x000fe20008000000 */
[----:B------:R-:W-:Y:S01]  /*238c0*/  UMOV UR69, UR45 ;  /* 0x0000002d00457c82 */ /* 0x000fe20008000000 */
[----:B------:R-:W-:Y:S01]  /*238d0*/  UIADD3 UR26, UPT, UPT, UR42, 0x20, URZ ;  /* 0x000000202a1a7890 */ /* 0x000fe2000fffe0ff */
[----:B------:R-:W-:Y:S01]  /*238e0*/  MOV.SPILL R9, UR69 ;  /* 0x0000004500097c02 */ /* 0x000fe20009000f00 */
[----:B------:R-:W-:Y:S02]  /*238f0*/  UIADD3 UR24, UPT, UPT, UR40, 0x4000, URZ ;  /* 0x0000400028187890 */ /* 0x000fe4000fffe0ff */
[----:B------:R-:W-:Y:S01]  /*23900*/  UTMASTG.5D [UR40], [UR4] ;  /* 0x00000028040073b5 */ /* 0x000fe20008020000 */
[----:B------:R-:W-:Y:S01]  /*23910*/  UMOV UR65, UR41 ;  /* 0x0000002900417c82 */ /* 0x000fe20008000000 */
[----:B------:R-:W-:Y:S01]  /*23920*/  UMOV UR35, UR43 ;  /* 0x0000002b00237c82 */ /* 0x000fe20008000000 */
[----:B------:R-:W-:Y:S01]  /*23930*/  UMOV UR36, UR44 ;  /* 0x0000002c00247c82 */ /* 0x000fe20008000000 */
[----:B------:R-:W-:Y:S01]  /*23940*/  UMOV UR37, UR45 ;  /* 0x0000002d00257c82 */ /* 0x000fe20008000000 */
[----:B------:R-:W-:Y:S01]  /*23950*/  UIADD3 UR58, UPT, UPT, UR42, 0x28, URZ ;  /* 0x000000282a3a7890 */ /* 0x000fe2000fffe0ff */
[----:B------:R-:W-:Y:S01]  /*23960*/  MOV.SPILL R15, UR26 ;  /* 0x0000001a000f7c02 */ /* 0x000fe20009000f00 */
[----:B------:R-:W-:Y:S01]  /*23970*/  UIADD3 UR56, UPT, UPT, UR40, 0x5000, URZ ;  /* 0x0000500028387890 */ /* 0x000fe2000fffe0ff */
[----:B------:R2:W-:Y:S01]  /*23980*/  UTMASTG.5D [UR48], [UR4] ;  /* 0x00000030040073b5 */ /* 0x0005e20008020000 */
[----:B------:R-:W-:Y:S01]  /*23990*/  UMOV UR33, UR41 ;  /* 0x0000002900217c82 */ /* 0x000fe20008000000 */
[----:B------:R-:W-:Y:S01]  /*239a0*/  UMOV UR39, UR34 ;  /* 0x0000002200277c82 */ /* 0x000fe20008000000 */
[----:B------:R-:W-:Y:S01]  /*239b0*/  UMOV UR27, UR43 ;  /* 0x0000002b001b7c82 */ /* 0x000fe20008000000 */
[----:B------:R-:W-:Y:S01]  /*239c0*/  UMOV UR28, UR44 ;  /* 0x0000002c001c7c82 */ /* 0x000fe20008000000 */
[----:B------:R-:W-:Y:S01]  /*239d0*/  UMOV UR29, UR45 ;  /* 0x0000002d001d7c82 */ /* 0x000fe20008000000 */
[----:B------:R-:W-:Y:S01]  /*239e0*/  UMOV UR25, UR41 ;  /* 0x0000002900197c82 */ /* 0x000fe20008000000 */
[----:B------:R-:W-:Y:S01]  /*239f0*/  UMOV UR59, UR43 ;  /* 0x0000002b003b7c82 */ /* 0x000fe20008000000 */
[----:B------:R3:W-:Y:S01]  /*23a00*/  UTMASTG.5D [UR64], [UR4] ;  /* 0x00000040040073b5 */ /* 0x0007e20008020000 */
        /* <DEDUP_REMOVED lines=18> */
[----:B-1----:R-:W-:Y:S01]  /*23b30*/  MOV.SPILL R3, UR39 ;  /* 0x0000002700037c02 */ /* 0x002fe20009000f00 */
[----:B------:R-:W-:Y:S01]  /*23b40*/  UMOV UR11, UR43 ;  /* 0x0000002b000b7c82 */ /* 0x000fe20008000000 */
[----:B------:R-:W-:Y:S01]  /*23b50*/  MOV.SPILL R14, UR61 ;  /* 0x0000003d000e7c02 */ /* 0x000fe20009000f00 */
[----:B------:R-:W-:Y:S01]  /*23b60*/  UMOV UR12, UR44 ;  /* 0x0000002c000c7c82 */ /* 0x000fe20008000000 */
[----:B------:R-:W-:Y:S01]  /*23b70*/  MOV.SPILL R13, UR60 ;  /* 0x0000003c000d7c02 */ /* 0x000fe20009000f00 */
[----:B------:R1:W-:Y:S01]  /*23b80*/  UTMASTG.5D [UR56], [UR4] ;  /* 0x00000038040073b5 */ /* 0x0003e20008020000 */
[----:B------:R-:W-:Y:S01]  /*23b90*/  MOV.SPILL R12, UR59 ;  /* 0x0000003b000c7c02 */ /* 0x000fe20009000f00 */
[----:B------:R-:W-:Y:S01]  /*23ba0*/  UMOV UR13, UR45 ;  /* 0x0000002d000d7c82 */ /* 0x000fe20008000000 */
[----:B------:R-:W-:Y:S01]  /*23bb0*/  UMOV UR9, UR41 ;  /* 0x0000002900097c82 */ /* 0x000fe20008000000 */
[----:B------:R-:W-:Y:S01]  /*23bc0*/  R2UR.FILL UR39, R3 ;  /* 0x00000000032772ca */ /* 0x000fe200004e0000 */
[----:B--2---:R-:W-:Y:S01]  /*23bd0*/  UIADD3 UR50, UPT, UPT, UR42, 0x70, URZ ;  /* 0x000000702a327890 */ /* 0x004fe2000fffe0ff */
[----:B------:R-:W-:Y:S01]  /*23be0*/  MOV.SPILL R2, UR38 ;  /* 0x0000002600027c02 */ /* 0x000fe20009000f00 */
[----:B------:R-:W-:-:S02]  /*23bf0*/  UIADD3 UR48, UPT, UPT, UR40, 0xe000, URZ ;  /* 0x0000e00028307890 */ /* 0x000fc4000fffe0ff */
[----:B------:R-:W-:Y:S01]  /*23c00*/  UIADD3 UR74, UPT, UPT, UR42, 0x78, URZ ;  /* 0x000000782a4a7890 */ /* 0x000fe2000fffe0ff */
[----:B------:R-:W-:Y:S01]  /*23c10*/  R2UR.FILL UR38, R2 ;  /* 0x00000000022672ca */ /* 0x000fe200004e0000 */
[----:B------:R-:W-:Y:S02]  /*23c20*/  UIADD3 UR72, UPT, UPT, UR40, 0xf000, URZ ;  /* 0x0000f00028487890 */ /* 0x000fe4000fffe0ff */
[----:B---3--:R-:W-:Y:S01]  /*23c30*/  UIADD3 UR64, UPT, UPT, UR40, 0x400, URZ ;  /* 0x0000040028407890 */ /* 0x008fe2000fffe0ff */
[----:B------:R-:W-:Y:S01]  /*23c40*/  UMOV UR66, UR42 ;  /* 0x0000002a00427c82 */ /* 0x000fe20008000000 */
[----:B------:R-:W-:Y:S01]  /*23c50*/  UMOV UR65, 0x40 ;  /* 0x0000004000417882 */ /* 0x000fe20000000000 */
[----:B------:R-:W-:Y:S01]  /*23c60*/  MOV.SPILL R6, UR66 ;  /* 0x0000004200067c02 */ /* 0x000fe20009000f00 */
[----:B------:R-:W-:Y:S02]  /*23c70*/  UIADD3 UR66, UPT, UPT, UR42, 0x58, URZ ;  /* 0x000000582a427890 */ /* 0x000fe4000fffe0ff */
[----:B------:R-:W-:Y:S01]  /*23c80*/  MOV.SPILL R4, UR64 ;  /* 0x0000004000047c02 */ /* 0x000fe20009000f00 */
[----:B------:R-:W-:Y:S01]  /*23c90*/  UIADD3 UR64, UPT, UPT, UR40, 0xb000, URZ ;  /* 0x0000b00028407890 */ /* 0x000fe2000fffe0ff */
[----:B------:R-:W-:Y:S01]  /*23ca0*/  MOV.SPILL R5, UR65 ;  /* 0x0000004100057c02 */ /* 0x000fe20009000f00 */
[----:B----4-:R-:W-:-:S02]  /*23cb0*/  UIADD3 UR32, UPT, UPT, UR40, 0x6000, URZ ;  /* 0x0000600028207890 */ /* 0x010fc4000fffe0ff */
[----:B------:R-:W-:Y:S01]  /*23cc0*/  UIADD3 UR34, UPT, UPT, UR42, 0x30, URZ ;  /* 0x000000302a227890 */ /* 0x000fe2000fffe0ff */
[----:B------:R-:W-:Y:S01]  /*23cd0*/  UMOV UR65, UR41 ;  /* 0x0000002900417c82 */ /* 0x000fe20008000000 */
[----:B------:R-:W-:Y:S01]  /*23ce0*/  UMOV UR15, UR66 ;  /* 0x00000042000f7c82 */ /* 0x000fe20008000000 */
[----:B------:R-:W-:Y:S01]  /*23cf0*/  UMOV UR75, UR43 ;  /* 0x0000002b004b7c82 */ /* 0x000fe20008000000 */
[----:B-----5:R-:W-:-:S03]  /*23d00*/  UIADD3 UR24, UPT, UPT, UR40, 0x9000, URZ ;  /* 0x0000900028187890 */ /* 0x020fc6000fffe0ff */
[----:B------:R-:W-:Y:S01]  /*23d10*/  UMOV UR31, UR34 ;  /* 0x00000022001f7c82 */ /* 0x000fe20008000000 */
[----:B------:R-:W-:Y:S01]  /*23d20*/  UIADD3 UR26, UPT, UPT, UR42, 0x48, URZ ;  /* 0x000000482a1a7890 */ /* 0x000fe2000fffe0ff */
[----:B------:R2:W-:Y:S01]  /*23d30*/  UTMASTG.5D [UR32], [UR4] ;  /* 0x00000020040073b5 */ /* 0x0005e20008020000 */
[----:B------:R-:W-:Y:S01]  /*23d40*/  MOV.SPILL R17, UR31 ;  /* 0x0000001f00117c02 */ /* 0x000fe20009000f00 */
[----:B------:R-:W-:Y:S01]  /*23d50*/  UMOV UR76, UR44 ;  /* 0x0000002c004c7c82 */ /* 0x000fe20008000000 */
[----:B------:R-:W-:Y:S01]  /*23d60*/  UMOV UR77, UR45 ;  /* 0x0000002d004d7c82 */ /* 0x000fe20008000000 */
[----:B-1----:R-:W-:Y:S01]  /*23d70*/  UIADD3 UR56, UPT, UPT, UR40, 0x1400, URZ ;  /* 0x0000140028387890 */ /* 0x002fe2000fffe0ff */
[----:B------:R-:W-:Y:S01]  /*23d80*/  R2UR.FILL UR31, R17 ;  /* 0x00000000111f72ca */ /* 0x000fe200004e0000 */
[----:B------:R-:W-:Y:S01]  /*23d90*/  UIADD3 UR58, UPT, UPT, UR42, 0x50, URZ ;  /* 0x000000502a3a7890 */ /* 0x000fe2000fffe0ff */
[----:B------:R-:W-:Y:S01]  /*23da0*/  UMOV UR57, 0x40 ;  /* 0x0000004000397882 */ /* 0x000fe20000000000 */
[----:B------:R-:W-:-:S02]  /*23db0*/  UMOV UR23, UR26 ;  /* 0x0000001a00177c82 */ /* 0x000fc40008000000 */
[----:B------:R-:W-:Y:S01]  /*23dc0*/  MOV.SPILL R10, UR56 ;  /* 0x00000038000a7c02 */ /* 0x000fe20009000f00 */
[----:B------:R-:W-:Y:S01]  /*23dd0*/  UIADD3 UR56, UPT, UPT, UR40, 0xa000, URZ ;  /* 0x0000a00028387890 */ /* 0x000fe2000fffe0ff */
[----:B------:R-:W-:Y:S01]  /*23de0*/  MOV.SPILL R11, UR57 ;  /* 0x00000039000b7c02 */ /* 0x000fe20009000f00 */
[----:B------:R-:W-:Y:S01]  /*23df0*/  UMOV UR57, UR41 ;  /* 0x0000002900397c82 */ /* 0x000fe20008000000 */
[----:B------:R-:W-:Y:S01]  /*23e00*/  UMOV UR73, UR41 ;  /* 0x0000002900497c82 */ /* 0x000fe20008000000 */
[----:B------:R-:W-:Y:S01]  /*23e10*/  UMOV UR22, UR58 ;  /* 0x0000003a00167c82 */ /* 0x000fe20008000000 */
[----:B------:R-:W-:Y:S01]  /*23e20*/  UMOV UR7, UR50 ;  /* 0x0000003200077c82 */ /* 0x000fe20008000000 */
[----:B--2---:R-:W-:Y:S02]  /*23e30*/  UIADD3 UR32, UPT, UPT, UR40, 0x7000, URZ ;  /* 0x0000700028207890 */ /* 0x004fe4000fffe0ff */
[----:B------:R-:W-:-:S07]  /*23e40*/  UIADD3 UR34, UPT, UPT, UR42, 0x38, URZ ;  /* 0x000000382a227890 */ /* 0x000fce000fffe0ff */
[----:B------:R-:W-:Y:S02]  /*23e50*/  UMOV UR30, UR34 ;  /* 0x00000022001e7c82 */ /* 0x000fe40008000000 */
[----:B------:R1:W-:Y:S01]  /*23e60*/  UTMASTG.5D [UR32], [UR4] ;  /* 0x00000020040073b5 */ /* 0x0003e20008020000 */
[----:B------:R-:W-:-:S04]  /*23e70*/  MOV.SPILL R16, UR30 ;  /* 0x0000001e00107c02 */ /* 0x000fc80009000f00 */
[----:B------:R-:W-:Y:S01]  /*23e80*/  R2UR.FILL UR30, R16 ;  /* 0x00000000101e72ca */ /* 0x000fe200004e0000 */
[----:B------:R2:W-:Y:S01]  /*23e90*/  UTMASTG.5D [UR16], [UR4] ;  /* 0x00000010040073b5 */ /* 0x0005e20008020000 */
[----:B------:R3:W-:Y:S01]  /*23ea0*/  UTMASTG.5D [UR24], [UR4] ;  /* 0x00000018040073b5 */ /* 0x0007e20008020000 */
[----:B------:R4:W-:Y:S01]  /*23eb0*/  UTMASTG.5D [UR56], [UR4] ;  /* 0x00000038040073b5 */ /* 0x0009e20008020000 */
[----:B------:R5:W-:Y:S01]  /*23ec0*/  UTMASTG.5D [UR64], [UR4] ;  /* 0x00000040040073b5 */ /* 0x000be20008020000 */
[----:B-1----:R-:W-:Y:S02]  /*23ed0*/  UIADD3 UR32, UPT, UPT, UR40, 0xd000, URZ ;  /* 0x0000d00028207890 */ /* 0x002fe4000fffe0ff */
[----:B------:R-:W-:Y:S01]  /*23ee0*/  UIADD3 UR34, UPT, UPT, UR42, 0x68, URZ ;  /* 0x000000682a227890 */ /* 0x000fe2000fffe0ff */
[----:B------:R1:W-:Y:S01]  /*23ef0*/  UTMASTG.5D [UR8], [UR4] ;  /* 0x00000008040073b5 */ /* 0x0003e20008020000 */
[----:B--2---:R-:W-:-:S05]  /*23f00*/  UIADD3 UR16, UPT, UPT, UR40, 0x8400, URZ ;  /* 0x0000840028107890 */ /* 0x004fca000fffe0ff */
[----:B------:R-:W-:Y:S02]  /*23f10*/  UMOV UR14, UR34 ;  /* 0x00000022000e7c82 */ /* 0x000fe40008000000 */
[----:B------:R2:W-:Y:S01]  /*23f20*/  UTMASTG.5D [UR32], [UR4] ;  /* 0x00000020040073b5 */ /* 0x0005e20008020000 */
[----:B------:R-:W-:Y:S01]  /*23f30*/  UMOV UR17, 0x40 ;  /* 0x0000004000117882 */ /* 0x000fe20000000000 */
[----:B---3--:R-:W-:Y:S01]  /*23f40*/  R2UR.FILL UR26, R15 ;  /* 0x000000000f1a72ca */ /* 0x008fe200004e0000 */
[----:B------:R-:W-:Y:S01]  /*23f50*/  UIADD3 UR24, UPT, UPT, UR40, 0x4400, URZ ;  /* 0x0000440028187890 */ /* 0x000fe2000fffe0ff */
[----:B------:R3:W-:Y:S01]  /*23f60*/  UTMASTG.5D [UR48], [UR4] ;  /* 0x00000030040073b5 */ /* 0x0007e20008020000 */
[----:B------:R-:W-:Y:S01]  /*23f70*/  UMOV UR25, 0x40 ;  /* 0x0000004000197882 */ /* 0x000fe20000000000 */
[----:B----4-:R-:W-:Y:S01]  /*23f80*/  R2UR.FILL UR61, R14 ;  /* 0x000000000e3d72ca */ /* 0x010fe200004e0000 */
[----:B------:R-:W-:Y:S01]  /*23f90*/  UMOV UR58, UR47 ;  /* 0x0000002f003a7c82 */ /* 0x000fe20008000000 */
[----:B------:R-:W-:Y:S01]  /*23fa0*/  R2UR.FILL UR60, R13 ;  /* 0x000000000d3c72ca */ /* 0x000fe200004e0000 */
[----:B------:R-:W-:Y:S01]  /*23fb0*/  UTMASTG.5D [UR72], [UR4] ;  /* 0x00000048040073b5 */ /* 0x000fe20008020000 */
[----:B------:R-:W-:-:S02]  /*23fc0*/  R2UR.FILL UR59, R12 ;  /* 0x000000000c3b72ca */ /* 0x000fc400004e0000 */
[----:B------:R-:W-:Y:S02]  /*23fd0*/  R2UR.FILL UR57, R11 ;  /* 0x000000000b3972ca */ /* 0x000fe400004e0000 */
[----:B-----5:R-:W-:Y:S02]  /*23fe0*/  R2UR.FILL UR69, R9 ;  /* 0x00000000094572ca */ /* 0x020fe400004e0000 */
[----:B------:R-:W-:Y:S02]  /*23ff0*/  R2UR.FILL UR68, R8 ;  /* 0x00000000084472ca */ /* 0x000fe400004e0000 */
[----:B------:R-:W-:Y:S02]  /*24000*/  R2UR.FILL UR67, R7 ;  /* 0x00000000074372ca */ /* 0x000fe400004e0000 */
[----:B------:R-:W-:Y:S02]  /*24010*/  R2UR.FILL UR66, R6 ;  /* 0x00000000064272ca */ /* 0x000fe400004e0000 */
[----:B------:R-:W-:Y:S01]  /*24020*/  R2UR.FILL UR65, R5 ;  /* 0x00000000054172ca */ /* 0x000fe200004e0000 */
[----:B-1----:R-:W-:Y:S01]  /*24030*/  UIADD3 UR8, UPT, UPT, UR40, 0xc400, URZ ;  /* 0x0000c40028087890 */ /* 0x002fe2000fffe0ff */
[----:B------:R-:W-:Y:S01]  /*24040*/  R2UR.FILL UR64, R4 ;  /* 0x00000000044072ca */ /* 0x000fe200004e0000 */
[----:B------:R-:W-:Y:S01]  /*24050*/  UMOV UR9, 0x40 ;  /* 0x0000004000097882 */ /* 0x000fe20000000000 */
[----:B------:R-:W-:Y:S01]  /*24060*/  R2UR.FILL UR56, R10 ;  /* 0x000000000a3872ca */ /* 0x000fe200004e0000 */
[----:B--2---:R-:W-:Y:S01]  /*24070*/  UIADD3 UR32, UPT, UPT, UR40, 0x3400, URZ ;  /* 0x0000340028207890 */ /* 0x004fe2000fffe0ff */
[----:B------:R-:W-:Y:S01]  /*24080*/  UMOV UR33, 0x40 ;  /* 0x0000004000217882 */ /* 0x000fe20000000000 */
[----:B------:R-:W-:-:S08]  /*24090*/  UMOV UR34, UR39 ;  /* 0x0000002700227c82 */ /* 0x000fd00008000000 */
[----:B------:R1:W-:Y:S01]  /*240a0*/  UTMASTG.5D [UR64], [UR4] ;  /* 0x00000040040073b5 */ /* 0x0003e20008020000 */
[----:B---3--:R-:W-:Y:S01]  /*240b0*/  UIADD3 UR48, UPT, UPT, UR40, 0x2400, URZ ;  /* 0x0000240028307890 */ /* 0x008fe2000fffe0ff */
[----:B------:R-:W-:Y:S01]  /*240c0*/  UMOV UR49, 0x40 ;  /* 0x0000004000317882 */ /* 0x000fe20000000000 */
[----:B------:R-:W-:Y:S01]  /*240d0*/  UMOV UR50, UR46 ;  /* 0x0000002e00327c82 */ /* 0x000fe20008000000 */
[----:B------:R2:W-:Y:S06]  /*240e0*/  UTMASTG.5D [UR56], [UR4] ;  /* 0x00000038040073b5 */ /* 0x0005ec0008020000 */
[----:B------:R3:W-:Y:S01]  /*240f0*/  UTMASTG.5D [UR48], [UR4] ;  /* 0x00000030040073b5 */ /* 0x0007e20008020000 */
[----:B------:R4:W-:Y:S01]  /*24100*/  UTMASTG.5D [UR32], [UR4] ;  /* 0x00000020040073b5 */ /* 0x0009e20008020000 */
[----:B------:R5:W-:Y:S01]  /*24110*/  UTMASTG.5D [UR24], [UR4] ;  /* 0x00000018040073b5 */ /* 0x000be20008020000 */
[----:B-1----:R-:W-:Y:S01]  /*24120*/  UIADD3 UR64, UPT, UPT, UR40, 0x800, URZ ;  /* 0x0000080028407890 */ /* 0x002fe2000fffe0ff */
[----:B------:R-:W-:Y:S01]  /*24130*/  UMOV UR65, 0x80 ;  /* 0x0000008000417882 */ /* 0x000fe20000000000 */
[----:B------:R-:W-:Y:S01]  /*24140*/  UMOV UR66, UR42 ;  /* 0x0000002a00427c82 */ /* 0x000fe20008000000 */
[----:B------:R-:W-:Y:S01]  /*24150*/  UMOV UR67, UR43 ;  /* 0x0000002b00437c82 */ /* 0x000fe20008000000 */
[----:B------:R-:W-:Y:S01]  /*24160*/  UMOV UR68, UR44 ;  /* 0x0000002c00447c82 */ /* 0x000fe20008000000 */
[----:B------:R-:W-:Y:S01]  /*24170*/  UMOV UR69, UR45 ;  /* 0x0000002d00457c82 */ /* 0x000fe20008000000 */
[----:B--2---:R-:W-:Y:S01]  /*24180*/  UIADD3 UR56, UPT, UPT, UR40, 0x5400, URZ ;  /* 0x0000540028387890 */ /* 0x004fe2000fffe0ff */
[----:B------:R-:W-:Y:S01]  /*24190*/  UMOV UR57, 0x40 ;  /* 0x0000004000397882 */ /* 0x000fe20000000000 */
[----:B------:R-:W-:Y:S01]  /*241a0*/  UMOV UR59, UR43 ;  /* 0x0000002b003b7c82 */ /* 0x000fe20008000000 */
[----:B------:R-:W-:Y:S01]  /*241b0*/  UMOV UR60, UR44 ;  /* 0x0000002c003c7c82 */ /* 0x000fe20008000000 */
[----:B------:R-:W-:Y:S01]  /*241c0*/  UMOV UR61, UR45 ;  /* 0x0000002d003d7c82 */ /* 0x000fe20008000000 */
[----:B------:R-:W-:Y:S01]  /*241d0*/  UMOV UR58, UR38 ;  /* 0x00000026003a7c82 */ /* 0x000fe20008000000 */
[----:B---3--:R-:W-:-:S03]  /*241e0*/  UIADD3 UR48, UPT, UPT, UR40, 0x6400, URZ ;  /* 0x0000640028307890 */ /* 0x008fc6000fffe0ff */
[----:B------:R1:W-:Y:S01]  /*241f0*/  UTMASTG.5D [UR56], [UR4] ;  /* 0x00000038040073b5 */ /* 0x0003e20008020000 */
[----:B------:R-:W-:Y:S01]  /*24200*/  UMOV UR50, UR31 ;  /* 0x0000001f00327c82 */ /* 0x000fe20008000000 */
[----:B----4-:R-:W-:-:S04]  /*24210*/  UIADD3 UR32, UPT, UPT, UR40, 0x7400, URZ ;  /* 0x0000740028207890 */ /* 0x010fc8000fffe0ff */
[----:B------:R2:W-:Y:S01]  /*24220*/  UTMASTG.5D [UR48], [UR4] ;  /* 0x00000030040073b5 */ /* 0x0005e20008020000 */
[----:B------:R-:W-:Y:S01]  /*24230*/  UMOV UR34, UR30 ;  /* 0x0000001e00227c82 */ /* 0x000fe20008000000 */
[----:B-----5:R-:W-:-:S03]  /*24240*/  UIADD3 UR24, UPT, UPT, UR40, 0x4800, URZ ;  /* 0x0000480028187890 */ /* 0x020fc6000fffe0ff */
[----:B------:R3:W-:Y:S01]  /*24250*/  UTMASTG.5D [UR32], [UR4] ;  /* 0x00000020040073b5 */ /* 0x0007e20008020000 */
[----:B------:R-:W-:Y:S01]  /*24260*/  UMOV UR25, 0x80 ;  /* 0x0000008000197882 */ /* 0x000fe20000000000 */
[----:B------:R4:W-:Y:S01]  /*24270*/  UTMASTG.5D [UR16], [UR4] ;  /* 0x00000010040073b5 */ /* 0x0009e20008020000 */
[----:B-1----:R-:W-:Y:S01]  /*24280*/  UIADD3 UR56, UPT, UPT, UR40, 0x9400, URZ ;  /* 0x0000940028387890 */ /* 0x002fe2000fffe0ff */
[----:B------:R-:W-:Y:S01]  /*24290*/  UMOV UR58, UR23 ;  /* 0x00000017003a7c82 */ /* 0x000fe20008000000 */
[----:B--2---:R-:W-:-:S07]  /*242a0*/  UIADD3 UR48, UPT, UPT, UR40, 0xa400, URZ ;  /* 0x0000a40028307890 */ /* 0x004fce000fffe0ff */
[----:B------:R1:W-:Y:S01]  /*242b0*/  UTMASTG.5D [UR56], [UR4] ;  /* 0x00000038040073b5 */ /* 0x0003e20008020000 */
[----:B------:R-:W-:Y:S01]  /*242c0*/  UMOV UR50, UR22 ;  /* 0x0000001600327c82 */ /* 0x000fe20008000000 */
[----:B---3--:R-:W-:Y:S01]  /*242d0*/  UIADD3 UR32, UPT, UPT, UR40, 0xb400, URZ ;  /* 0x0000b40028207890 */ /* 0x008fe2000fffe0ff */
[----:B------:R2:W-:Y:S01]  /*242e0*/  UTMASTG.5D [UR48], [UR4] ;  /* 0x00000030040073b5 */ /* 0x0005e20008020000 */
[----:B------:R-:W-:Y:S01]  /*242f0*/  UMOV UR34, UR15 ;  /* 0x0000000f00227c82 */ /* 0x000fe20008000000 */
[----:B----4-:R-:W-:-:S06]  /*24300*/  UIADD3 UR16, UPT, UPT, UR40, 0x8800, URZ ;  /* 0x0000880028107890 */ /* 0x010fcc000fffe0ff */
        /* <DEDUP_REMOVED lines=16> */
[----:B------:R-:W-:Y:S01]  /*24410*/  UMOV UR57, 0x80 ;  /* 0x0000008000397882 */ /* 0x000fe20000000000 */
[----:B------:R-:W-:Y:S01]  /*24420*/  UMOV UR58, UR47 ;  /* 0x0000002f003a7c82 */ /* 0x000fe20008000000 */
[----:B--2---:R-:W-:-:S06]  /*24430*/  UIADD3 UR48, UPT, UPT, UR40, 0x2800, URZ ;  /* 0x0000280028307890 */ /* 0x004fcc000fffe0ff */
[----:B------:R1:W-:Y:S01]  /*24440*/  UTMASTG.5D [UR56], [UR4] ;  /* 0x00000038040073b5 */ /* 0x0003e20008020000 */
[----:B------:R-:W-:Y:S01]  /*24450*/  UMOV UR49, 0x80 ;  /* 0x0000008000317882 */ /* 0x000fe20000000000 */
[----:B------:R-:W-:Y:S01]  /*24460*/  UMOV UR50, UR46 ;  /* 0x0000002e00327c82 */ /* 0x000fe20008000000 */
[----:B---3--:R-:W-:Y:S01]  /*24470*/  UIADD3 UR32, UPT, UPT, UR40, 0x3800, URZ ;  /* 0x0000380028207890 */ /* 0x008fe2000fffe0ff */
[----:B------:R2:W-:Y:S01]  /*24480*/  UTMASTG.5D [UR48], [UR4] ;  /* 0x00000030040073b5 */ /* 0x0005e20008020000 */
[----:B------:R-:W-:Y:S01]  /*24490*/  UMOV UR33, 0x80 ;  /* 0x0000008000217882 */ /* 0x000fe20000000000 */
[----:B------:R-:W-:Y:S01]  /*244a0*/  UMOV UR34, UR39 ;  /* 0x0000002700227c82 */ /* 0x000fe20008000000 */
[----:B----4-:R-:W-:-:S05]  /*244b0*/  UIADD3 UR64, UPT, UPT, UR40, 0xd800, URZ ;  /* 0x0000d80028407890 */ /* 0x010fca000fffe0ff */
[----:B------:R3:W-:Y:S01]  /*244c0*/  UTMASTG.5D [UR32], [UR4] ;  /* 0x00000020040073b5 */ /* 0x0007e20008020000 */
[----:B------:R-:W-:Y:S01]  /*244d0*/  UMOV UR66, UR14 ;  /* 0x0000000e00427c82 */ /* 0x000fe20008000000 */
        /* <DEDUP_REMOVED lines=33> */
[----:B------:R-:W-:Y:S01]  /*246f0*/  UMOV UR33, 0xc0 ;  /* 0x000000c000217882 */ /* 0x000fe20000000000 */
[----:B------:R-:W-:Y:S01]  /*24700*/  UMOV UR34, UR42 ;  /* 0x0000002a00227c82 */ /* 0x000fe20008000000 */
[----:B----4-:R-:W-:-:S05]  /*24710*/  UIADD3 UR8, UPT, UPT, UR40, 0xfc00, URZ ;  /* 0x0000fc0028087890 */ /* 0x010fca000fffe0ff */
[----:B------:R3:W-:Y:S01]  /*24720*/  UTMASTG.5D [UR32], [UR4] ;  /* 0x00000020040073b5 */ /* 0x0007e20008020000 */
[----:B------:R-:W-:Y:S01]  /*24730*/  UMOV UR9, 0xc0 ;  /* 0x000000c000097882 */ /* 0x000fe20000000000 */
[----:B-----5:R-:W-:Y:S01]  /*24740*/  UIADD3 UR64, UPT, UPT, UR40, 0x1c00, URZ ;  /* 0x00001c0028407890 */ /* 0x020fe2000fffe0ff */
[----:B------:R-:W-:Y:S01]  /*24750*/  UMOV UR65, 0xc0 ;  /* 0x000000c000417882 */ /* 0x000fe20000000000 */
[----:B------:R-:W-:-:S07]  /*24760*/  UMOV UR66, UR47 ;  /* 0x0000002f00427c82 */ /* 0x000fce0008000000 */
[----:B------:R-:W-:Y:S01]  /*24770*/  UTMASTG.5D [UR64], [UR4] ;  /* 0x00000040040073b5 */ /* 0x000fe20008020000 */
        /* <DEDUP_REMOVED lines=9> */
[----:B------:R-:W-:Y:S01]  /*24810*/  UMOV UR34, UR26 ;  /* 0x0000001a00227c82 */ /* 0x000fe20008000000 */
[----:B------:R-:W-:-:S06]  /*24820*/  UMOV UR26, UR38 ;  /* 0x00000026001a7c82 */ /* 0x000fcc0008000000 */
[----:B------:R3:W-:Y:S01]  /*24830*/  UTMASTG.5D [UR32], [UR4] ;  /* 0x00000020040073b5 */ /* 0x0007e20008020000 */
[----:B------:R4:W-:Y:S01]  /*24840*/  UTMASTG.5D [UR24], [UR4] ;  /* 0x00000018040073b5 */ /* 0x0009e20008020000 */
[----:B-1----:R-:W-:Y:S01]  /*24850*/  UIADD3 UR56, UPT, UPT, UR40, 0x6c00, URZ ;  /* 0x00006c0028387890 */ /* 0x002fe2000fffe0ff */
[----:B------:R-:W-:Y:S01]  /*24860*/  UMOV UR58, UR31 ;  /* 0x0000001f003a7c82 */ /* 0x000fe20008000000 */
[----:B--2---:R-:W-:-:S07]  /*24870*/  UIADD3 UR48, UPT, UPT, UR40, 0x7c00, URZ ;  /* 0x00007c0028307890 */ /* 0x004fce000fffe0ff */
[----:B------:R-:W-:Y:S01]  /*24880*/  UTMASTG.5D [UR56], [UR4] ;  /* 0x00000038040073b5 */ /* 0x000fe20008020000 */
[----:B------:R-:W-:Y:S01]  /*24890*/  UMOV UR50, UR30 ;  /* 0x0000001e00327c82 */ /* 0x000fe20008000000 */
[----:B---3--:R-:W-:Y:S01]  /*248a0*/  UIADD3 UR32, UPT, UPT, UR40, 0x8c00, URZ ;  /* 0x00008c0028207890 */ /* 0x008fe2000fffe0ff */
[----:B------:R1:W-:Y:S01]  /*248b0*/  UTMASTG.5D [UR48], [UR4] ;  /* 0x00000030040073b5 */ /* 0x0003e20008020000 */
[----:B------:R-:W-:Y:S01]  /*248c0*/  UMOV UR34, UR18 ;  /* 0x0000001200227c82 */ /* 0x000fe20008000000 */
[----:B------:R-:W-:Y:S01]  /*248d0*/  UMOV UR18, UR22 ;  /* 0x0000001600127c82 */ /* 0x000fe20008000000 */
[----:B----4-:R-:W-:-:S05]  /*248e0*/  UIADD3 UR24, UPT, UPT, UR40, 0x9c00, URZ ;  /* 0x00009c0028187890 */ /* 0x010fca000fffe0ff */
[----:B------:R2:W-:Y:S01]  /*248f0*/  UTMASTG.5D [UR32], [UR4] ;  /* 0x00000020040073b5 */ /* 0x0005e20008020000 */
[----:B------:R-:W-:-:S03]  /*24900*/  UMOV UR26, UR23 ;  /* 0x00000017001a7c82 */ /* 0x000fc60008000000 */
[----:B------:R3:W-:Y:S01]  /*24910*/  UTMASTG.5D [UR24], [UR4] ;  /* 0x00000018040073b5 */ /* 0x0007e20008020000 */
[----:B------:R4:W-:Y:S01]  /*24920*/  UTMASTG.5D [UR16], [UR4] ;  /* 0x00000010040073b5 */ /* 0x0009e20008020000 */
[----:B-1----:R-:W-:Y:S01]  /*24930*/  UIADD3 UR48, UPT, UPT, UR40, 0xbc00, URZ ;  /* 0x0000bc0028307890 */ /* 0x002fe2000fffe0ff */
[----:B------:R-:W-:Y:S01]  /*24940*/  UMOV UR50, UR15 ;  /* 0x0000000f00327c82 */ /* 0x000fe20008000000 */
[----:B--2---:R-:W-:-:S07]  /*24950*/  UIADD3 UR32, UPT, UPT, UR40, 0xcc00, URZ ;  /* 0x0000cc0028207890 */ /* 0x004fce000fffe0ff */
[----:B------:R2:W-:Y:S01]  /*24960*/  UTMASTG.5D [UR48], [UR4] ;  /* 0x00000030040073b5 */ /* 0x0005e20008020000 */
[----:B------:R-:W-:Y:S01]  /*24970*/  UMOV UR34, UR10 ;  /* 0x0000000a00227c82 */ /* 0x000fe20008000000 */
[----:B------:R-:W-:Y:S01]  /*24980*/  UMOV UR10, UR74 ;  /* 0x0000004a000a7c82 */ /* 0x000fe20008000000 */
[----:B---3--:R-:W-:Y:S01]  /*24990*/  UIADD3 UR24, UPT, UPT, UR40, 0xdc00, URZ ;  /* 0x0000dc0028187890 */ /* 0x008fe2000fffe0ff */
[----:B------:R2:W-:Y:S01]  /*249a0*/  UTMASTG.5D [UR32], [UR4] ;  /* 0x00000020040073b5 */ /* 0x0005e20008020000 */
[----:B------:R-:W-:Y:S01]  /*249b0*/  UMOV UR26, UR14 ;  /* 0x0000000e001a7c82 */ /* 0x000fe20008000000 */
[----:B----4-:R-:W-:-:S06]  /*249c0*/  UIADD3 UR16, UPT, UPT, UR40, 0xec00, URZ ;  /* 0x0000ec0028107890 */ /* 0x010fcc000fffe0ff */
[----:B------:R2:W-:Y:S01]  /*249d0*/  UTMASTG.5D [UR24], [UR4] ;  /* 0x00000018040073b5 */ /* 0x0005e20008020000 */
[----:B------:R-:W-:Y:S02]  /*249e0*/  UMOV UR18, UR7 ;  /* 0x0000000700127c82 */ /* 0x000fe40008000000 */
[----:B------:R2:W-:Y:S01]  /*249f0*/  UTMASTG.5D [UR16], [UR4] ;  /* 0x00000010040073b5 */ /* 0x0005e20008020000 */
[----:B------:R2:W-:Y:S02]  /*24a00*/  UTMASTG.5D [UR8], [UR4] ;  /* 0x00000008040073b5 */ /* 0x0005e40008020000 */
[----:B--2---:R-:W-:Y:S01]  /*24a10*/  NOP ;  /* 0x0000000000007918 */ /* 0x004fe20000000000 */
.L_x_409:
[----:B------:R-:W-:Y:S05]  /*24a20*/  BSYNC.RECONVERGENT B0 ;  /* 0x0000000000007941 */ /* 0x000fea0003800200 */
.L_x_408:
[----:B------:R0:W-:Y:S01]  /*24a30*/  UTMACMDFLUSH ;  /* 0x00000000000079b7 */ /* 0x0001e20000000000 */
[----:B------:R-:W-:Y:S05]  /*24a40*/  BRA.U UP6, `(.L_x_410) ;  /* 0x0000000106047547 */ /* 0x000fea000b800000 */
[----:B------:R-:W-:Y:S05]  /*24a50*/  BPT.TRAP 0x1 ;  /* 0x000000040000795c */ /* 0x000fea0000300000 */
.L_x_410:
[----:B------:R-:W2:Y:S02]  /*24a60*/  SYNCS.PHASECHK.TRANS64.TRYWAIT P0, [UR40+0x380b8], R0 ;  /* 0x0380b800ff0075a7 */ /* 0x000ea40008001128 */
[----:B--2---:R-:W-:Y:S05]  /*24a70*/  @!P0 BRA `(.L_x_411) ;  /* 0x0000003000008947 */ /* 0x004fea0003800000 */
.L_x_498:
[----:B------:R-:W-:Y:S04]  /*24a80*/  BSSY.RECONVERGENT B0, `(.L_x_412) ;  /* 0x0000199000007945 */ /* 0x000fe80003800200 */
[----:B------:R-:W-:Y:S05]  /*24a90*/  @!P1 BRA `(.L_x_413) ;  /* 0x00000018005c9947 */ /* 0x000fea0003800000 */
[----:B------:R-:W-:Y:S01]  /*24aa0*/  UMOV UR21, UR45 ;  /* 0x0000002d00157c82 */ /* 0x000fe20008000000 */
[----:B------:R-:W-:Y:S01]  /*24ab0*/  UIADD3 UR8, UPT, UPT, UR42, 0xb8, URZ ;  /* 0x000000b82a087890 */ /* 0x000fe2000fffe0ff */
[----:B------:R-:W-:Y:S01]  /*24ac0*/  MOV.SPILL R2, UR21 ;  /* 0x0000001500027c02 */ /* 0x000fe20009000f00 */
[----:B------:R-:W-:Y:S01]  /*24ad0*/  UIADD3 UR18, UPT, UPT, UR42, 0xc0, URZ ;  /* 0x000000c02a127890 */ /* 0x000fe2000fffe0ff */
[----:B------:R-:W-:Y:S01]  /*24ae0*/  IMAD.U32 R15, RZ, RZ, UR43 ;  /* 0x0000002bff0f7e24 */ /* 0x000fe2000f8e00ff */
[----:B------:R-:W-:Y:S01]  /*24af0*/  UIADD3 UR10, UPT, UPT, UR42, 0xe0, URZ ;  /* 0x000000e02a0a7890 */ /* 0x000fe2000fffe0ff */
[----:B------:R-:W-:Y:S01]  /*24b00*/  IMAD.U32 R13, RZ, RZ, UR45 ;  /* 0x0000002dff0d7e24 */ /* 0x000fe2000f8e00ff */
[----:B------:R2:W-:Y:S01]  /*24b10*/  STL [R1+0x2c], R2 ;  /* 0x00002c0201007387 */ /* 0x0005e20000100800 */
[----:B------:R-:W-:Y:S01]  /*24b20*/  IMAD.U32 R25, RZ, RZ, UR8 ;  /* 0x00000008ff197e24 */ /* 0x000fe2000f8e00ff */
[----:B------:R-:W-:Y:S01]  /*24b30*/  UIADD3 UR8, UPT, UPT, UR42, 0xc8, URZ ;  /* 0x000000c82a087890 */ /* 0x000fe2000fffe0ff */
[----:B------:R-:W-:Y:S01]  /*24b40*/  IMAD.U32 R4, RZ, RZ, UR45 ;  /* 0x0000002dff047e24 */ /* 0x000fe2000f8e00ff */
[----:B------:R-:W-:Y:S01]  /*24b50*/  MOV.SPILL R27, UR10 ;  /* 0x0000000a001b7c02 */ /* 0x000fe20009000f00 */
[----:B------:R-:W-:Y:S01]  /*24b60*/  UMOV UR20, UR44 ;  /* 0x0000002c00147c82 */ /* 0x000fe20008000000 */
[----:B------:R-:W-:Y:S01]  /*24b70*/  R2UR UR10, R25 ;  /* 0x00000000190a72ca */ /* 0x000fe200000e0000 */
[----:B------:R-:W-:Y:S01]  /*24b80*/  UIADD3 UR7, UPT, UPT, UR40, 0x17000, URZ ;  /* 0x0001700028077890 */ /* 0x000fe2000fffe0ff */
[----:B------:R-:W-:Y:S01]  /*24b90*/  IMAD.U32 R24, RZ, RZ, UR8 ;  /* 0x00000008ff187e24 */ /* 0x000fe2000f8e00ff */
[----:B------:R-:W-:Y:S01]  /*24ba0*/  UIADD3 UR8, UPT, UPT, UR42, 0xd0, URZ ;  /* 0x000000d02a087890 */ /* 0x000fe2000fffe0ff */
[----:B-1----:R-:W-:Y:S01]  /*24bb0*/  MOV.SPILL R0, UR20 ;  /* 0x0000001400007c02 */ /* 0x002fe20009000f00 */
[----:B------:R-:W-:Y:S01]  /*24bc0*/  UIADD3 UR16, UPT, UPT, UR40, 0x18000, URZ ;  /* 0x0001800028107890 */ /* 0x000fe2000fffe0ff */
[----:B------:R-:W-:Y:S01]  /*24bd0*/  IMAD.U32 R14, RZ, RZ, UR44 ;  /* 0x0000002cff0e7e24 */ /* 0x000fe2000f8e00ff */
[----:B------:R-:W-:Y:S01]  /*24be0*/  UMOV UR19, UR43 ;  /* 0x0000002b00137c82 */ /* 0x000fe20008000000 */
[----:B------:R-:W-:Y:S01]  /*24bf0*/  IMAD.U32 R20, RZ, RZ, UR7 ;  /* 0x00000007ff147e24 */ /* 0x000fe2000f8e00ff */
[----:B------:R-:W-:Y:S01]  /*24c00*/  MOV.SPILL R3, UR19 ;  /* 0x0000001300037c02 */ /* 0x000fe20009000f00 */
[----:B------:R-:W-:Y:S01]  /*24c10*/  IMAD.U32 R23, RZ, RZ, UR8 ;  /* 0x00000008ff177e24 */ /* 0x000fe2000f8e00ff */
[----:B------:R-:W-:Y:S01]  /*24c20*/  UIADD3 UR8, UPT, UPT, UR42, 0xd8, URZ ;  /* 0x000000d82a087890 */ /* 0x000fe2000fffe0ff */
[----:B------:R1:W-:Y:S01]  /*24c30*/  STL [R1+0x28], R0 ;  /* 0x0000280001007387 */ /* 0x0003e20000100800 */
[----:B------:R-:W-:Y:S01]  /*24c40*/  UMOV UR11, UR43 ;  /* 0x0000002b000b7c82 */ /* 0x000fe20008000000 */
[----:B------:R-:W3:Y:S01]  /*24c50*/  LDCU.64 UR4, c[0x0][0x348] ;  /* 0x00006900ff0477ac */ /* 0x000ee20008000a00 */
[----:B------:R-:W-:Y:S01]  /*24c60*/  MOV.SPILL R28, UR11 ;  /* 0x0000000b001c7c02 */ /* 0x000fe20009000f00 */
[----:B------:R4:W-:Y:S01]  /*24c70*/  STL [R1+0x24], R3 ;  /* 0x0000240301007387 */ /* 0x0009e20000100800 */
[----:B------:R-:W-:Y:S01]  /*24c80*/  IMAD.U32 R22, RZ, RZ, UR8 ;  /* 0x00000008ff167e24 */ /* 0x000fe2000f8e00ff */
[----:B------:R-:W-:Y:S01]  /*24c90*/  UIADD3 UR8, UPT, UPT, UR40, 0x1c000, URZ ;  /* 0x0001c00028087890 */ /* 0x000fe2000fffe0ff */
[----:B--2---:R-:W-:Y:S01]  /*24ca0*/  MOV.SPILL R2, UR18 ;  /* 0x0000001200027c02 */ /* 0x004fe20009000f00 */
[----:B------:R-:W-:Y:S01]  /*24cb0*/  UIADD3 UR34, UPT, UPT, UR42, 0x80, URZ ;  /* 0x000000802a227890 */ /* 0x000fe2000fffe0ff */
[----:B------:R-:W-:Y:S01]  /*24cc0*/  R2UR UR11, R15 ;  /* 0x000000000f0b72ca */ /* 0x000fe200000e0000 */
[----:B------:R-:W-:Y:S01]  /*24cd0*/  UIADD3 UR32, UPT, UPT, UR40, 0x10000, URZ ;  /* 0x0001000028207890 */ /* 0x000fe2000fffe0ff */
[----:B------:R-:W2:Y:S01]  /*24ce0*/  LDL.LU R15, [R1+0x24] ;  /* 0x00002400010f7983 */ /* 0x000ea20000300800 */
[----:B------:R-:W-:Y:S01]  /*24cf0*/  MOV.SPILL R26, UR8 ;  /* 0x00000008001a7c02 */ /* 0x000fe20009000f00 */
[----:B------:R-:W-:Y:S01]  /*24d00*/  UIADD3 UR8, UPT, UPT, UR42, 0xe8, URZ ;  /* 0x000000e82a087890 */ /* 0x000fe2000fffe0ff */
[----:B------:R-:W-:Y:S01]  /*24d10*/  IMAD.U32 R6, RZ, RZ, UR43 ;  /* 0x0000002bff067e24 */ /* 0x000fe2000f8e00ff */
[----:B------:R-:W-:Y:S01]  /*24d20*/  STL [R1+0x20], R2 ;  /* 0x0000200201007387 */ /* 0x000fe20000100800 */
[----:B------:R-:W-:Y:S01]  /*24d30*/  UIADD3 UR58, UPT, UPT, UR42, 0x88, URZ ;  /* 0x000000882a3a7890 */ /* 0x000fe2000fffe0ff */
[----:B------:R-:W-:Y:S01]  /*24d40*/  IMAD.U32 R5, RZ, RZ, UR44 ;  /* 0x0000002cff057e24 */ /* 0x000fe2000f8e00ff */
[----:B------:R-:W-:Y:S01]  /*24d50*/  UIADD3 UR56, UPT, UPT, UR40, 0x11000, URZ ;  /* 0x0001100028387890 */ /* 0x000fe2000fffe0ff */
[----:B------:R-:W5:Y:S01]  /*24d60*/  LDL.LU R25, [R1+0x20] ;  /* 0x0000200001197983 */ /* 0x000f620000300800 */
[----:B------:R-:W-:Y:S01]  /*24d70*/  IMAD.U32 R21, RZ, RZ, UR8 ;  /* 0x00000008ff157e24 */ /* 0x000fe2000f8e00ff */
[----:B------:R-:W-:Y:S01]  /*24d80*/  R2UR UR8, R20 ;  /* 0x00000000140872ca */ /* 0x000fe200000e0000 */
[----:B---3--:R-:W-:Y:S01]  /*24d90*/  UIADD3 UR4, UP0, UPT, UR4, 0x400, URZ ;  /* 0x0000040004047890 */ /* 0x008fe2000ff1e0ff */
[----:B------:R-:W-:Y:S01]  /*24da0*/  IMAD.U32 R10, RZ, RZ, UR45 ;  /* 0x0000002dff0a7e24 */ /* 0x000fe2000f8e00ff */
[----:B------:R-:W-:Y:S01]  /*24db0*/  UIADD3 UR7, UPT, UPT, UR40, 0x19000, URZ ;  /* 0x0001900028077890 */ /* 0x000fe2000fffe0ff */
[----:B-1----:R-:W-:Y:S01]  /*24dc0*/  MOV.SPILL R0, UR16 ;  /* 0x0000001000007c02 */ /* 0x002fe20009000f00 */
[----:B------:R-:W-:Y:S01]  /*24dd0*/  UIADD3.X UR5, UPT, UPT, URZ, UR5, URZ, UP0, !UPT ;  /* 0x00000005ff057290 */ /* 0x000fe200087fe4ff */
[----:B------:R-:W-:Y:S01]  /*24de0*/  IMAD.U32 R7, RZ, RZ, UR45 ;  /* 0x0000002dff077e24 */ /* 0x000fe2000f8e00ff */
[----:B------:R-:W-:Y:S01]  /*24df0*/  UIADD3 UR50, UPT, UPT, UR42, 0x90, URZ ;  /* 0x000000902a327890 */ /* 0x000fe2000fffe0ff */
[----:B----4-:R-:W-:Y:S01]  /*24e00*/  IMAD.U32 R3, RZ, RZ, UR43 ;  /* 0x0000002bff037e24 */ /* 0x010fe2000f8e00ff */
[----:B------:R1:W-:Y:S01]  /*24e10*/  STL [R1+0x1c], R0 ;  /* 0x00001c0001007387 */ /* 0x0003e20000100800 */
[----:B------:R-:W-:Y:S01]  /*24e20*/  UIADD3 UR48, UPT, UPT, UR40, 0x12000, URZ ;  /* 0x0001200028307890 */ /* 0x000fe2000fffe0ff */
[----:B------:R-:W-:Y:S01]  /*24e30*/  IMAD.U32 R19, RZ, RZ, UR7 ;  /* 0x00000007ff137e24 */ /* 0x000fe2000f8e00ff */
[----:B------:R-:W-:Y:S01]  /*24e40*/  UIADD3 UR16, UPT, UPT, UR40, 0x13000, URZ ;  /* 0x0001300028107890 */ /* 0x000fe2000fffe0ff */
[----:B------:R-:W3:Y:S01]  /*24e50*/  LDL.LU R20, [R1+0x1c] ;  /* 0x00001c0001147983 */ /* 0x000ee20000300800 */
[----:B------:R-:W-:Y:S01]  /*24e60*/  UIADD3 UR18, UPT, UPT, UR42, 0x98, URZ ;  /* 0x000000982a127890 */ /* 0x000fe2000fffe0ff */
[----:B------:R-:W-:Y:S01]  /*24e70*/  IMAD.U32 R12, RZ, RZ, UR43 ;  /* 0x0000002bff0c7e24 */ /* 0x000fe2000f8e00ff */
[----:B------:R-:W-:Y:S01]  /*24e80*/  UMOV UR33, URZ ;  /* 0x000000ff00217c82 */ /* 0x000fe20008000000 */
[----:B------:R-:W-:Y:S01]  /*24e90*/  UMOV UR35, UR43 ;  /* 0x0000002b00237c82 */ /* 0x000fe20008000000 */
[----:B------:R-:W-:Y:S01]  /*24ea0*/  UMOV UR36, UR44 ;  /* 0x0000002c00247c82 */ /* 0x000fe20008000000 */
[----:B------:R-:W-:Y:S01]  /*24eb0*/  UMOV UR37, UR45 ;  /* 0x0000002d00257c82 */ /* 0x000fe20008000000 */
[----:B------:R-:W-:Y:S01]  /*24ec0*/  UMOV UR59, UR43 ;  /* 0x0000002b003b7c82 */ /* 0x000fe20008000000 */
[----:B------:R-:W-:Y:S01]  /*24ed0*/  UMOV UR60, UR44 ;  /* 0x0000002c003c7c82 */ /* 0x000fe20008000000 */
[----:B------:R-:W-:Y:S01]  /*24ee0*/  UMOV UR61, UR45 ;  /* 0x0000002d003d7c82 */ /* 0x000fe20008000000 */
[----:B------:R-:W-:Y:S01]  /*24ef0*/  UIADD3 UR7, UPT, UPT, UR40, 0x1a000, URZ ;  /* 0x0001a00028077890 */ /* 0x000fe2000fffe0ff */
[----:B------:R-:W-:Y:S01]  /*24f00*/  UTMASTG.5D [UR32], [UR4] ;  /* 0x00000020040073b5 */ /* 0x000fe20008020000 */
[----:B------:R-:W-:Y:S01]  /*24f10*/  UMOV UR57, UR33 ;  /* 0x0000002100397c82 */ /* 0x000fe20008000000 */
[----:B------:R-:W-:Y:S01]  /*24f20*/  UMOV UR51, UR43 ;  /* 0x0000002b00337c82 */ /* 0x000fe20008000000 */
[----:B------:R-:W-:Y:S01]  /*24f30*/  UMOV UR52, UR44 ;  /* 0x0000002c00347c82 */ /* 0x000fe20008000000 */
[----:B------:R-:W-:Y:S01]  /*24f40*/  UMOV UR53, UR45 ;  /* 0x0000002d00357c82 */ /* 0x000fe20008000000 */
[----:B------:R-:W-:Y:S01]  /*24f50*/  UMOV UR49, UR33 ;  /* 0x0000002100317c82 */ /* 0x000fe20008000000 */
[----:B------:R-:W-:Y:S01]  /*24f60*/  UMOV UR17, UR33 ;  /* 0x0000002100117c82 */ /* 0x000fe20008000000 */
[----:B------:R-:W-:Y:S01]  /*24f70*/  UIADD3 UR26, UPT, UPT, UR42, 0xa0, URZ ;  /* 0x000000a02a1a7890 */ /* 0x000fe2000fffe0ff */
[----:B------:R4:W-:Y:S01]  /*24f80*/  UTMASTG.5D [UR56], [UR4] ;  /* 0x00000038040073b5 */ /* 0x0009e20008020000 */
[----:B------:R-:W-:Y:S01]  /*24f90*/  UIADD3 UR24, UPT, UPT, UR40, 0x14000, URZ ;  /* 0x0001400028187890 */ /* 0x000fe2000fffe0ff */
[----:B------:R-:W-:Y:S01]  /*24fa0*/  IMAD.U32 R18, RZ, RZ, UR7 ;  /* 0x00000007ff127e24 */ /* 0x000fe2000f8e00ff */
[----:B------:R-:W-:Y:S01]  /*24fb0*/  UIADD3 UR66, UPT, UPT, UR42, 0xa8, URZ ;  /* 0x000000a82a427890 */ /* 0x000fe2000fffe0ff */
[----:B------:R-:W-:Y:S01]  /*24fc0*/  IMAD.U32 R11, RZ, RZ, UR44 ;  /* 0x0000002cff0b7e24 */ /* 0x000fe2000f8e00ff */
[----:B------:R-:W-:Y:S01]  /*24fd0*/  UIADD3 UR64, UPT, UPT, UR40, 0x15000, URZ ;  /* 0x0001500028407890 */ /* 0x000fe2000fffe0ff */
[----:B------:R-:W-:Y:S01]  /*24fe0*/  IMAD.U32 R9, RZ, RZ, UR43 ;  /* 0x0000002bff097e24 */ /* 0x000fe2000f8e00ff */
[----:B------:R-:W-:Y:S01]  /*24ff0*/  UMOV UR41, UR18 ;  /* 0x0000001200297c82 */ /* 0x000fe20008000000 */
[----:B------:R4:W-:Y:S01]  /*25000*/  UTMASTG.5D [UR48], [UR4] ;  /* 0x00000030040073b5 */ /* 0x0009e20008020000 */
[----:B------:R-:W-:Y:S01]  /*25010*/  UIADD3 UR7, UPT, UPT, UR40, 0x1b000, URZ ;  /* 0x0001b00028077890 */ /* 0x000fe2000fffe0ff */
[----:B------:R-:W-:Y:S01]  /*25020*/  IMAD.U32 R8, RZ, RZ, UR44 ;  /* 0x0000002cff087e24 */ /* 0x000fe2000f8e00ff */
[----:B------:R-:W-:Y:S01]  /*25030*/  UMOV UR13, UR45 ;  /* 0x0000002d000d7c82 */ /* 0x000fe20008000000 */
[----:B------:R-:W-:Y:S01]  /*25040*/  UMOV UR27, UR43 ;  /* 0x0000002b001b7c82 */ /* 0x000fe20008000000 */
[----:B------:R-:W-:Y:S01]  /*25050*/  UMOV UR28, UR44 ;  /* 0x0000002c001c7c82 */ /* 0x000fe20008000000 */
[----:B------:R-:W-:Y:S01]  /*25060*/  UMOV UR29, UR45 ;  /* 0x0000002d001d7c82 */ /* 0x000fe20008000000 */
[----:B-1----:R-:W-:Y:S01]  /*25070*/  MOV.SPILL R0, UR13 ;  /* 0x0000000d00007c02 */ /* 0x002fe20009000f00 */
[----:B------:R1:W-:Y:S01]  /*25080*/  UTMASTG.5D [UR16], [UR4] ;  /* 0x00000010040073b5 */ /* 0x0003e20008020000 */
[----:B------:R-:W-:Y:S01]  /*25090*/  UMOV UR25, UR33 ;  /* 0x0000002100197c82 */ /* 0x000fe20008000000 */
[----:B------:R-:W-:Y:S01]  /*250a0*/  UMOV UR67, UR43 ;  /* 0x0000002b00437c82 */ /* 0x000fe20008000000 */
[----:B------:R-:W-:Y:S01]  /*250b0*/  UMOV UR68, UR44 ;  /* 0x0000002c00447c82 */ /* 0x000fe20008000000 */
[----:B------:R-:W-:Y:S01]  /*250c0*/  UMOV UR69, UR45 ;  /* 0x0000002d00457c82 */ /* 0x000fe20008000000 */
[----:B------:R-:W-:Y:S01]  /*250d0*/  UMOV UR65, UR33 ;  /* 0x0000002100417c82 */ /* 0x000fe20008000000 */
[----:B------:R-:W-:Y:S01]  /*250e0*/  R2UR UR13, R13 ;  /* 0x000000000d0d72ca */ /* 0x000fe200000e0000 */
[----:B------:R-:W-:Y:S01]  /*250f0*/  IMAD.U32 R17, RZ, RZ, UR7 ;  /* 0x00000007ff117e24 */ /* 0x000fe2000f8e00ff */
[----:B------:R-:W-:Y:S01]  /*25100*/  UTMASTG.5D [UR24], [UR4] ;  /* 0x00000018040073b5 */ /* 0x000fe20008020000 */
[----:B------:R-:W-:Y:S01]  /*25110*/  UIADD3 UR7, UPT, UPT, UR40, 0x1d000, URZ ;  /* 0x0001d00028077890 */ /* 0x000fe2000fffe0ff */
[----:B------:R-:W-:Y:S01]  /*25120*/  IMAD.U32 R2, RZ, RZ, UR44 ;  /* 0x0000002cff027e24 */ /* 0x000fe2000f8e00ff */
[----:B------:R-:W-:Y:S01]  /*25130*/  UMOV UR12, UR44 ;  /* 0x0000002c000c7c82 */ /* 0x000fe20008000000 */
[----:B------:R-:W-:Y:S01]  /*25140*/  UIADD3 UR72, UPT, UPT, UR40, 0x10400, URZ ;  /* 0x0001040028487890 */ /* 0x000fe2000fffe0ff */
[----:B------:R-:W-:Y:S01]  /*25150*/  MOV.SPILL R29, UR12 ;  /* 0x0000000c001d7c02 */ /* 0x000fe20009000f00 */
[----:B------:R-:W-:Y:S01]  /*25160*/  UMOV UR47, UR58 ;  /* 0x0000003a002f7c82 */ /* 0x000fe20008000000 */
[----:B------:R-:W-:Y:S01]  /*25170*/  IMAD.U32 R16, RZ, RZ, UR7 ;  /* 0x00000007ff107e24 */ /* 0x000fe2000f8e00ff */
[----:B------:R-:W3:Y:S01]  /*25180*/  LDL.LU R13, [R1+0x2c] ;  /* 0x00002c00010d7983 */ /* 0x000ee20000300800 */
[----:B------:R-:W-:Y:S01]  /*25190*/  UMOV UR46, UR50 ;  /* 0x00000032002e7c82 */ /* 0x000fe20008000000 */
[----:B------:R-:W-:Y:S01]  /*251a0*/  UMOV UR77, UR45 ;  /* 0x0000002d004d7c82 */ /* 0x000fe20008000000 */
[----:B------:R-:W-:Y:S01]  /*251b0*/  UMOV UR9, UR33 ;  /* 0x0000002100097c82 */ /* 0x000fe20008000000 */
[----:B------:R1:W-:Y:S01]  /*251c0*/  UTMASTG.5D [UR64], [UR4] ;  /* 0x00000040040073b5 */ /* 0x0003e20008020000 */
[----:B----4-:R-:W-:Y:S01]  /*251d0*/  UIADD3 UR56, UPT, UPT, UR40, 0x1e000, URZ ;  /* 0x0001e00028387890 */ /* 0x010fe2000fffe0ff */
[----:B------:R-:W-:Y:S01]  /*251e0*/  UMOV UR31, UR10 ;  /* 0x0000000a001f7c82 */ /* 0x000fe20008000000 */
[----:B------:R-:W-:Y:S01]  /*251f0*/  UMOV UR39, UR66 ;  /* 0x0000004200277c82 */ /* 0x000fe20008000000 */
[----:B------:R-:W-:Y:S01]  /*25200*/  UMOV UR75, UR43 ;  /* 0x0000002b004b7c82 */ /* 0x000fe20008000000 */
[----:B------:R-:W-:Y:S01]  /*25210*/  UMOV UR76, UR44 ;  /* 0x0000002c004c7c82 */ /* 0x000fe20008000000 */
[----:B------:R-:W-:Y:S01]  /*25220*/  UMOV UR73, 0x40 ;  /* 0x0000004000497882 */ /* 0x000fe20000000000 */
[----:B------:R4:W-:Y:S01]  /*25230*/  STL [R1+0x18], R0 ;  /* 0x0000180001007387 */ /* 0x0009e20000100800 */
[----:B------:R-:W-:-:S02]  /*25240*/  UIADD3 UR48, UPT, UPT, UR40, 0x1f000, URZ ;  /* 0x0001f00028307890 */ /* 0x000fc4000fffe0ff */
[----:B-1----:R-:W-:Y:S02]  /*25250*/  UIADD3 UR16, UPT, UPT, UR40, 0x16000, URZ ;  /* 0x0001600028107890 */ /* 0x002fe4000fffe0ff */
[----:B------:R-:W-:Y:S01]  /*25260*/  UIADD3 UR18, UPT, UPT, UR42, 0xb0, URZ ;  /* 0x000000b02a127890 */ /* 0x000fe2000fffe0ff */
[----:B------:R-:W-:Y:S01]  /*25270*/  R2UR UR12, R14 ;  /* 0x000000000e0c72ca */ /* 0x000fe200000e0000 */
[----:B------:R-:W-:Y:S01]  /*25280*/  UIADD3 UR58, UPT, UPT, UR42, 0xf0, URZ ;  /* 0x000000f02a3a7890 */ /* 0x000fe2000fffe0ff */
[----:B------:R-:W3:Y:S01]  /*25290*/  LDL.LU R14, [R1+0x28] ;  /* 0x00002800010e7983 */ /* 0x000ee20000300800 */
[----:B------:R-:W-:-:S03]  /*252a0*/  UIADD3 UR50, UPT, UPT, UR42, 0xf8, URZ ;  /* 0x000000f82a327890 */ /* 0x000fc6000fffe0ff */
[----:B------:R-:W-:Y:S02]  /*252b0*/  UMOV UR38, UR18 ;  /* 0x0000001200267c82 */ /* 0x000fe40008000000 */
[----:B------:R-:W-:Y:S01]  /*252c0*/  UTMASTG.5D [UR16], [UR4] ;  /* 0x00000010040073b5 */ /* 0x000fe20008020000 */
[----:B----4-:R-:W-:-:S04]  /*252d0*/  IMAD.U32 R0, RZ, RZ, UR45 ;  /* 0x0000002dff007e24 */ /* 0x010fc8000f8e00ff */
[----:B------:R1:W-:Y:S01]  /*252e0*/  UTMASTG.5D [UR8], [UR4] ;  /* 0x00000008040073b5 */ /* 0x0003e20008020000 */
[----:B------:R-:W-:Y:S01]  /*252f0*/  UIADD3 UR64, UPT, UPT, UR40, 0x11400, URZ ;  /* 0x0001140028407890 */ /* 0x000fe2000fffe0ff */
[----:B-1----:R-:W-:Y:S02]  /*25300*/  R2UR.FILL UR10, R27 ;  /* 0x000000001b0a72ca */ /* 0x002fe400004e0000 */
[----:B------:R-:W-:Y:S02]  /*25310*/  R2UR.FILL UR8, R26 ;  /* 0x000000001a0872ca */ /* 0x000fe400004e0000 */
[----:B-----5:R-:W-:Y:S02]  /*25320*/  R2UR.FILL UR18, R25 ;  /* 0x00000000191272ca */ /* 0x020fe400004e0000 */
[----:B------:R-:W-:Y:S02]  /*25330*/  MOV.SPILL R25, UR69 ;  /* 0x0000004500197c02 */ /* 0x000fe40009000f00 */
[----:B------:R-:W-:-:S02]  /*25340*/  R2UR UR69, R4 ;  /* 0x00000000044572ca */ /* 0x000fc400000e0000 */
[----:B------:R-:W-:-:S05]  /*25350*/  MOV.SPILL R4, UR45 ;  /* 0x0000002d00047c02 */ /* 0x000fca0009000f00 */
[----:B------:R1:W-:Y:S01]  /*25360*/  STL [R1+0x1c], R4 ;  /* 0x00001c0401007387 */ /* 0x0003e20000100800 */
[----:B--2---:R-:W-:Y:S02]  /*25370*/  R2UR.FILL UR19, R15 ;  /* 0x000000000f1372ca */ /* 0x004fe400004e0000 */
[----:B-1----:R-:W-:Y:S01]  /*25380*/  MOV.SPILL R4, UR40 ;  /* 0x0000002800047c02 */ /* 0x002fe20009000f00 */
[----:B------:R-:W2:Y:S01]  /*25390*/  LDL.LU R27, [R1+0x1c] ;  /* 0x00001c00011b7983 */ /* 0x000ea20000300800 */
[----:B------:R-:W-:-:S03]  /*253a0*/  R2UR UR40, R16 ;  /* 0x00000000102872ca */ /* 0x000fc600000e0000 */
[----:B------:R-:W4:Y:S01]  /*253b0*/  LDL.LU R16, [R1+0x18] ;  /* 0x0000180001107983 */ /* 0x000f220000300800 */
[----:B---3--:R-:W-:Y:S02]  /*253c0*/  R2UR.FILL UR16, R20 ;  /* 0x00000000141072ca */ /* 0x008fe400004e0000 */
[----:B------:R-:W-:Y:S02]  /*253d0*/  MOV.SPILL R15, UR67 ;  /* 0x00000043000f7c02 */ /* 0x000fe40009000f00 */
[----:B------:R-:W-:Y:S02]  /*253e0*/  MOV.SPILL R20, UR68 ;  /* 0x0000004400147c02 */ /* 0x000fe40009000f00 */
[----:B------:R-:W-:Y:S02]  /*253f0*/  R2UR UR67, R6 ;  /* 0x00000000064372ca */ /* 0x000fe400000e0000 */
[----:B------:R-:W-:Y:S02]  /*25400*/  R2UR UR68, R5 ;  /* 0x00000000054472ca */ /* 0x000fe400000e0000 */
[----:B------:R-:W-:-:S02]  /*25410*/  MOV.SPILL R6, UR47 ;  /* 0x0000002f00067c02 */ /* 0x000fc40009000f00 */
[----:B------:R-:W-:Y:S02]  /*25420*/  MOV.SPILL R5, UR46 ;  /* 0x0000002e00057c02 */ /* 0x000fe40009000f00 */
[----:B------:R-:W-:Y:S01]  /*25430*/  R2UR UR45, R0 ;  /* 0x00000000002d72ca */ /* 0x000fe200000e0000 */
[----:B------:R1:W-:Y:S01]  /*25440*/  STL [R1+0x24], R6 ;  /* 0x0000240601007387 */ /* 0x0003e20000100800 */
[----:B------:R-:W-:Y:S02]  /*25450*/  MOV.SPILL R0, UR26 ;  /* 0x0000001a00007c02 */ /* 0x000fe40009000f00 */
[----:B------:R-:W-:Y:S01]  /*25460*/  R2UR UR26, R24 ;  /* 0x00000000181a72ca */ /* 0x000fe200000e0000 */
[----:B------:R3:W-:Y:S04]  /*25470*/  STL [R1+0x20], R5 ;  /* 0x0000200501007387 */ /* 0x0007e80000100800 */
[----:B------:R-:W5:Y:S04]  /*25480*/  LDL.LU R24, [R1+0x24] ;  /* 0x0000240001187983 */ /* 0x000f680000300800 */
[----:B------:R-:W2:Y:S01]  /*25490*/  LDL.LU R26, [R1+0x20] ;  /* 0x00002000011a7983 */ /* 0x000ea20000300800 */
[----:B------:R-:W-:-:S02]  /*254a0*/  R2UR.FILL UR21, R13 ;  /* 0x000000000d1572ca */ /* 0x000fc400004e0000 */
[----:B------:R-:W-:Y:S02]  /*254b0*/  MOV.SPILL R13, UR64 ;  /* 0x00000040000d7c02 */ /* 0x000fe40009000f00 */
[----:B------:R-:W-:Y:S02]  /*254c0*/  R2UR UR64, R17 ;  /* 0x00000000114072ca */ /* 0x000fe400000e0000 */
[----:B------:R-:W-:Y:S01]  /*254d0*/  R2UR UR66, R22 ;  /* 0x00000000164272ca */ /* 0x000fe200000e0000 */
[----:B------:R-:W-:Y:S01]  /*254e0*/  UMOV UR65, 0x40 ;  /* 0x0000004000417882 */ /* 0x000fe20000000000 */
[----:B------:R-:W-:Y:S02]  /*254f0*/  MOV.SPILL R17, UR43 ;  /* 0x0000002b00117c02 */ /* 0x000fe40009000f00 */
[----:B------:R-:W-:Y:S01]  /*25500*/  R2UR UR43, R3 ;  /* 0x00000000032b72ca */ /* 0x000fe200000e0000 */
[----:B------:R-:W-:Y:S01]  /*25510*/  IMAD.U32 R3, RZ, RZ, UR33 ;  /* 0x00000021ff037e24 */ /* 0x000fe2000f8e00ff */
[----:B-1----:R-:W-:-:S02]  /*25520*/  MOV.SPILL R6, UR42 ;  /* 0x0000002a00067c02 */ /* 0x002fc40009000f00 */
[----:B------:R-:W-:Y:S02]  /*25530*/  R2UR UR42, R21 ;  /* 0x00000000152a72ca */ /* 0x000fe400000e0000 */
[----:B------:R-:W-:Y:S02]  /*25540*/  R2UR UR24, R19 ;  /* 0x00000000131872ca */ /* 0x000fe400000e0000 */
[----:B------:R-:W-:Y:S02]  /*25550*/  R2UR UR27, R12 ;  /* 0x000000000c1b72ca */ /* 0x000fe400000e0000 */
[----:B------:R-:W-:Y:S02]  /*25560*/  R2UR.FILL UR20, R14 ;  /* 0x000000000e1472ca */ /* 0x000fe400004e0000 */
[----:B------:R-:W-:Y:S01]  /*25570*/  MOV.SPILL R14, UR65 ;  /* 0x00000041000e7c02 */ /* 0x000fe20009000f00 */
[----:B------:R-:W-:Y:S01]  /*25580*/  UMOV UR65, UR33 ;  /* 0x0000002100417c82 */ /* 0x000fe20008000000 */
[----:B------:R-:W-:-:S02]  /*25590*/  R2UR UR28, R11 ;  /* 0x000000000b1c72ca */ /* 0x000fc400000e0000 */
[----:B------:R-:W-:Y:S02]  /*255a0*/  R2UR UR29, R10 ;  /* 0x000000000a1d72ca */ /* 0x000fe400000e0000 */
[----:B------:R-:W-:Y:S02]  /*255b0*/  MOV.SPILL R21, UR69 ;  /* 0x0000004500157c02 */ /* 0x000fe40009000f00 */
[----:B------:R-:W-:Y:S02]  /*255c0*/  MOV.SPILL R19, UR68 ;  /* 0x0000004400137c02 */ /* 0x000fe40009000f00 */
[----:B------:R-:W-:Y:S01]  /*255d0*/  MOV.SPILL R12, UR66 ;  /* 0x00000042000c7c02 */ /* 0x000fe20009000f00 */
[----:B------:R-:W-:Y:S01]  /*255e0*/  UTMASTG.5D [UR16], [UR4] ;  /* 0x00000010040073b5 */ /* 0x000fe20008020000 */
[----:B------:R-:W-:Y:S02]  /*255f0*/  MOV.SPILL R11, UR65 ;  /* 0x00000041000b7c02 */ /* 0x000fe40009000f00 */
[----:B------:R-:W-:-:S02]  /*25600*/  MOV.SPILL R10, UR64 ;  /* 0x00000040000a7c02 */ /* 0x000fc40009000f00 */
[----:B------:R-:W-:Y:S02]  /*25610*/  R2UR UR64, R18 ;  /* 0x00000000124072ca */ /* 0x000fe400000e0000 */
[----:B------:R-:W-:Y:S01]  /*25620*/  R2UR UR65, R3 ;  /* 0x00000000034172ca */ /* 0x000fe200000e0000 */
[----:B------:R1:W-:Y:S01]  /*25630*/  UTMASTG.5D [UR24], [UR4] ;  /* 0x00000018040073b5 */ /* 0x0003e20008020000 */
[----:B------:R-:W-:Y:S02]  /*25640*/  R2UR UR66, R23 ;  /* 0x00000000174272ca */ /* 0x000fe400000e0000 */
[----:B------:R-:W-:Y:S02]  /*25650*/  R2UR UR68, R8 ;  /* 0x00000000084472ca */ /* 0x000fe400000e0000 */
[----:B------:R-:W-:Y:S02]  /*25660*/  R2UR UR69, R7 ;  /* 0x00000000074572ca */ /* 0x000fe400000e0000 */
[----:B------:R-:W-:-:S02]  /*25670*/  MOV.SPILL R22, UR44 ;  /* 0x0000002c00167c02 */ /* 0x000fc40009000f00 */
[----:B------:R-:W-:Y:S02]  /*25680*/  R2UR.FILL UR12, R29 ;  /* 0x000000001d0c72ca */ /* 0x000fe400004e0000 */
[----:B------:R-:W-:-:S03]  /*25690*/  R2UR.FILL UR11, R28 ;  /* 0x000000001c0b72ca */ /* 0x000fc600004e0000 */
[----:B------:R-:W-:Y:S01]  /*256a0*/  UMOV UR23, UR66 ;  /* 0x0000004200177c82 */ /* 0x000fe20008000000 */
[----:B------:R-:W-:Y:S02]  /*256b0*/  R2UR UR44, R2 ;  /* 0x00000000022c72ca */ /* 0x000fe400000e0000 */
[----:B---3--:R-:W-:Y:S01]  /*256c0*/  MOV.SPILL R5, UR41 ;  /* 0x0000002900057c02 */ /* 0x008fe20009000f00 */
[----:B------:R-:W-:Y:S01]  /*256d0*/  UMOV UR41, UR33 ;  /* 0x0000002100297c82 */ /* 0x000fe20008000000 */
[----:B------:R-:W-:Y:S01]  /*256e0*/  MOV.SPILL R2, UR31 ;  /* 0x0000001f00027c02 */ /* 0x000fe20009000f00 */
[----:B------:R-:W-:Y:S01]  /*256f0*/  UMOV UR30, UR26 ;  /* 0x0000001a001e7c82 */ /* 0x000fe20008000000 */
[----:B------:R-:W-:Y:S01]  /*25700*/  UMOV UR74, UR34 ;  /* 0x00000022004a7c82 */ /* 0x000fe20008000000 */
[----:B------:R-:W-:Y:S01]  /*25710*/  UMOV UR14, UR58 ;  /* 0x0000003a000e7c82 */ /* 0x000fe20008000000 */
[----:B------:R-:W-:Y:S01]  /*25720*/  R2UR.FILL UR31, R2 ;  /* 0x00000000021f72ca */ /* 0x000fe200004e0000 */
[----:B------:R-:W-:Y:S01]  /*25730*/  UMOV UR7, UR50 ;  /* 0x0000003200077c82 */ /* 0x000fe20008000000 */
[----:B-1----:R-:W-:Y:S01]  /*25740*/  R2UR.FILL UR26, R0 ;  /* 0x00000000001a72ca */ /* 0x002fe200004e0000 */
[----:B------:R-:W-:Y:S01]  /*25750*/  UMOV UR25, 0x40 ;  /* 0x0000004000197882 */ /* 0x000fe20000000000 */
[----:B------:R-:W-:Y:S01]  /*25760*/  UMOV UR17, 0x40 ;  /* 0x0000004000117882 */ /* 0x000fe20000000000 */
[----:B------:R-:W-:Y:S01]  /*25770*/  UMOV UR15, UR42 ;  /* 0x0000002a000f7c82 */ /* 0x000fe20008000000 */
[----:B------:R-:W-:Y:S01]  /*25780*/  UMOV UR33, 0x80 ;  /* 0x0000008000217882 */ /* 0x000fe20000000000 */
[----:B----4-:R-:W-:-:S02]  /*25790*/  R2UR.FILL UR13, R16 ;  /* 0x00000000100d72ca */ /* 0x010fc400004e0000 */
[----:B------:R-:W-:Y:S02]  /*257a0*/  MOV.SPILL R16, UR67 ;  /* 0x0000004300107c02 */ /* 0x000fe40009000f00 */
[----:B------:R-:W-:-:S13]  /*257b0*/  R2UR UR67, R9 ;  /* 0x00000000094372ca */ /* 0x000fda00000e0000 */
[----:B------:R1:W-:Y:S01]  /*257c0*/  UTMASTG.5D [UR64], [UR4] ;  /* 0x00000040040073b5 */ /* 0x0003e20008020000 */
[----:B-----5:R-:W-:Y:S02]  /*257d0*/  R2UR.FILL UR47, R24 ;  /* 0x00000000182f72ca */ /* 0x020fe400004e0000 */
[----:B--2---:R-:W-:Y:S02]  /*257e0*/  R2UR.FILL UR46, R26 ;  /* 0x000000001a2e72ca */ /* 0x004fe400004e0000 */
[----:B-1----:R-:W-:Y:S02]  /*257f0*/  R2UR.FILL UR69, R21 ;  /* 0x00000000154572ca */ /* 0x002fe400004e0000 */
[----:B------:R-:W-:Y:S02]  /*25800*/  R2UR.FILL UR68, R19 ;  /* 0x00000000134472ca */ /* 0x000fe400004e0000 */
[----:B------:R-:W-:Y:S02]  /*25810*/  R2UR.FILL UR67, R16 ;  /* 0x00000000104372ca */ /* 0x000fe400004e0000 */
[----:B------:R-:W-:-:S02]  /*25820*/  R2UR.FILL UR66, R12 ;  /* 0x000000000c4272ca */ /* 0x000fc400004e0000 */
[----:B------:R-:W-:Y:S02]  /*25830*/  R2UR.FILL UR65, R11 ;  /* 0x000000000b4172ca */ /* 0x000fe400004e0000 */
[----:B------:R-:W-:-:S13]  /*25840*/  R2UR.FILL UR64, R10 ;  /* 0x000000000a4072ca */ /* 0x000fda00004e0000 */
[----:B------:R1:W-:Y:S01]  /*25850*/  UTMASTG.5D [UR64], [UR4] ;  /* 0x00000040040073b5 */ /* 0x0003e20008020000 */
[----:B------:R-:W-:Y:S01]  /*25860*/  UTMASTG.5D [UR8], [UR4] ;  /* 0x00000008040073b5 */ /* 0x000fe20008020000 */
[----:B------:R2:W-:Y:S01]  /*25870*/  UTMASTG.5D [UR40], [UR4] ;  /* 0x00000028040073b5 */ /* 0x0005e20008020000 */
[----:B------:R-:W-:Y:S01]  /*25880*/  UMOV UR22, UR66 ;  /* 0x0000004200167c82 */ /* 0x000fe20008000000 */
[----:B------:R3:W-:Y:S01]  /*25890*/  UTMASTG.5D [UR56], [UR4] ;  /* 0x00000038040073b5 */ /* 0x0007e20008020000 */
[----:B------:R4:W-:Y:S01]  /*258a0*/  UTMASTG.5D [UR48], [UR4] ;  /* 0x00000030040073b5 */ /* 0x0009e20008020000 */
[----:B-1----:R-:W-:Y:S02]  /*258b0*/  R2UR.FILL UR69, R25 ;  /* 0x00000000194572ca */ /* 0x002fe400004e0000 */
[----:B------:R-:W-:Y:S02]  /*258c0*/  R2UR.FILL UR68, R20 ;  /* 0x00000000144472ca */ /* 0x000fe400004e0000 */
[----:B------:R-:W-:-:S02]  /*258d0*/  R2UR.FILL UR67, R15 ;  /* 0x000000000f4372ca */ /* 0x000fc400004e0000 */
[----:B------:R-:W-:Y:S02]  /*258e0*/  R2UR.FILL UR65, R14 ;  /* 0x000000000e4172ca */ /* 0x000fe400004e0000 */
[----:B------:R-:W-:Y:S02]  /*258f0*/  R2UR.FILL UR64, R13 ;  /* 0x000000000d4072ca */ /* 0x000fe400004e0000 */
[----:B--2---:R-:W-:Y:S02]  /*25900*/  R2UR.FILL UR40, R4 ;  /* 0x00000000042872ca */ /* 0x004fe400004e0000 */
[----:B------:R-:W-:Y:S02]  /*25910*/  R2UR.FILL UR45, R27 ;  /* 0x000000001b2d72ca */ /* 0x000fe400004e0000 */
[----:B------:R-:W-:Y:S02]  /*25920*/  R2UR.FILL UR44, R22 ;  /* 0x00000000162c72ca */ /* 0x000fe400004e0000 */
[----:B------:R-:W-:-:S02]  /*25930*/  R2UR.FILL UR43, R17 ;  /* 0x00000000112b72ca */ /* 0x000fc400004e0000 */
[----:B------:R-:W-:Y:S01]  /*25940*/  R2UR.FILL UR41, R5 ;  /* 0x00000000052972ca */ /* 0x000fe200004e0000 */
[----:B------:R-:W-:Y:S01]  /*25950*/  UMOV UR66, UR47 ;  /* 0x0000002f00427c82 */ /* 0x000fe20008000000 */
[----:B------:R-:W-:Y:S03]  /*25960*/  UTMASTG.5D [UR72], [UR4] ;  /* 0x00000048040073b5 */ /* 0x000fe60008020000 */
[----:B---3--:R-:W-:Y:S02]  /*25970*/  UIADD3 UR56, UPT, UPT, UR40, 0x12400, URZ ;  /* 0x0001240028387890 */ /* 0x008fe4000fffe0ff */
[----:B----4-:R-:W-:Y:S01]  /*25980*/  UIADD3 UR48, UPT, UPT, UR40, 0x13400, URZ ;  /* 0x0001340028307890 */ /* 0x010fe2000fffe0ff */
[----:B------:R-:W-:-:S03]  /*25990*/  UMOV UR57, 0x40 ;  /* 0x0000004000397882 */ /* 0x000fc60000000000 */
[----:B------:R-:W-:Y:S01]  /*259a0*/  UMOV UR59, UR43 ;  /* 0x0000002b003b7c82 */ /* 0x000fe20008000000 */
[----:B------:R-:W-:Y:S01]  /*259b0*/  UMOV UR60, UR44 ;  /* 0x0000002c003c7c82 */ /* 0x000fe20008000000 */
[----:B------:R-:W-:Y:S01]  /*259c0*/  UMOV UR61, UR45 ;  /* 0x0000002d003d7c82 */ /* 0x000fe20008000000 */
[----:B------:R-:W-:Y:S01]  /*259d0*/  UMOV UR58, UR46 ;  /* 0x0000002e003a7c82 */ /* 0x000fe20008000000 */
[----:B------:R1:W-:Y:S01]  /*259e0*/  UTMASTG.5D [UR64], [UR4] ;  /* 0x00000040040073b5 */ /* 0x0003e20008020000 */
[----:B------:R-:W-:Y:S01]  /*259f0*/  UMOV UR49, 0x40 ;  /* 0x0000004000317882 */ /* 0x000fe20000000000 */
[----:B------:R-:W-:Y:S01]  /*25a00*/  UMOV UR51, UR43 ;  /* 0x0000002b00337c82 */ /* 0x000fe20008000000 */
[----:B------:R-:W-:Y:S01]  /*25a10*/  UMOV UR52, UR44 ;  /* 0x0000002c00347c82 */ /* 0x000fe20008000000 */
[----:B------:R-:W-:Y:S01]  /*25a20*/  UMOV UR53, UR45 ;  /* 0x0000002d00357c82 */ /* 0x000fe20008000000 */
[----:B------:R-:W-:Y:S01]  /*25a30*/  UIADD3 UR24, UPT, UPT, UR40, 0x14400, URZ ;  /* 0x0001440028187890 */ /* 0x000fe2000fffe0ff */
[----:B------:R-:W-:Y:S01]  /*25a40*/  UMOV UR50, UR41 ;  /* 0x0000002900327c82 */ /* 0x000fe20008000000 */
[----:B------:R2:W-:Y:S01]  /*25a50*/  UTMASTG.5D [UR56], [UR4] ;  /* 0x00000038040073b5 */ /* 0x0005e20008020000 */
[----:B------:R-:W-:Y:S01]  /*25a60*/  UMOV UR27, UR43 ;  /* 0x0000002b001b7c82 */ /* 0x000fe20008000000 */
[----:B------:R-:W-:Y:S01]  /*25a70*/  UMOV UR28, UR44 ;  /* 0x0000002c001c7c82 */ /* 0x000fe20008000000 */
[----:B------:R-:W-:Y:S01]  /*25a80*/  UMOV UR29, UR45 ;  /* 0x0000002d001d7c82 */ /* 0x000fe20008000000 */
[----:B------:R3:W-:Y:S01]  /*25a90*/  UTMASTG.5D [UR48], [UR4] ;  /* 0x00000030040073b5 */ /* 0x0007e20008020000 */
[----:B------:R-:W-:-:S02]  /*25aa0*/  UIADD3 UR16, UPT, UPT, UR40, 0x18400, URZ ;  /* 0x0001840028107890 */ /* 0x000fc4000fffe0ff */
[----:B------:R-:W-:Y:S01]  /*25ab0*/  UTMASTG.5D [UR24], [UR4] ;  /* 0x00000018040073b5 */ /* 0x000fe20008020000 */
[----:B-1----:R-:W-:Y:S01]  /*25ac0*/  UIADD3 UR64, UPT, UPT, UR40, 0x15400, URZ ;  /* 0x0001540028407890 */ /* 0x002fe2000fffe0ff */
[----:B------:R-:W-:Y:S01]  /*25ad0*/  UMOV UR65, 0x40 ;  /* 0x0000004000417882 */ /* 0x000fe20000000000 */
[----:B--2---:R-:W-:Y:S01]  /*25ae0*/  UIADD3 UR56, UPT, UPT, UR40, 0x16400, URZ ;  /* 0x0001640028387890 */ /* 0x004fe2000fffe0ff */
[----:B------:R-:W-:Y:S01]  /*25af0*/  UMOV UR67, UR43 ;  /* 0x0000002b00437c82 */ /* 0x000fe20008000000 */
[----:B------:R-:W-:Y:S01]  /*25b00*/  UMOV UR68, UR44 ;  /* 0x0000002c00447c82 */ /* 0x000fe20008000000 */
[----:B---3--:R-:W-:Y:S01]  /*25b10*/  UIADD3 UR48, UPT, UPT, UR40, 0x17400, URZ ;  /* 0x0001740028307890 */ /* 0x008fe2000fffe0ff */
[----:B------:R-:W-:Y:S01]  /*25b20*/  UMOV UR69, UR45 ;  /* 0x0000002d00457c82 */ /* 0x000fe20008000000 */
[----:B------:R-:W-:Y:S01]  /*25b30*/  UMOV UR66, UR39 ;  /* 0x0000002700427c82 */ /* 0x000fe20008000000 */
[----:B------:R-:W-:Y:S01]  /*25b40*/  UMOV UR58, UR38 ;  /* 0x00000026003a7c82 */ /* 0x000fe20008000000 */
[----:B------:R1:W-:Y:S01]  /*25b50*/  UTMASTG.5D [UR64], [UR4] ;  /* 0x00000040040073b5 */ /* 0x0003e20008020000 */
[----:B------:R-:W-:Y:S01]  /*25b60*/  UMOV UR50, UR31 ;  /* 0x0000001f00327c82 */ /* 0x000fe20008000000 */
[----:B------:R-:W-:Y:S01]  /*25b70*/  UMOV UR19, UR43 ;  /* 0x0000002b00137c82 */ /* 0x000fe20008000000 */
[----:B------:R2:W-:Y:S01]  /*25b80*/  UTMASTG.5D [UR56], [UR4] ;  /* 0x00000038040073b5 */ /* 0x0005e20008020000 */
[----:B------:R-:W-:Y:S01]  /*25b90*/  UMOV UR20, UR44 ;  /* 0x0000002c00147c82 */ /* 0x000fe20008000000 */
[----:B------:R-:W-:Y:S01]  /*25ba0*/  UMOV UR21, UR45 ;  /* 0x0000002d00157c82 */ /* 0x000fe20008000000 */
[----:B------:R3:W-:Y:S01]  /*25bb0*/  UTMASTG.5D [UR48], [UR4] ;  /* 0x00000030040073b5 */ /* 0x0007e20008020000 */
[----:B------:R-:W-:Y:S01]  /*25bc0*/  UIADD3 UR8, UPT, UPT, UR40, 0x1c400, URZ ;  /* 0x0001c40028087890 */ /* 0x000fe2000fffe0ff */
[----:B------:R-:W-:Y:S01]  /*25bd0*/  UTMASTG.5D [UR16], [UR4] ;  /* 0x00000010040073b5 */ /* 0x000fe20008020000 */
        /* <DEDUP_REMOVED lines=8> */
[----:B------:R-:W-:Y:S01]  /*25c60*/  UMOV UR9, 0x40 ;  /* 0x0000004000097882 */ /* 0x000fe20000000000 */
[----:B------:R-:W-:-:S05]  /*25c70*/  UMOV UR11, UR43 ;  /* 0x0000002b000b7c82 */ /* 0x000fca0008000000 */
[----:B------:R3:W-:Y:S01]  /*25c80*/  UTMASTG.5D [UR48], [UR4] ;  /* 0x00000030040073b5 */ /* 0x0007e20008020000 */
[----:B------:R-:W-:Y:S01]  /*25c90*/  UMOV UR12, UR44 ;  /* 0x0000002c000c7c82 */ /* 0x000fe20008000000 */
[----:B------:R-:W-:Y:S01]  /*25ca0*/  UMOV UR13, UR45 ;  /* 0x0000002d000d7c82 */ /* 0x000fe20008000000 */
        /* <DEDUP_REMOVED lines=10> */
[----:B------:R-:W-:Y:S01]  /*25d50*/  UMOV UR35, UR43 ;  /* 0x0000002b00237c82 */ /* 0x000fe20008000000 */
[----:B------:R-:W-:-:S05]  /*25d60*/  UMOV UR36, UR44 ;  /* 0x0000002c00247c82 */ /* 0x000fca0008000000 */
[----:B------:R3:W-:Y:S01]  /*25d70*/  UTMASTG.5D [UR48], [UR4] ;  /* 0x00000030040073b5 */ /* 0x0007e20008020000 */
[----:B------:R-:W-:Y:S01]  /*25d80*/  UMOV UR37, UR45 ;  /* 0x0000002d00257c82 */ /* 0x000fe20008000000 */
[----:B------:R-:W-:Y:S01]  /*25d90*/  UIADD3 UR24, UPT, UPT, UR40, 0x14800, URZ ;  /* 0x0001480028187890 */ /* 0x000fe2000fffe0ff */
[----:B------:R-:W-:Y:S01]  /*25da0*/  UTMASTG.5D [UR32], [UR4] ;  /* 0x00000020040073b5 */ /* 0x000fe20008020000 */
[----:B-1----:R-:W-:Y:S01]  /*25db0*/  UIADD3 UR64, UPT, UPT, UR40, 0x11800, URZ ;  /* 0x0001180028407890 */ /* 0x002fe2000fffe0ff */
[----:B------:R-:W-:Y:S01]  /*25dc0*/  UMOV UR65, 0x80 ;  /* 0x0000008000417882 */ /* 0x000fe20000000000 */
[----:B--2---:R-:W-:Y:S01]  /*25dd0*/  UIADD3 UR56, UPT, UPT, UR40, 0x12800, URZ ;  /* 0x0001280028387890 */ /* 0x004fe2000fffe0ff */
[----:B------:R-:W-:Y:S01]  /*25de0*/  UMOV UR66, UR47 ;  /* 0x0000002f00427c82 */ /* 0x000fe20008000000 */
[----:B------:R-:W-:Y:S01]  /*25df0*/  UMOV UR57, 0x80 ;  /* 0x0000008000397882 */ /* 0x000fe20000000000 */
[----:B------:R-:W-:-:S04]  /*25e00*/  UMOV UR58, UR46 ;  /* 0x0000002e003a7c82 */ /* 0x000fc80008000000 */
[----:B------:R1:W-:Y:S01]  /*25e10*/  UTMASTG.5D [UR64], [UR4] ;  /* 0x00000040040073b5 */ /* 0x0003e20008020000 */
[----:B---3--:R-:W-:Y:S01]  /*25e20*/  UIADD3 UR48, UPT, UPT, UR40, 0x13800, URZ ;  /* 0x0001380028307890 */ /* 0x008fe2000fffe0ff */
[----:B------:R-:W-:Y:S01]  /*25e30*/  UMOV UR49, 0x80 ;  /* 0x0000008000317882 */ /* 0x000fe20000000000 */
[----:B------:R-:W-:Y:S01]  /*25e40*/  UMOV UR50, UR41 ;  /* 0x0000002900327c82 */ /* 0x000fe20008000000 */
[----:B------:R2:W-:Y:S01]  /*25e50*/  UTMASTG.5D [UR56], [UR4] ;  /* 0x00000038040073b5 */ /* 0x0005e20008020000 */
[----:B------:R-:W-:-:S05]  /*25e60*/  UMOV UR25, 0x80 ;  /* 0x0000008000197882 */ /* 0x000fca0000000000 */
        /* <DEDUP_REMOVED lines=11> */
[----:B------:R-:W-:-:S06]  /*25f20*/  UMOV UR17, 0x80 ;  /* 0x0000008000117882 */ /* 0x000fcc0000000000 */
[----:B------:R3:W-:Y:S01]  /*25f30*/  UTMASTG.5D [UR48], [UR4] ;  /* 0x00000030040073b5 */ /* 0x0007e20008020000 */
[----:B------:R-:W-:Y:S02]  /*25f40*/  UIADD3 UR8, UPT, UPT, UR40, 0x1c800, URZ ;  /* 0x0001c80028087890 */ /* 0x000fe4000fffe0ff */
        /* <DEDUP_REMOVED lines=12> */
[----:B------:R-:W-:Y:S01]  /*26010*/  UMOV UR33, 0xc0 ;  /* 0x000000c000217882 */ /* 0x000fe20000000000 */
        /* <DEDUP_REMOVED lines=9> */
[----:B------:R-:W-:-:S07]  /*260b0*/  UMOV UR50, UR7 ;  /* 0x0000000700327c82 */ /* 0x000fce0008000000 */
[----:B------:R3:W-:Y:S01]  /*260c0*/  UTMASTG.5D [UR48], [UR4] ;  /* 0x00000030040073b5 */ /* 0x0007e20008020000 */
[----:B------:R4:W-:Y:S01]  /*260d0*/  UTMASTG.5D [UR32], [UR4] ;  /* 0x00000020040073b5 */ /* 0x0009e20008020000 */
[----:B------:R-:W-:Y:S01]  /*260e0*/  UMOV UR25, 0xc0 ;  /* 0x000000c000197882 */ /* 0x000fe20000000000 */
[----:B-1----:R-:W-:Y:S01]  /*260f0*/  UIADD3 UR64, UPT, UPT, UR40, 0x11c00, URZ ;  /* 0x00011c0028407890 */ /* 0x002fe2000fffe0ff */
[----:B------:R-:W-:Y:S01]  /*26100*/  UMOV UR65, 0xc0 ;  /* 0x000000c000417882 */ /* 0x000fe20000000000 */
[----:B--2---:R-:W-:Y:S01]  /*26110*/  UIADD3 UR56, UPT, UPT, UR40, 0x12c00, URZ ;  /* 0x00012c0028387890 */ /* 0x004fe2000fffe0ff */
[----:B------:R-:W-:Y:S01]  /*26120*/  UMOV UR66, UR47 ;  /* 0x0000002f00427c82 */ /* 0x000fe20008000000 */
[----:B------:R-:W-:Y:S01]  /*26130*/  UMOV UR57, 0xc0 ;  /* 0x000000c000397882 */ /* 0x000fe20000000000 */
[----:B------:R-:W-:-:S04]  /*26140*/  UMOV UR58, UR46 ;  /* 0x0000002e003a7c82 */ /* 0x000fc80008000000 */
[----:B------:R-:W-:Y:S01]  /*26150*/  UTMASTG.5D [UR64], [UR4] ;  /* 0x00000040040073b5 */ /* 0x000fe20008020000 */
[----:B---3--:R-:W-:Y:S01]  /*26160*/  UIADD3 UR48, UPT, UPT, UR40, 0x13c00, URZ ;  /* 0x00013c0028307890 */ /* 0x008fe2000fffe0ff */
[----:B------:R-:W-:Y:S01]  /*26170*/  UMOV UR49, 0xc0 ;  /* 0x000000c000317882 */ /* 0x000fe20000000000 */
[----:B------:R-:W-:Y:S01]  /*26180*/  UMOV UR50, UR41 ;  /* 0x0000002900327c82 */ /* 0x000fe20008000000 */
[----:B------:R1:W-:Y:S01]  /*26190*/  UTMASTG.5D [UR56], [UR4] ;  /* 0x00000038040073b5 */ /* 0x0003e20008020000 */
[----:B----4-:R-:W-:Y:S01]  /*261a0*/  UIADD3 UR32, UPT, UPT, UR40, 0x14c00, URZ ;  /* 0x00014c0028207890 */ /* 0x010fe2000fffe0ff */
[----:B------:R-:W-:Y:S01]  /*261b0*/  UMOV UR34, UR26 ;  /* 0x0000001a00227c82 */ /* 0x000fe20008000000 */
[----:B------:R-:W-:-:S03]  /*261c0*/  UMOV UR26, UR39 ;  /* 0x00000027001a7c82 */ /* 0x000fc60008000000 */
[----:B------:R2:W-:Y:S01]  /*261d0*/  UTMASTG.5D [UR48], [UR4] ;  /* 0x00000030040073b5 */ /* 0x0005e20008020000 */
[----:B------:R-:W-:-:S03]  /*261e0*/  UIADD3 UR16, UPT, UPT, UR40, 0x1ac00, URZ ;  /* 0x0001ac0028107890 */ /* 0x000fc6000fffe0ff */
[----:B------:R3:W-:Y:S01]  /*261f0*/  UTMASTG.5D [UR32], [UR4] ;  /* 0x00000020040073b5 */ /* 0x0007e20008020000 */
[----:B------:R4:W-:Y:S01]  /*26200*/  UTMASTG.5D [UR24], [UR4] ;  /* 0x00000018040073b5 */ /* 0x0009e20008020000 */
[----:B------:R-:W-:Y:S01]  /*26210*/  UMOV UR17, 0xc0 ;  /* 0x000000c000117882 */ /* 0x000fe20000000000 */
        /* <DEDUP_REMOVED lines=8> */
[----:B----4-:R-:W-:-:S06]  /*262a0*/  UIADD3 UR24, UPT, UPT, UR40, 0x19c00, URZ ;  /* 0x00019c0028187890 */ /* 0x010fcc000fffe0ff */
[----:B------:R2:W-:Y:S01]  /*262b0*/  UTMASTG.5D [UR32], [UR4] ;  /* 0x00000020040073b5 */ /* 0x0005e20008020000 */
[----:B------:R-:W-:Y:S01]  /*262c0*/  UMOV UR26, UR30 ;  /* 0x0000001e001a7c82 */ /* 0x000fe20008000000 */
[----:B------:R-:W-:Y:S01]  /*262d0*/  UMOV UR18, UR23 ;  /* 0x0000001700127c82 */ /* 0x000fe20008000000 */
[----:B------:R-:W-:Y:S01]  /*262e0*/  UIADD3 UR8, UPT, UPT, UR40, 0x1fc00, URZ ;  /* 0x0001fc0028087890 */ /* 0x000fe2000fffe0ff */
[----:B------:R3:W-:Y:S01]  /*262f0*/  UTMASTG.5D [UR24], [UR4] ;  /* 0x00000018040073b5 */ /* 0x0007e20008020000 */
[----:B------:R4:W-:Y:S01]  /*26300*/  UTMASTG.5D [UR16], [UR4] ;  /* 0x00000010040073b5 */ /* 0x0009e20008020000 */
[----:B------:R-:W-:Y:S01]  /*26310*/  UMOV UR9, 0xc0 ;  /* 0x000000c000097882 */ /* 0x000fe20000000000 */
        /* <DEDUP_REMOVED lines=12> */
[----:B------:R2:W-:Y:S01]  /*263e0*/  UTMASTG.5D [UR16], [UR4] ;  /* 0x00000010040073b5 */ /* 0x0005e20008020000 */
[----:B------:R2:W-:Y:S02]  /*263f0*/  UTMASTG.5D [UR8], [UR4] ;  /* 0x00000008040073b5 */ /* 0x0005e40008020000 */
[----:B--2---:R-:W-:-:S15]  /*26400*/  R2UR.FILL UR42, R6 ;  /* 0x00000000062a72ca */ /* 0x004fde00004e0000 */
.L_x_413:
[----:B------:R-:W-:Y:S05]  /*26410*/  BSYNC.RECONVERGENT B0 ;  /* 0x0000000000007941 */ /* 0x000fea0003800200 */
.L_x_412:
[----:B------:R0:W-:Y:S01]  /*26420*/  UTMACMDFLUSH ;  /* 0x00000000000079b7 */ /* 0x0001e20000000000 */
[----:B------:R-:W-:-:S04]  /*26430*/  DEPBAR.LE SB0, 0x1 ;  /* 0x000080400000791a */ /* 0x000fc80000000000 */
[----:B------:R-:W-:Y:S05]  /*26440*/  BRA.U UP6, `(.L_x_414) ;  /* 0x0000000106047547 */ /* 0x000fea000b800000 */
[----:B------:R-:W-:Y:S05]  /*26450*/  BPT.TRAP 0x1 ;  /* 0x000000040000795c */ /* 0x000fea0000300000 */
.L_x_414:
[----:B------:R-:W-:-:S04]  /*26460*/  UIADD3 UR4, UPT, UPT, UR40, 0x380c0, URZ ;  /* 0x000380c028047890 */ /* 0x000fc8000fffe0ff */
[----:B------:R-:W-:-:S09]  /*26470*/  UPRMT UR4, UR6, 0x654, UR4 ;  /* 0x0000065406047896 */ /* 0x000fd20008000004 */
[----:B------:R-:W-:Y:S01]  /*26480*/  SYNCS.ARRIVE.TRANS64.RED.A1T0 RZ, [UR4], RZ ;  /* 0x000000ffffff79a7 */ /* 0x000fe20008100404 */
[----:B------:R-:W-:-:S04]  /*26490*/  DEPBAR.LE SB0, 0x0 ;  /* 0x000080000000791a */ /* 0x000fc80000000000 */
[----:B------:R-:W-:Y:S05]  /*264a0*/  BRA.U UP6, `(.L_x_415) ;  /* 0x0000000106047547 */ /* 0x000fea000b800000 */
[----:B------:R-:W-:Y:S05]  /*264b0*/  BPT.TRAP 0x1 ;  /* 0x000000040000795c */ /* 0x000fea0000300000 */
.L_x_415:
[----:B------:R-:W-:Y:S01]  /*264c0*/  UIADD3 UR4, UPT, UPT, UR40, 0x380c8, URZ ;  /* 0x000380c828047890 */ /* 0x000fe2000fffe0ff */
[----:B------:R-:W-:Y:S02]  /*264d0*/  IMAD.MOV.U32 R2, RZ, RZ, 0xffff ;  /* 0x0000ffffff027424 */ /* 0x000fe400078e00ff */
[----:B-1----:R-:W-:Y:S01]  /*264e0*/  IMAD.MOV.U32 R0, RZ, RZ, 0x1 ;  /* 0x00000001ff007424 */ /* 0x002fe200078e00ff */
[----:B------:R-:W-:-:S09]  /*264f0*/  UPRMT UR4, UR6, 0x654, UR4 ;  /* 0x0000065406047896 */ /* 0x000fd20008000004 */
[----:B------:R-:W-:Y:S01]  /*26500*/  SYNCS.ARRIVE.TRANS64.RED.A1T0 RZ, [UR4], RZ ;  /* 0x000000ffffff79a7 */ /* 0x000fe20008100404 */
[----:B------:R-:W1:Y:S01]  /*26510*/  LDS R3, [UR40+0x380e0] ;  /* 0x0380e028ff037984 */ /* 0x000e620008000800 */
[----:B------:R-:W-:Y:S02]  /*26520*/  UMOV UR4, 0x40 ;  /* 0x0000004000047882 */ /* 0x000fe40000000000 */
[----:B------:R-:W-:Y:S01]  /*26530*/  ULEA UR5, UR6, UR4, 0x18 ;  /* 0x0000000406057291 */ /* 0x000fe2000f8ec0ff */
[----:B------:R-:W-:-:S08]  /*26540*/  NOP ;  /* 0x0000000000007918 */ /* 0x000fd00000000000 */
[----:B------:R-:W2:Y:S01]  /*26550*/  LDS R5, [UR5+0x14] ;  /* 0x00001405ff057984 */ /* 0x000ea20008000800 */
[----:B-1----:R-:W-:-:S04]  /*26560*/  LOP3.LUT R3, R3, 0xffff, RZ, 0xc0, !PT ;  /* 0x0000ffff03037812 */ /* 0x002fc800078ec0ff */
[----:B------:R-:W-:-:S04]  /*26570*/  SHF.R.U32.HI R3, RZ, 0x5, R3 ;  /* 0x00000005ff037819 */ /* 0x000fc80000011603 */
[-C--:B------:R-:W-:Y:S02]  /*26580*/  SHF.L.U32 R2, R2, R3.reuse, RZ ;  /* 0x0000000302027219 */ /* 0x080fe400000006ff */
[----:B------:R-:W-:Y:S02]  /*26590*/  SHF.L.U32 R0, R0, R3, RZ ;  /* 0x0000000300007219 */ /* 0x000fe400000006ff */
[----:B--2---:R-:W-:-:S04]  /*265a0*/  LOP3.LUT R5, R5, R2, RZ, 0xc0, !PT ;  /* 0x0000000205057212 */ /* 0x004fc800078ec0ff */
[----:B------:R-:W-:-:S13]  /*265b0*/  ISETP.NE.AND P0, PT, R5, R2, PT ;  /* 0x000000020500720c */ /* 0x000fda0003f05270 */
[----:B------:R-:W-:Y:S05]  /*265c0*/  @P0 BRA `(.L_x_416) ;  /* 0x00000000005c0947 */ /* 0x000fea0003800000 */
[----:B------:R-:W1:Y:S02]  /*265d0*/  LDS R3, [UR5+0x18] ;  /* 0x00001805ff037984 */ /* 0x000e640008000800 */
[----:B-1----:R-:W-:-:S04]  /*265e0*/  LOP3.LUT R3, R3, R0, RZ, 0xc0, !PT ;  /* 0x0000000003037212 */ /* 0x002fc800078ec0ff */
[----:B------:R-:W-:-:S13]  /*265f0*/  ISETP.NE.AND P0, PT, R3, R0, PT ;  /* 0x000000000300720c */ /* 0x000fda0003f05270 */
[----:B------:R-:W-:Y:S05]  /*26600*/  @P0 BRA `(.L_x_417) ;  /* 0x0000000000400947 */ /* 0x000fea0003800000 */
[----:B------:R-:W-:Y:S01]  /*26610*/  R2UR UR4, R2 ;  /* 0x00000000020472ca */ /* 0x000fe200000e0000 */
[----:B------:R-:W1:Y:S01]  /*26620*/  S2R R3, SR_LANEID ;  /* 0x0000000000037919 */ /* 0x000e620000000000 */
[----:B------:R-:W-:-:S04]  /*26630*/  LOP3.LUT R4, RZ, R0, RZ, 0x33, !PT ;  /* 0x00000000ff047212 */ /* 0x000fc800078e33ff */
[----:B------:R-:W2:Y:S07]  /*26640*/  REDUX UR7, R4 ;  /* 0x00000000040773c4 */ /* 0x000eae0000000000 */
[----:B------:R-:W-:-:S03]  /*26650*/  ULOP3.LUT UR6, URZ, UR4, URZ, 0x33, !UPT ;  /* 0x00000004ff067292 */ /* 0x000fc6000f8e33ff */
[----:B------:R-:W-:Y:S02]  /*26660*/  VOTEU.ANY UR4, UPT, PT ;  /* 0x0000000000047886 */ /* 0x000fe400038e0100 */
[----:B------:R-:W-:Y:S01]  /*26670*/  UFLO.U32 UR4, UR4 ;  /* 0x00000004000472bd */ /* 0x000fe200080e0000 */
[----:B------:R-:W-:-:S04]  /*26680*/  IMAD.U32 R2, RZ, RZ, UR6 ;  /* 0x00000006ff027e24 */ /* 0x000fc8000f8e00ff */
[----:B------:R-:W3:Y:S02]  /*26690*/  REDUX UR8, R2 ;  /* 0x00000000020873c4 */ /* 0x000ee40000000000 */
[----:B------:R4:W-:Y:S01]  /*266a0*/  UTCATOMSWS.AND URZ, UR6 ;  /* 0x0000000600ff79e3 */ /* 0x0009e20008000000 */
[----:B--2---:R-:W-:Y:S01]  /*266b0*/  IMAD.U32 R0, RZ, RZ, UR7 ;  /* 0x00000007ff007e24 */ /* 0x004fe2000f8e00ff */
[----:B-1----:R-:W-:Y:S01]  /*266c0*/  ISETP.EQ.U32.AND P0, PT, R3, UR4, PT ;  /* 0x0000000403007c0c */ /* 0x002fe2000bf02070 */
[----:B---3--:R-:W-:-:S12]  /*266d0*/  IMAD.U32 R3, RZ, RZ, UR8 ;  /* 0x00000008ff037e24 */ /* 0x008fd8000f8e00ff */
[----:B------:R4:W-:Y:S04]  /*266e0*/  @P0 ATOMS.AND RZ, [UR5+0x14], R3 ;  /* 0x00001403ffff098c */ /* 0x0009e8000a800005 */
[----:B------:R4:W-:Y:S01]  /*266f0*/  @P0 ATOMS.AND RZ, [UR5+0x18], R0 ;  /* 0x00001800ffff098c */ /* 0x0009e2000a800005 */
[----:B------:R-:W-:Y:S05]  /*26700*/  BRA `(.L_x_418) ;  /* 0x0000000000147947 */ /* 0x000fea0003800000 */
.L_x_417:
[----:B------:R-:W-:Y:S02]  /*26710*/  MOV R2, 0x26730 ;  /* 0x0002673000027802 */ /* 0x000fe40000000f00 */
[----:B------:R-:W-:Y:S05]  /*26720*/  CALL.REL.NOINC `($__internal_0_$__cuda_sm10x_tcgen05_guardrail_trap_col_being_dealloced_not_returned_by_alloc) ;  /* 0x0000001000ec7944 */ /* 0x000fea0003c00000 */
[----:B------:R-:W-:Y:S05]  /*26730*/  BRA `(.L_x_418) ;  /* 0x0000000000087947 */ /* 0x000fea0003800000 */
.L_x_416:
[----:B------:R-:W-:Y:S02]  /*26740*/  MOV R2, 0x26760 ;  /* 0x0002676000027802 */ /* 0x000fe40000000f00 */
[----:B------:R-:W-:Y:S05]  /*26750*/  CALL.REL.NOINC `($__internal_2_$__cuda_sm10x_tcgen05_guardrail_trap_unallocated_columns_being_dealloced) ;  /* 0x0000001000f87944 */ /* 0x000fea0003c00000 */
.L_x_418:
[----:B------:R-:W-:Y:S01]  /*26760*/  NOP ;  /* 0x0000000000007918 */ /* 0x000fe20000000000 */
[----:B----4-:R-:W-:Y:S05]  /*26770*/  EXIT ;  /* 0x000000000000794d */ /* 0x010fea0003800000 */
.L_x_35:
[----:B------:R-:W-:-:S07]  /*26780*/  MOV R3, UR18 ;  /* 0x0000001200037c02 */ /* 0x000fce0008000f00 */
.L_x_419:
[----:B-1----:R1:W2:Y:S02]  /*26790*/  SYNCS.PHASECHK.TRANS64.TRYWAIT P0, [R3+URZ+0x38000], R4 ;  /* 0x03800004030075a7 */ /* 0x0022a400080011ff */
[----:B--2---:R-:W-:Y:S05]  /*267a0*/  @!P0 NANOSLEEP.SYNCS 0x989680 ;  /* 0x009896800000895d */ /* 0x004fea0003900000 */
[----:B------:R-:W2:Y:S02]  /*267b0*/  @!P0 SYNCS.PHASECHK.TRANS64 P0, [R3+URZ+0x38000], R4 ;  /* 0x03800004030085a7 */ /* 0x000ea400080010ff */
[----:B--2---:R-:W-:Y:S05]  /*267c0*/  @!P0 BRA `(.L_x_419) ;  /* 0xfffffffc00f08947 */ /* 0x004fea000383ffff */
[----:B------:R-:W-:Y:S05]  /*267d0*/  BRA `(.L_x_420) ;  /* 0xfffffdb400047947 */ /* 0x000fea000383ffff */
.L_x_37:
[----:B-1----:R-:W-:-:S07]  /*267e0*/  MOV R3, UR18 ;  /* 0x0000001200037c02 */ /* 0x002fce0008000f00 */
.L_x_421:
[----:B-1----:R1:W2:Y:S02]  /*267f0*/  SYNCS.PHASECHK.TRANS64.TRYWAIT P0, [R3+URZ+0x38020], R4 ;  /* 0x03802004030075a7 */ /* 0x0022a400080011ff */
[----:B--2---:R-:W-:Y:S05]  /*26800*/  @!P0 NANOSLEEP.SYNCS 0x989680 ;  /* 0x009896800000895d */ /* 0x004fea0003900000 */
[----:B------:R-:W2:Y:S02]  /*26810*/  @!P0 SYNCS.PHASECHK.TRANS64 P0, [R3+URZ+0x38020], R4 ;  /* 0x03802004030085a7 */ /* 0x000ea400080010ff */
[----:B--2---:R-:W-:Y:S05]  /*26820*/  @!P0 BRA `(.L_x_421) ;  /* 0xfffffffc00f08947 */ /* 0x004fea000383ffff */
[----:B------:R-:W-:Y:S05]  /*26830*/  BRA `(.L_x_422) ;  /* 0xfffffdb400047947 */ /* 0x000fea000383ffff */
.L_x_39:
[----:B------:R-:W-:-:S07]  /*26840*/  MOV R8, UR18 ;  /* 0x0000001200087c02 */ /* 0x000fce0008000f00 */
.L_x_423:
[----:B-1----:R1:W2:Y:S02]  /*26850*/  SYNCS.PHASECHK.TRANS64.TRYWAIT P0, [R8+URZ+0x38058], R3 ;  /* 0x03805803080075a7 */ /* 0x0022a400080011ff */
[----:B--2---:R-:W-:Y:S05]  /*26860*/  @!P0 NANOSLEEP.SYNCS 0x989680 ;  /* 0x009896800000895d */ /* 0x004fea0003900000 */
[----:B------:R-:W2:Y:S02]  /*26870*/  @!P0 SYNCS.PHASECHK.TRANS64 P0, [R8+URZ+0x38058], R3 ;  /* 0x03805803080085a7 */ /* 0x000ea400080010ff */
[----:B--2---:R-:W-:Y:S05]  /*26880*/  @!P0 BRA `(.L_x_423) ;  /* 0xfffffffc00f08947 */ /* 0x004fea000383ffff */
[----:B------:R-:W-:Y:S05]  /*26890*/  BRA `(.L_x_424) ;  /* 0xfffffdb400147947 */ /* 0x000fea000383ffff */
.L_x_43:
[----:B------:R-:W-:-:S07]  /*268a0*/  MOV R5, UR18 ;  /* 0x0000001200057c02 */ /* 0x000fce0008000f00 */
.L_x_425:
[----:B--2---:R2:W3:Y:S02]  /*268b0*/  SYNCS.PHASECHK.TRANS64.TRYWAIT P0, [R5+URZ+0x38008], R4 ;  /* 0x03800804050075a7 */ /* 0x0044e400080011ff */
[----:B---3--:R-:W-:Y:S05]  /*268c0*/  @!P0 NANOSLEEP.SYNCS 0x989680 ;  /* 0x009896800000895d */ /* 0x008fea0003900000 */
[----:B------:R-:W3:Y:S02]  /*268d0*/  @!P0 SYNCS.PHASECHK.TRANS64 P0, [R5+URZ+0x38008], R4 ;  /* 0x03800804050085a7 */ /* 0x000ee400080010ff */
[----:B---3--:R-:W-:Y:S05]  /*268e0*/  @!P0 BRA `(.L_x_425) ;  /* 0xfffffffc00f08947 */ /* 0x008fea000383ffff */
[----:B------:R-:W-:Y:S05]  /*268f0*/  BRA `(.L_x_426) ;  /* 0xfffffdb800e07947 */ /* 0x000fea000383ffff */
.L_x_45:
[----:B-1----:R-:W-:-:S07]  /*26900*/  MOV R8, UR18 ;  /* 0x0000001200087c02 */ /* 0x002fce0008000f00 */
.L_x_427:
[----:B-1----:R1:W2:Y:S02]  /*26910*/  SYNCS.PHASECHK.TRANS64.TRYWAIT P0, [R8+URZ+0x38068], R3 ;  /* 0x03806803080075a7 */ /* 0x0022a400080011ff */
[----:B--2---:R-:W-:Y:S05]  /*26920*/  @!P0 NANOSLEEP.SYNCS 0x989680 ;  /* 0x009896800000895d */ /* 0x004fea0003900000 */
[----:B------:R-:W2:Y:S02]  /*26930*/  @!P0 SYNCS.PHASECHK.TRANS64 P0, [R8+URZ+0x38068], R3 ;  /* 0x03806803080085a7 */ /* 0x000ea400080010ff */
[----:B--2---:R-:W-:Y:S05]  /*26940*/  @!P0 BRA `(.L_x_427) ;  /* 0xfffffffc00f08947 */ /* 0x004fea000383ffff */
[----:B------:R-:W-:Y:S05]  /*26950*/  BRA `(.L_x_428) ;  /* 0xfffffdb800ec7947 */ /* 0x000fea000383ffff */
.L_x_49:
[----:B------:R-:W-:-:S07]  /*26960*/  MOV R5, UR18 ;  /* 0x0000001200057c02 */ /* 0x000fce0008000f00 */
.L_x_429:
[----:B---3--:R3:W4:Y:S02]  /*26970*/  SYNCS.PHASECHK.TRANS64.TRYWAIT P0, [R5+URZ+0x38028], R4 ;  /* 0x03802804050075a7 */ /* 0x00872400080011ff */
[----:B----4-:R-:W-:Y:S05]  /*26980*/  @!P0 NANOSLEEP.SYNCS 0x989680 ;  /* 0x009896800000895d */ /* 0x010fea0003900000 */
[----:B------:R-:W4:Y:S02]  /*26990*/  @!P0 SYNCS.PHASECHK.TRANS64 P0, [R5+URZ+0x38028], R4 ;  /* 0x03802804050085a7 */ /* 0x000f2400080010ff */
[----:B----4-:R-:W-:Y:S05]  /*269a0*/  @!P0 BRA `(.L_x_429) ;  /* 0xfffffffc00f08947 */ /* 0x010fea000383ffff */
[----:B------:R-:W-:Y:S05]  /*269b0*/  BRA `(.L_x_430) ;  /* 0xfffffdc000ac7947 */ /* 0x000fea000383ffff */
.L_x_51:
[----:B------:R-:W-:-:S07]  /*269c0*/  MOV R6, UR18 ;  /* 0x0000001200067c02 */ /* 0x000fce0008000f00 */
.L_x_431:
[----:B----4-:R4:W1:Y:S02]  /*269d0*/  SYNCS.PHASECHK.TRANS64.TRYWAIT P0, [R6+URZ+0x380a0], R3 ;  /* 0x0380a003060075a7 */ /* 0x01086400080011ff */
[----:B-1----:R-:W-:Y:S05]  /*269e0*/  @!P0 NANOSLEEP.SYNCS 0x989680 ;  /* 0x009896800000895d */ /* 0x002fea0003900000 */
[----:B------:R-:W1:Y:S02]  /*269f0*/  @!P0 SYNCS.PHASECHK.TRANS64 P0, [R6+URZ+0x380a0], R3 ;  /* 0x0380a003060085a7 */ /* 0x000e6400080010ff */
[----:B-1----:R-:W-:Y:S05]  /*26a00*/  @!P0 BRA `(.L_x_431) ;  /* 0xfffffffc00f08947 */ /* 0x002fea000383ffff */
[----:B------:R-:W-:Y:S05]  /*26a10*/  BRA `(.L_x_432) ;  /* 0xfffffdc000a47947 */ /* 0x000fea000383ffff */
.L_x_53:
[----:B------:R-:W-:-:S07]  /*26a20*/  MOV R7, UR18 ;  /* 0x0000001200077c02 */ /* 0x000fce0008000f00 */
.L_x_433:
[----:B-1----:R1:W3:Y:S02]  /*26a30*/  SYNCS.PHASECHK.TRANS64.TRYWAIT P0, [R7+URZ+0x38058], R4 ;  /* 0x03805804070075a7 */ /* 0x0022e400080011ff */
[----:B---3--:R-:W-:Y:S05]  /*26a40*/  @!P0 NANOSLEEP.SYNCS 0x989680 ;  /* 0x009896800000895d */ /* 0x008fea0003900000 */
[----:B------:R-:W3:Y:S02]  /*26a50*/  @!P0 SYNCS.PHASECHK.TRANS64 P0, [R7+URZ+0x38058], R4 ;  /* 0x03805804070085a7 */ /* 0x000ee400080010ff */
[----:B---3--:R-:W-:Y:S05]  /*26a60*/  @!P0 BRA `(.L_x_433) ;  /* 0xfffffffc00f08947 */ /* 0x008fea000383ffff */
[----:B------:R-:W-:Y:S05]  /*26a70*/  BRA `(.L_x_434) ;  /* 0xfffffdc000a47947 */ /* 0x000fea000383ffff */
.L_x_57:
[----:B------:R-:W-:Y:S07]  /*26a80*/  MOV R5, UR5 ;  /* 0x0000000500057c02 */ /* 0x000fee0008000f00 */
.L_x_435:
[----:B-1----:R1:W2:Y:S02]  /*26a90*/  SYNCS.PHASECHK.TRANS64.TRYWAIT P0, [R5+URZ+0x38020], R6 ;  /* 0x03802006050075a7 */ /* 0x0022a400080011ff */
[----:B--2---:R-:W-:Y:S05]  /*26aa0*/  @!P0 NANOSLEEP.SYNCS 0x989680 ;  /* 0x009896800000895d */ /* 0x004fea0003900000 */
[----:B------:R-:W2:Y:S02]  /*26ab0*/  @!P0 SYNCS.PHASECHK.TRANS64 P0, [R5+URZ+0x38020], R6 ;  /* 0x03802006050085a7 */ /* 0x000ea400080010ff */
[----:B--2---:R-:W-:Y:S05]  /*26ac0*/  @!P0 BRA `(.L_x_435) ;  /* 0xfffffffc00f08947 */ /* 0x004fea000383ffff */
[----:B------:R-:W-:Y:S05]  /*26ad0*/  BRA `(.L_x_436) ;  /* 0xfffffdc400947947 */ /* 0x000fea000383ffff */
.L_x_60:
[----:B------:R-:W-:Y:S07]  /*26ae0*/  MOV R3, UR38 ;  /* 0x0000002600037c02 */ /* 0x000fee0008000f00 */
.L_x_437:
[----:B-1----:R1:W3:Y:S02]  /*26af0*/  SYNCS.PHASECHK.TRANS64.TRYWAIT P0, [R3+URZ+0x380a8], R4 ;  /* 0x0380a804030075a7 */ /* 0x0022e400080011ff */
[----:B---3--:R-:W-:Y:S05]  /*26b00*/  @!P0 NANOSLEEP.SYNCS 0x989680 ;  /* 0x009896800000895d */ /* 0x008fea0003900000 */
[----:B------:R-:W3:Y:S02]  /*26b10*/  @!P0 SYNCS.PHASECHK.TRANS64 P0, [R3+URZ+0x380a8], R4 ;  /* 0x0380a804030085a7 */ /* 0x000ee400080010ff */
[----:B---3--:R-:W-:Y:S05]  /*26b20*/  @!P0 BRA `(.L_x_437) ;  /* 0xfffffffc00f08947 */ /* 0x008fea000383ffff */
[----:B------:R-:W-:Y:S05]  /*26b30*/  BRA `(.L_x_438) ;  /* 0xfffffdcc00b07947 */ /* 0x000fea000383ffff */
.L_x_62:
[----:B------:R-:W-:Y:S07]  /*26b40*/  MOV R5, UR38 ;  /* 0x0000002600057c02 */ /* 0x000fee0008000f00 */
.L_x_439:
[----:B-1----:R1:W3:Y:S02]  /*26b50*/  SYNCS.PHASECHK.TRANS64.TRYWAIT P0, [R5+URZ+0x38068], R6 ;  /* 0x03806806050075a7 */ /* 0x0022e400080011ff */
[----:B---3--:R-:W-:Y:S05]  /*26b60*/  @!P0 NANOSLEEP.SYNCS 0x989680 ;  /* 0x009896800000895d */ /* 0x008fea0003900000 */
[----:B------:R-:W3:Y:S02]  /*26b70*/  @!P0 SYNCS.PHASECHK.TRANS64 P0, [R5+URZ+0x38068], R6 ;  /* 0x03806806050085a7 */ /* 0x000ee400080010ff */
[----:B---3--:R-:W-:Y:S05]  /*26b80*/  @!P0 BRA `(.L_x_439) ;  /* 0xfffffffc00f08947 */ /* 0x008fea000383ffff */
[----:B------:R-:W-:Y:S05]  /*26b90*/  BRA `(.L_x_440) ;  /* 0xfffffdcc00b47947 */ /* 0x000fea000383ffff */
.L_x_68:
[----:B------:R-:W-:Y:S07]  /*26ba0*/  MOV R3, UR4 ;  /* 0x0000000400037c02 */ /* 0x000fee0008000f00 */
.L_x_441:
[----:B--2---:R2:W3:Y:S02]  /*26bb0*/  SYNCS.PHASECHK.TRANS64.TRYWAIT P0, [R3+URZ+0x38020], R4 ;  /* 0x03802004030075a7 */ /* 0x0044e400080011ff */
[----:B---3--:R-:W-:Y:S05]  /*26bc0*/  @!P0 NANOSLEEP.SYNCS 0x989680 ;  /* 0x009896800000895d */ /* 0x008fea0003900000 */
[----:B------:R-:W3:Y:S02]  /*26bd0*/  @!P0 SYNCS.PHASECHK.TRANS64 P0, [R3+URZ+0x38020], R4 ;  /* 0x03802004030085a7 */ /* 0x000ee400080010ff */
[----:B---3--:R-:W-:Y:S05]  /*26be0*/  @!P0 BRA `(.L_x_441) ;  /* 0xfffffffc00f08947 */ /* 0x008fea000383ffff */
[----:B------:R-:W-:Y:S05]  /*26bf0*/  BRA `(.L_x_442) ;  /* 0xfffffdd800787947 */ /* 0x000fea000383ffff */
.L_x_70:
[----:B------:R-:W-:Y:S07]  /*26c00*/  MOV R3, UR38 ;  /* 0x0000002600037c02 */ /* 0x000fee0008000f00 */
.L_x_443:
[----:B--2---:R2:W3:Y:S02]  /*26c10*/  SYNCS.PHASECHK.TRANS64.TRYWAIT P0, [R3+URZ+0x380a0], R4 ;  /* 0x0380a004030075a7 */ /* 0x0044e400080011ff */
[----:B---3--:R-:W-:Y:S05]  /*26c20*/  @!P0 NANOSLEEP.SYNCS 0x989680 ;  /* 0x009896800000895d */ /* 0x008fea0003900000 */
[----:B------:R-:W3:Y:S02]  /*26c30*/  @!P0 SYNCS.PHASECHK.TRANS64 P0, [R3+URZ+0x380a0], R4 ;  /* 0x0380a004030085a7 */ /* 0x000ee400080010ff */
[----:B---3--:R-:W-:Y:S05]  /*26c40*/  @!P0 BRA `(.L_x_443) ;  /* 0xfffffffc00f08947 */ /* 0x008fea000383ffff */
[----:B------:R-:W-:Y:S05]  /*26c50*/  BRA `(.L_x_444) ;  /* 0xfffffdd800747947 */ /* 0x000fea000383ffff */
.L_x_72:
[----:B------:R-:W-:Y:S07]  /*26c60*/  MOV R3, UR38 ;  /* 0x0000002600037c02 */ /* 0x000fee0008000f00 */
.L_x_445:
[----:B--2---:R2:W3:Y:S02]  /*26c70*/  SYNCS.PHASECHK.TRANS64.TRYWAIT P0, [R3+URZ+0x38058], R4 ;  /* 0x03805804030075a7 */ /* 0x0044e400080011ff */
[----:B---3--:R-:W-:Y:S05]  /*26c80*/  @!P0 NANOSLEEP.SYNCS 0x989680 ;  /* 0x009896800000895d */ /* 0x008fea0003900000 */
[----:B------:R-:W3:Y:S02]  /*26c90*/  @!P0 SYNCS.PHASECHK.TRANS64 P0, [R3+URZ+0x38058], R4 ;  /* 0x03805804030085a7 */ /* 0x000ee400080010ff */
[----:B---3--:R-:W-:Y:S05]  /*26ca0*/  @!P0 BRA `(.L_x_445) ;  /* 0xfffffffc00f08947 */ /* 0x008fea000383ffff */
[----:B------:R-:W-:Y:S05]  /*26cb0*/  BRA `(.L_x_446) ;  /* 0xfffffdd800787947 */ /* 0x000fea000383ffff */
.L_x_80:
[----:B------:R-:W-:-:S07]  /*26cc0*/  MOV R0, UR12 ;  /* 0x0000000c00007c02 */ /* 0x000fce0008000f00 */
.L_x_447:
[----:B-1----:R1:W2:Y:S02]  /*26cd0*/  SYNCS.PHASECHK.TRANS64.TRYWAIT P0, [R0+URZ+0x380a8], R3 ;  /* 0x0380a803000075a7 */ /* 0x0022a400080011ff */
[----:B--2---:R-:W-:Y:S05]  /*26ce0*/  @!P0 NANOSLEEP.SYNCS 0x989680 ;  /* 0x009896800000895d */ /* 0x004fea0003900000 */
[----:B------:R-:W2:Y:S02]  /*26cf0*/  @!P0 SYNCS.PHASECHK.TRANS64 P0, [R0+URZ+0x380a8], R3 ;  /* 0x0380a803000085a7 */ /* 0x000ea400080010ff */
[----:B--2---:R-:W-:Y:S05]  /*26d00*/  @!P0 BRA `(.L_x_447) ;  /* 0xfffffffc00f08947 */ /* 0x004fea000383ffff */
[----:B------:R-:W-:Y:S05]  /*26d10*/  BRA `(.L_x_448) ;  /* 0xfffffddc009c7947 */ /* 0x000fea000383ffff */
.L_x_82:
[----:B------:R-:W-:-:S07]  /*26d20*/  MOV R4, UR12 ;  /* 0x0000000c00047c02 */ /* 0x000fce0008000f00 */
.L_x_449:
[----:B-1----:R1:W2:Y:S02]  /*26d30*/  SYNCS.PHASECHK.TRANS64.TRYWAIT P0, [R4+URZ+0x38068], R11 ;  /* 0x0380680b040075a7 */ /* 0x0022a400080011ff */
[----:B--2---:R-:W-:Y:S05]  /*26d40*/  @!P0 NANOSLEEP.SYNCS 0x989680 ;  /* 0x009896800000895d */ /* 0x004fea0003900000 */
[----:B------:R-:W2:Y:S02]  /*26d50*/  @!P0 SYNCS.PHASECHK.TRANS64 P0, [R4+URZ+0x38068], R11 ;  /* 0x0380680b040085a7 */ /* 0x000ea400080010ff */
[----:B--2---:R-:W-:Y:S05]  /*26d60*/  @!P0 BRA `(.L_x_449) ;  /* 0xfffffffc00f08947 */ /* 0x004fea000383ffff */
[----:B------:R-:W-:Y:S05]  /*26d70*/  BRA `(.L_x_450) ;  /* 0xfffffddc00a47947 */ /* 0x000fea000383ffff */
.L_x_89:
[----:B-1----:R1:W2:Y:S02]  /*26d80*/  SYNCS.PHASECHK.TRANS64.TRYWAIT P0, [R16+URZ+0x380c0], R3 ;  /* 0x0380c003100075a7 */ /* 0x0022a400080011ff */
[----:B--2---:R-:W-:Y:S05]  /*26d90*/  @!P0 NANOSLEEP.SYNCS 0x989680 ;  /* 0x009896800000895d */ /* 0x004fea0003900000 */
[----:B------:R-:W2:Y:S02]  /*26da0*/  @!P0 SYNCS.PHASECHK.TRANS64 P0, [R16+URZ+0x380c0], R3 ;  /* 0x0380c003100085a7 */ /* 0x000ea400080010ff */
[----:B--2---:R-:W-:Y:S05]  /*26db0*/  @!P0 BRA `(.L_x_89) ;  /* 0xfffffffc00f08947 */ /* 0x004fea000383ffff */
[----:B------:R-:W-:Y:S05]  /*26dc0*/  BRA `(.L_x_451) ;  /* 0xfffffde000c87947 */ /* 0x000fea000383ffff */
.L_x_155:
[----:B--2---:R2:W3:Y:S02]  /*26dd0*/  SYNCS.PHASECHK.TRANS64.TRYWAIT P0, [R16+URZ+0x380c8], R3 ;  /* 0x0380c803100075a7 */ /* 0x0044e400080011ff */
[----:B---3--:R-:W-:Y:S05]  /*26de0*/  @!P0 NANOSLEEP.SYNCS 0x989680 ;  /* 0x009896800000895d */ /* 0x008fea0003900000 */
[----:B------:R-:W3:Y:S02]  /*26df0*/  @!P0 SYNCS.PHASECHK.TRANS64 P0, [R16+URZ+0x380c8], R3 ;  /* 0x0380c803100085a7 */ /* 0x000ee400080010ff */
[----:B---3--:R-:W-:Y:S05]  /*26e00*/  @!P0 BRA `(.L_x_155) ;  /* 0xfffffffc00f08947 */ /* 0x008fea000383ffff */
[----:B------:R-:W-:Y:S05]  /*26e10*/  BRA `(.L_x_452) ;  /* 0xfffffe5c00907947 */ /* 0x000fea000383ffff */
.L_x_160:
[----:B-1----:R-:W-:-:S04]  /*26e20*/  MOV R0, UR36 ;  /* 0x0000002400007c02 */ /* 0x002fc80008000f00 */
[----:B------:R1:W2:Y:S03]  /*26e30*/  SYNCS.PHASECHK.TRANS64.TRYWAIT P0, [R0+URZ+0x38070], R3 ;  /* 0x03807003000075a7 */ /* 0x0002a600080011ff */
[----:B--2---:R-:W-:Y:S05]  /*26e40*/  @!P0 NANOSLEEP.SYNCS 0x989680 ;  /* 0x009896800000895d */ /* 0x004fea0003900000 */
[----:B------:R-:W2:Y:S02]  /*26e50*/  @!P0 SYNCS.PHASECHK.TRANS64 P0, [R0+URZ+0x38070], R3 ;  /* 0x03807003000085a7 */ /* 0x000ea400080010ff */
[----:B--2---:R-:W-:Y:S05]  /*26e60*/  @!P0 BRA `(.L_x_160) ;  /* 0xfffffffc00ec8947 */ /* 0x004fea000383ffff */
[----:B------:R-:W-:Y:S05]  /*26e70*/  BRA `(.L_x_453) ;  /* 0xfffffe6000887947 */ /* 0x000fea000383ffff */
.L_x_163:
[----:B-1----:R-:W-:-:S04]  /*26e80*/  MOV R0, UR36 ;  /* 0x0000002400007c02 */ /* 0x002fc80008000f00 */
[----:B------:R1:W2:Y:S03]  /*26e90*/  SYNCS.PHASECHK.TRANS64.TRYWAIT P0, [R0+URZ+0x38080], R3 ;  /* 0x03808003000075a7 */ /* 0x0002a600080011ff */
[----:B--2---:R-:W-:Y:S05]  /*26ea0*/  @!P0 NANOSLEEP.SYNCS 0x989680 ;  /* 0x009896800000895d */ /* 0x004fea0003900000 */
[----:B------:R-:W2:Y:S02]  /*26eb0*/  @!P0 SYNCS.PHASECHK.TRANS64 P0, [R0+URZ+0x38080], R3 ;  /* 0x03808003000085a7 */ /* 0x000ea400080010ff */
[----:B--2---:R-:W-:Y:S05]  /*26ec0*/  @!P0 BRA `(.L_x_163) ;  /* 0xfffffffc00ec8947 */ /* 0x004fea000383ffff */
[----:B------:R-:W-:Y:S05]  /*26ed0*/  BRA `(.L_x_454) ;  /* 0xfffffe6000a07947 */ /* 0x000fea000383ffff */
.L_x_166:
[----:B-1----:R-:W-:-:S04]  /*26ee0*/  MOV R0, UR36 ;  /* 0x0000002400007c02 */ /* 0x002fc80008000f00 */
[----:B------:R1:W2:Y:S03]  /*26ef0*/  SYNCS.PHASECHK.TRANS64.TRYWAIT P0, [R0+URZ+0x38070], R3 ;  /* 0x03807003000075a7 */ /* 0x0002a600080011ff */
[----:B--2---:R-:W-:Y:S05]  /*26f00*/  @!P0 NANOSLEEP.SYNCS 0x989680 ;  /* 0x009896800000895d */ /* 0x004fea0003900000 */
[----:B------:R-:W2:Y:S02]  /*26f10*/  @!P0 SYNCS.PHASECHK.TRANS64 P0, [R0+URZ+0x38070], R3 ;  /* 0x03807003000085a7 */ /* 0x000ea400080010ff */
[----:B--2---:R-:W-:Y:S05]  /*26f20*/  @!P0 BRA `(.L_x_166) ;  /* 0xfffffffc00ec8947 */ /* 0x004fea000383ffff */
[----:B------:R-:W-:Y:S05]  /*26f30*/  BRA `(.L_x_455) ;  /* 0xfffffe6400507947 */ /* 0x000fea000383ffff */
.L_x_168:
[----:B-1----:R-:W-:-:S04]  /*26f40*/  MOV R0, UR36 ;  /* 0x0000002400007c02 */ /* 0x002fc80008000f00 */
[----:B------:R1:W2:Y:S03]  /*26f50*/  SYNCS.PHASECHK.TRANS64.TRYWAIT P0, [R0+URZ+0x38090], R3 ;  /* 0x03809003000075a7 */ /* 0x0002a600080011ff */
[----:B--2---:R-:W-:Y:S05]  /*26f60*/  @!P0 NANOSLEEP.SYNCS 0x989680 ;  /* 0x009896800000895d */ /* 0x004fea0003900000 */
[----:B------:R-:W2:Y:S02]  /*26f70*/  @!P0 SYNCS.PHASECHK.TRANS64 P0, [R0+URZ+0x38090], R3 ;  /* 0x03809003000085a7 */ /* 0x000ea400080010ff */
[----:B--2---:R-:W-:Y:S05]  /*26f80*/  @!P0 BRA `(.L_x_168) ;  /* 0xfffffffc00ec8947 */ /* 0x004fea000383ffff */
[----:B------:R-:W-:Y:S05]  /*26f90*/  BRA `(.L_x_456) ;  /* 0xfffffe6400907947 */ /* 0x000fea000383ffff */
.L_x_205:
[----:B-1----:R-:W-:-:S04]  /*26fa0*/  MOV R0, UR36 ;  /* 0x0000002400007c02 */ /* 0x002fc80008000f00 */
[----:B------:R1:W2:Y:S03]  /*26fb0*/  SYNCS.PHASECHK.TRANS64.TRYWAIT P1, [R0+URZ+0x38080], R3 ;  /* 0x03808003000075a7 */ /* 0x0002a600080211ff */
[----:B--2---:R-:W-:Y:S05]  /*26fc0*/  @!P1 NANOSLEEP.SYNCS 0x989680 ;  /* 0x009896800000995d */ /* 0x004fea0003900000 */
[----:B------:R-:W2:Y:S02]  /*26fd0*/  @!P1 SYNCS.PHASECHK.TRANS64 P1, [R0+URZ+0x38080], R3 ;  /* 0x03808003000095a7 */ /* 0x000ea400080210ff */
[----:B--2---:R-:W-:Y:S05]  /*26fe0*/  @!P1 BRA `(.L_x_205) ;  /* 0xfffffffc00ec9947 */ /* 0x004fea000383ffff */
[----:B------:R-:W-:Y:S05]  /*26ff0*/  BRA `(.L_x_457) ;  /* 0xfffffe94006c7947 */ /* 0x000fea000383ffff */
.L_x_208:
[----:B-1----:R-:W-:-:S04]  /*27000*/  MOV R0, UR36 ;  /* 0x0000002400007c02 */ /* 0x002fc80008000f00 */
[----:B------:R1:W2:Y:S03]  /*27010*/  SYNCS.PHASECHK.TRANS64.TRYWAIT P0, [R0+URZ+0x38098], R3 ;  /* 0x03809803000075a7 */ /* 0x0002a600080011ff */
[----:B--2---:R-:W-:Y:S05]  /*27020*/  @!P0 NANOSLEEP.SYNCS 0x989680 ;  /* 0x009896800000895d */ /* 0x004fea0003900000 */
[----:B------:R-:W2:Y:S02]  /*27030*/  @!P0 SYNCS.PHASECHK.TRANS64 P0, [R0+URZ+0x38098], R3 ;  /* 0x03809803000085a7 */ /* 0x000ea400080010ff */
[----:B--2---:R-:W-:Y:S05]  /*27040*/  @!P0 BRA `(.L_x_208) ;  /* 0xfffffffc00ec8947 */ /* 0x004fea000383ffff */
[----:B------:R-:W-:Y:S05]  /*27050*/  BRA `(.L_x_458) ;  /* 0xfffffe9400f47947 */ /* 0x000fea000383ffff */
.L_x_247:
[----:B-1----:R-:W-:-:S04]  /*27060*/  MOV R0, UR36 ;  /* 0x0000002400007c02 */ /* 0x002fc80008000f00 */
[----:B------:R1:W2:Y:S03]  /*27070*/  SYNCS.PHASECHK.TRANS64.TRYWAIT P0, [R0+URZ+0x38070], R3 ;  /* 0x03807003000075a7 */ /* 0x0002a600080011ff */
[----:B--2---:R-:W-:Y:S05]  /*27080*/  @!P0 NANOSLEEP.SYNCS 0x989680 ;  /* 0x009896800000895d */ /* 0x004fea0003900000 */
[----:B------:R-:W2:Y:S02]  /*27090*/  @!P0 SYNCS.PHASECHK.TRANS64 P0, [R0+URZ+0x38070], R3 ;  /* 0x03807003000085a7 */ /* 0x000ea400080010ff */
[----:B--2---:R-:W-:Y:S05]  /*270a0*/  @!P0 BRA `(.L_x_247) ;  /* 0xfffffffc00ec8947 */ /* 0x004fea000383ffff */
[----:B------:R-:W-:Y:S05]  /*270b0*/  BRA `(.L_x_459) ;  /* 0xfffffec400f07947 */ /* 0x000fea000383ffff */
.L_x_250:
[----:B-1----:R-:W-:-:S04]  /*270c0*/  MOV R0, UR36 ;  /* 0x0000002400007c02 */ /* 0x002fc80008000f00 */
[----:B------:R1:W2:Y:S03]  /*270d0*/  SYNCS.PHASECHK.TRANS64.TRYWAIT P0, [R0+URZ+0x38090], R3 ;  /* 0x03809003000075a7 */ /* 0x0002a600080011ff */
[----:B--2---:R-:W-:Y:S05]  /*270e0*/  @!P0 NANOSLEEP.SYNCS 0x989680 ;  /* 0x009896800000895d */ /* 0x004fea0003900000 */
[----:B------:R-:W2:Y:S02]  /*270f0*/  @!P0 SYNCS.PHASECHK.TRANS64 P0, [R0+URZ+0x38090], R3 ;  /* 0x03809003000085a7 */ /* 0x000ea400080010ff */
[----:B--2---:R-:W-:Y:S05]  /*27100*/  @!P0 BRA `(.L_x_250) ;  /* 0xfffffffc00ec8947 */ /* 0x004fea000383ffff */
[----:B------:R-:W-:Y:S05]  /*27110*/  BRA `(.L_x_460) ;  /* 0xfffffec8000c7947 */ /* 0x000fea000383ffff */
.L_x_252:
[----:B-1----:R-:W-:-:S04]  /*27120*/  MOV R0, UR36 ;  /* 0x0000002400007c02 */ /* 0x002fc80008000f00 */
[----:B------:R1:W2:Y:S03]  /*27130*/  SYNCS.PHASECHK.TRANS64.TRYWAIT P0, [R0+URZ+0x380c0], R5 ;  /* 0x0380c005000075a7 */ /* 0x0002a600080011ff */
[----:B--2---:R-:W-:Y:S05]  /*27140*/  @!P0 NANOSLEEP.SYNCS 0x989680 ;  /* 0x009896800000895d */ /* 0x004fea0003900000 */
[----:B------:R-:W2:Y:S02]  /*27150*/  @!P0 SYNCS.PHASECHK.TRANS64 P0, [R0+URZ+0x380c0], R5 ;  /* 0x0380c005000085a7 */ /* 0x000ea400080010ff */
[----:B--2---:R-:W-:Y:S05]  /*27160*/  @!P0 BRA `(.L_x_252) ;  /* 0xfffffffc00ec8947 */ /* 0x004fea000383ffff */
[----:B------:R-:W-:Y:S05]  /*27170*/  BRA `(.L_x_461) ;  /* 0xfffffec800147947 */ /* 0x000fea000383ffff */
.L_x_276:
[----:B-1----:R-:W-:-:S04]  /*27180*/  MOV R0, UR36 ;  /* 0x0000002400007c02 */ /* 0x002fc80008000f00 */
[----:B------:R1:W3:Y:S03]  /*27190*/  SYNCS.PHASECHK.TRANS64.TRYWAIT P1, [R0+URZ+0x38080], R3 ;  /* 0x03808003000075a7 */ /* 0x0002e600080211ff */
[----:B---3--:R-:W-:Y:S05]  /*271a0*/  @!P1 NANOSLEEP.SYNCS 0x989680 ;  /* 0x009896800000995d */ /* 0x008fea0003900000 */
[----:B------:R-:W3:Y:S02]  /*271b0*/  @!P1 SYNCS.PHASECHK.TRANS64 P1, [R0+URZ+0x38080], R3 ;  /* 0x03808003000095a7 */ /* 0x000ee400080210ff */
[----:B---3--:R-:W-:Y:S05]  /*271c0*/  @!P1 BRA `(.L_x_276) ;  /* 0xfffffffc00ec9947 */ /* 0x008fea000383ffff */
[----:B------:R-:W-:Y:S05]  /*271d0*/  BRA `(.L_x_462) ;  /* 0xffffff0000307947 */ /* 0x000fea000383ffff */
.L_x_280:
[----:B-1----:R-:W-:-:S04]  /*271e0*/  MOV R0, UR36 ;  /* 0x0000002400007c02 */ /* 0x002fc80008000f00 */
[----:B------:R1:W2:Y:S03]  /*271f0*/  SYNCS.PHASECHK.TRANS64.TRYWAIT P0, [R0+URZ+0x38098], R3 ;  /* 0x03809803000075a7 */ /* 0x0002a600080011ff */
[----:B--2---:R-:W-:Y:S05]  /*27200*/  @!P0 NANOSLEEP.SYNCS 0x989680 ;  /* 0x009896800000895d */ /* 0x004fea0003900000 */
[----:B------:R-:W2:Y:S02]  /*27210*/  @!P0 SYNCS.PHASECHK.TRANS64 P0, [R0+URZ+0x38098], R3 ;  /* 0x03809803000085a7 */ /* 0x000ea400080010ff */
[----:B--2---:R-:W-:Y:S05]  /*27220*/  @!P0 BRA `(.L_x_280) ;  /* 0xfffffffc00ec8947 */ /* 0x004fea000383ffff */
[----:B------:R-:W-:Y:S05]  /*27230*/  BRA `(.L_x_463) ;  /* 0xffffff0000987947 */ /* 0x000fea000383ffff */
.L_x_282:
[----:B-1----:R-:W-:-:S04]  /*27240*/  MOV R0, UR36 ;  /* 0x0000002400007c02 */ /* 0x002fc80008000f00 */
[----:B------:R1:W2:Y:S03]  /*27250*/  SYNCS.PHASECHK.TRANS64.TRYWAIT P0, [R0+URZ+0x380c8], R3 ;  /* 0x0380c803000075a7 */ /* 0x0002a600080011ff */
[----:B--2---:R-:W-:Y:S05]  /*27260*/  @!P0 NANOSLEEP.SYNCS 0x989680 ;  /* 0x009896800000895d */ /* 0x004fea0003900000 */
[----:B------:R-:W2:Y:S02]  /*27270*/  @!P0 SYNCS.PHASECHK.TRANS64 P0, [R0+URZ+0x380c8], R3 ;  /* 0x0380c803000085a7 */ /* 0x000ea400080010ff */
[----:B--2---:R-:W-:Y:S05]  /*27280*/  @!P0 BRA `(.L_x_282) ;  /* 0xfffffffc00ec8947 */ /* 0x004fea000383ffff */
[----:B------:R-:W-:Y:S05]  /*27290*/  BRA `(.L_x_464) ;  /* 0xffffff0000a07947 */ /* 0x000fea000383ffff */
.L_x_306:
[----:B-1----:R-:W-:-:S04]  /*272a0*/  MOV R0, UR53 ;  /* 0x0000003500007c02 */ /* 0x002fc80008000f00 */
[----:B------:R1:W2:Y:S03]  /*272b0*/  SYNCS.PHASECHK.TRANS64.TRYWAIT P0, [R0+URZ], R3 ;  /* 0x00000003000075a7 */ /* 0x0002a600080011ff */
[----:B--2---:R-:W-:Y:S05]  /*272c0*/  @!P0 NANOSLEEP.SYNCS 0x989680 ;  /* 0x009896800000895d */ /* 0x004fea0003900000 */
[----:B------:R-:W2:Y:S02]  /*272d0*/  @!P0 SYNCS.PHASECHK.TRANS64 P0, [R0+URZ], R3 ;  /* 0x00000003000085a7 */ /* 0x000ea400080010ff */
[----:B--2---:R-:W-:Y:S05]  /*272e0*/  @!P0 BRA `(.L_x_306) ;  /* 0xfffffffc00ec8947 */ /* 0x004fea000383ffff */
[----:B------:R-:W-:Y:S05]  /*272f0*/  BRA `(.L_x_465) ;  /* 0xffffff3800c47947 */ /* 0x000fea000383ffff */
.L_x_309:
[----:B-1----:R-:W-:-:S04]  /*27300*/  MOV R0, UR50 ;  /* 0x0000003200007c02 */ /* 0x002fc80008000f00 */
[----:B------:R1:W3:Y:S03]  /*27310*/  SYNCS.PHASECHK.TRANS64.TRYWAIT P1, [R0+URZ], R3 ;  /* 0x00000003000075a7 */ /* 0x0002e600080211ff */
[----:B---3--:R-:W-:Y:S05]  /*27320*/  @!P1 NANOSLEEP.SYNCS 0x989680 ;  /* 0x009896800000995d */ /* 0x008fea0003900000 */
[----:B------:R-:W3:Y:S02]  /*27330*/  @!P1 SYNCS.PHASECHK.TRANS64 P1, [R0+URZ], R3 ;  /* 0x00000003000095a7 */ /* 0x000ee400080210ff */
[----:B---3--:R-:W-:Y:S05]  /*27340*/  @!P1 BRA `(.L_x_309) ;  /* 0xfffffffc00ec9947 */ /* 0x008fea000383ffff */
[----:B------:R-:W-:Y:S05]  /*27350*/  BRA `(.L_x_466) ;  /* 0xffffff3c00687947 */ /* 0x000fea000383ffff */
.L_x_314:
[----:B-1----:R-:W-:-:S04]  /*27360*/  MOV R4, UR61 ;  /* 0x0000003d00047c02 */ /* 0x002fc80008000f00 */
[----:B------:R1:W2:Y:S03]  /*27370*/  SYNCS.PHASECHK.TRANS64.TRYWAIT P2, [R4+URZ+0x380d0], R3 ;  /* 0x0380d003040075a7 */ /* 0x0002a600080411ff */
[----:B--2---:R-:W-:Y:S05]  /*27380*/  @!P2 NANOSLEEP.SYNCS 0x989680 ;  /* 0x009896800000a95d */ /* 0x004fea0003900000 */
[----:B------:R-:W2:Y:S02]  /*27390*/  @!P2 SYNCS.PHASECHK.TRANS64 P2, [R4+URZ+0x380d0], R3 ;  /* 0x0380d0030400a5a7 */ /* 0x000ea400080410ff */
[----:B--2---:R-:W-:Y:S05]  /*273a0*/  @!P2 BRA `(.L_x_314) ;  /* 0xfffffffc00eca947 */ /* 0x004fea000383ffff */
[----:B------:R-:W-:Y:S05]  /*273b0*/  BRA `(.L_x_467) ;  /* 0xffffff44005c7947 */ /* 0x000fea000383ffff */
.L_x_318:
[----:B--2---:R-:W-:-:S04]  /*273c0*/  MOV R3, UR53 ;  /* 0x0000003500037c02 */ /* 0x004fc80008000f00 */
[----:B------:R2:W3:Y:S03]  /*273d0*/  SYNCS.PHASECHK.TRANS64.TRYWAIT P2, [R3+URZ], R0 ;  /* 0x00000000030075a7 */ /* 0x0004e600080411ff */
[----:B---3--:R-:W-:Y:S05]  /*273e0*/  @!P2 NANOSLEEP.SYNCS 0x989680 ;  /* 0x009896800000a95d */ /* 0x008fea0003900000 */
[----:B------:R-:W3:Y:S02]  /*273f0*/  @!P2 SYNCS.PHASECHK.TRANS64 P2, [R3+URZ], R0 ;  /* 0x000000000300a5a7 */ /* 0x000ee400080410ff */
[----:B---3--:R-:W-:Y:S05]  /*27400*/  @!P2 BRA `(.L_x_318) ;  /* 0xfffffffc00eca947 */ /* 0x008fea000383ffff */
[----:B------:R-:W-:Y:S05]  /*27410*/  BRA `(.L_x_468) ;  /* 0xffffff5800e47947 */ /* 0x000fea000383ffff */
.L_x_323:
[----:B--2---:R-:W-:-:S04]  /*27420*/  MOV R0, UR50 ;  /* 0x0000003200007c02 */ /* 0x004fc80008000f00 */
[----:B------:R2:W3:Y:S03]  /*27430*/  SYNCS.PHASECHK.TRANS64.TRYWAIT P1, [R0+URZ], R3 ;  /* 0x00000003000075a7 */ /* 0x0004e600080211ff */
[----:B---3--:R-:W-:Y:S05]  /*27440*/  @!P1 NANOSLEEP.SYNCS 0x989680 ;  /* 0x009896800000995d */ /* 0x008fea0003900000 */
[----:B------:R-:W3:Y:S02]  /*27450*/  @!P1 SYNCS.PHASECHK.TRANS64 P1, [R0+URZ], R3 ;  /* 0x00000003000095a7 */ /* 0x000ee400080210ff */
[----:B---3--:R-:W-:Y:S05]  /*27460*/  @!P1 BRA `(.L_x_323) ;  /* 0xfffffffc00ec9947 */ /* 0x008fea000383ffff */
[----:B------:R-:W-:Y:S05]  /*27470*/  BRA `(.L_x_469) ;  /* 0xffffff5c00907947 */ /* 0x000fea000383ffff */
.L_x_328:
[----:B-1----:R-:W-:-:S04]  /*27480*/  MOV R0, UR51 ;  /* 0x0000003300007c02 */ /* 0x002fc80008000f00 */
[----:B------:R1:W2:Y:S03]  /*27490*/  SYNCS.PHASECHK.TRANS64.TRYWAIT P1, [R0+URZ], R3 ;  /* 0x00000003000075a7 */ /* 0x0002a600080211ff */
[----:B--2---:R-:W-:Y:S05]  /*274a0*/  @!P1 NANOSLEEP.SYNCS 0x989680 ;  /* 0x009896800000995d */ /* 0x004fea0003900000 */
[----:B------:R-:W2:Y:S02]  /*274b0*/  @!P1 SYNCS.PHASECHK.TRANS64 P1, [R0+URZ], R3 ;  /* 0x00000003000095a7 */ /* 0x000ea400080210ff */
[----:B--2---:R-:W-:Y:S05]  /*274c0*/  @!P1 BRA `(.L_x_328) ;  /* 0xfffffffc00ec9947 */ /* 0x004fea000383ffff */
[----:B------:R-:W-:Y:S05]  /*274d0*/  BRA `(.L_x_470) ;  /* 0xffffff6000707947 */ /* 0x000fea000383ffff */
.L_x_334:
[----:B-1----:R-:W-:-:S04]  /*274e0*/  MOV R4, UR61 ;  /* 0x0000003d00047c02 */ /* 0x002fc80008000f00 */
[----:B------:R1:W2:Y:S03]  /*274f0*/  SYNCS.PHASECHK.TRANS64.TRYWAIT P2, [R4+URZ+0x380d0], R3 ;  /* 0x0380d003040075a7 */ /* 0x0002a600080411ff */
[----:B--2---:R-:W-:Y:S05]  /*27500*/  @!P2 NANOSLEEP.SYNCS 0x989680 ;  /* 0x009896800000a95d */ /* 0x004fea0003900000 */
[----:B------:R-:W2:Y:S02]  /*27510*/  @!P2 SYNCS.PHASECHK.TRANS64 P2, [R4+URZ+0x380d0], R3 ;  /* 0x0380d0030400a5a7 */ /* 0x000ea400080410ff */
[----:B--2---:R-:W-:Y:S05]  /*27520*/  @!P2 BRA `(.L_x_334) ;  /* 0xfffffffc00eca947 */ /* 0x004fea000383ffff */
[----:B------:R-:W-:Y:S05]  /*27530*/  BRA `(.L_x_471) ;  /* 0xffffff7c006c7947 */ /* 0x000fea000383ffff */
.L_x_338:
[----:B--2---:R-:W-:-:S04]  /*27540*/  MOV R3, UR53 ;  /* 0x0000003500037c02 */ /* 0x004fc80008000f00 */
[----:B------:R2:W3:Y:S03]  /*27550*/  SYNCS.PHASECHK.TRANS64.TRYWAIT P2, [R3+URZ], R0 ;  /* 0x00000000030075a7 */ /* 0x0004e600080411ff */
[----:B---3--:R-:W-:Y:S05]  /*27560*/  @!P2 NANOSLEEP.SYNCS 0x989680 ;  /* 0x009896800000a95d */ /* 0x008fea0003900000 */
[----:B------:R-:W3:Y:S02]  /*27570*/  @!P2 SYNCS.PHASECHK.TRANS64 P2, [R3+URZ], R0 ;  /* 0x000000000300a5a7 */ /* 0x000ee400080410ff */
[----:B---3--:R-:W-:Y:S05]  /*27580*/  @!P2 BRA `(.L_x_338) ;  /* 0xfffffffc00eca947 */ /* 0x008fea000383ffff */
[----:B------:R-:W-:Y:S05]  /*27590*/  BRA `(.L_x_472) ;  /* 0xffffff9000e87947 */ /* 0x000fea000383ffff */
.L_x_343:
[----:B--2---:R-:W-:-:S04]  /*275a0*/  MOV R0, UR51 ;  /* 0x0000003300007c02 */ /* 0x004fc80008000f00 */
[----:B------:R2:W3:Y:S03]  /*275b0*/  SYNCS.PHASECHK.TRANS64.TRYWAIT P1, [R0+URZ], R3 ;  /* 0x00000003000075a7 */ /* 0x0004e600080211ff */
[----:B---3--:R-:W-:Y:S05]  /*275c0*/  @!P1 NANOSLEEP.SYNCS 0x989680 ;  /* 0x009896800000995d */ /* 0x008fea0003900000 */
[----:B------:R-:W3:Y:S02]  /*275d0*/  @!P1 SYNCS.PHASECHK.TRANS64 P1, [R0+URZ], R3 ;  /* 0x00000003000095a7 */ /* 0x000ee400080210ff */
[----:B---3--:R-:W-:Y:S05]  /*275e0*/  @!P1 BRA `(.L_x_343) ;  /* 0xfffffffc00ec9947 */ /* 0x008fea000383ffff */
[----:B------:R-:W-:Y:S05]  /*275f0*/  BRA `(.L_x_473) ;  /* 0xffffff9400947947 */ /* 0x000fea000383ffff */
.L_x_348:
[----:B-1----:R-:W-:-:S04]  /*27600*/  MOV R0, UR53 ;  /* 0x0000003500007c02 */ /* 0x002fc80008000f00 */
[----:B------:R1:W2:Y:S03]  /*27610*/  SYNCS.PHASECHK.TRANS64.TRYWAIT P0, [R0+URZ], R3 ;  /* 0x00000003000075a7 */ /* 0x0002a600080011ff */
[----:B--2---:R-:W-:Y:S05]  /*27620*/  @!P0 NANOSLEEP.SYNCS 0x989680 ;  /* 0x009896800000895d */ /* 0x004fea0003900000 */
[----:B------:R-:W2:Y:S02]  /*27630*/  @!P0 SYNCS.PHASECHK.TRANS64 P0, [R0+URZ], R3 ;  /* 0x00000003000085a7 */ /* 0x000ea400080010ff */
[----:B--2---:R-:W-:Y:S05]  /*27640*/  @!P0 BRA `(.L_x_348) ;  /* 0xfffffffc00ec8947 */ /* 0x004fea000383ffff */
[----:B------:R-:W-:Y:S05]  /*27650*/  BRA `(.L_x_474) ;  /* 0xffffff9800387947 */ /* 0x000fea000383ffff */
.L_x_352:
[----:B------:R-:W-:-:S07]  /*27660*/  MOV R0, UR8 ;  /* 0x0000000800007c02 */ /* 0x000fce0008000f00 */
.L_x_475:
[----:B-1----:R1:W2:Y:S02]  /*27670*/  SYNCS.PHASECHK.TRANS64.TRYWAIT P1, [R0+URZ+0x38010], R5 ;  /* 0x03801005000075a7 */ /* 0x0022a400080211ff */
[----:B--2---:R-:W-:Y:S05]  /*27680*/  @!P1 NANOSLEEP.SYNCS 0x989680 ;  /* 0x009896800000995d */ /* 0x004fea0003900000 */
[----:B------:R-:W2:Y:S02]  /*27690*/  @!P1 SYNCS.PHASECHK.TRANS64 P1, [R0+URZ+0x38010], R5 ;  /* 0x03801005000095a7 */ /* 0x000ea400080210ff */
[----:B--2---:R-:W-:Y:S05]  /*276a0*/  @!P1 BRA `(.L_x_475) ;  /* 0xfffffffc00f09947 */ /* 0x004fea000383ffff */
[----:B------:R-:W-:Y:S05]  /*276b0*/  BRA `(.L_x_476) ;  /* 0xffffff9c00587947 */ /* 0x000fea000383ffff */
.L_x_358:
[----:B-1----:R-:W-:-:S07]  /*276c0*/  MOV R0, UR8 ;  /* 0x0000000800007c02 */ /* 0x002fce0008000f00 */
.L_x_477:
[----:B-1----:R1:W2:Y:S02]  /*276d0*/  SYNCS.PHASECHK.TRANS64.TRYWAIT P1, [R0+URZ+0x38038], R5 ;  /* 0x03803805000075a7 */ /* 0x0022a400080211ff */
[----:B--2---:R-:W-:Y:S05]  /*276e0*/  @!P1 NANOSLEEP.SYNCS 0x989680 ;  /* 0x009896800000995d */ /* 0x004fea0003900000 */
[----:B------:R-:W2:Y:S02]  /*276f0*/  @!P1 SYNCS.PHASECHK.TRANS64 P1, [R0+URZ+0x38038], R5 ;  /* 0x03803805000095a7 */ /* 0x000ea400080210ff */
[----:B--2---:R-:W-:Y:S05]  /*27700*/  @!P1 BRA `(.L_x_477) ;  /* 0xfffffffc00f09947 */ /* 0x004fea000383ffff */
[----:B------:R-:W-:Y:S05]  /*27710*/  BRA `(.L_x_478) ;  /* 0xffffffa0000c7947 */ /* 0x000fea000383ffff */
.L_x_364:
[----:B-1----:R-:W-:-:S07]  /*27720*/  MOV R0, UR8 ;  /* 0x0000000800007c02 */ /* 0x002fce0008000f00 */
.L_x_479:
[----:B-1----:R1:W2:Y:S02]  /*27730*/  SYNCS.PHASECHK.TRANS64.TRYWAIT P1, [R0+URZ+0x38018], R5 ;  /* 0x03801805000075a7 */ /* 0x0022a400080211ff */
[----:B--2---:R-:W-:Y:S05]  /*27740*/  @!P1 NANOSLEEP.SYNCS 0x989680 ;  /* 0x009896800000995d */ /* 0x004fea0003900000 */
[----:B------:R-:W2:Y:S02]  /*27750*/  @!P1 SYNCS.PHASECHK.TRANS64 P1, [R0+URZ+0x38018], R5 ;  /* 0x03801805000095a7 */ /* 0x000ea400080210ff */
[----:B--2---:R-:W-:Y:S05]  /*27760*/  @!P1 BRA `(.L_x_479) ;  /* 0xfffffffc00f09947 */ /* 0x004fea000383ffff */
[----:B------:R-:W-:Y:S05]  /*27770*/  BRA `(.L_x_480) ;  /* 0xffffffa000b47947 */ /* 0x000fea000383ffff */
.L_x_370:
[----:B-1----:R-:W-:-:S07]  /*27780*/  MOV R0, UR8 ;  /* 0x0000000800007c02 */ /* 0x002fce0008000f00 */
.L_x_481:
[----:B-1----:R1:W2:Y:S02]  /*27790*/  SYNCS.PHASECHK.TRANS64.TRYWAIT P1, [R0+URZ+0x38040], R5 ;  /* 0x03804005000075a7 */ /* 0x0022a400080211ff */
[----:B--2---:R-:W-:Y:S05]  /*277a0*/  @!P1 NANOSLEEP.SYNCS 0x989680 ;  /* 0x009896800000995d */ /* 0x004fea0003900000 */
[----:B------:R-:W2:Y:S02]  /*277b0*/  @!P1 SYNCS.PHASECHK.TRANS64 P1, [R0+URZ+0x38040], R5 ;  /* 0x03804005000095a7 */ /* 0x000ea400080210ff */
[----:B--2---:R-:W-:Y:S05]  /*277c0*/  @!P1 BRA `(.L_x_481) ;  /* 0xfffffffc00f09947 */ /* 0x004fea000383ffff */
[----:B------:R-:W-:Y:S05]  /*277d0*/  BRA `(.L_x_482) ;  /* 0xffffffa4006c7947 */ /* 0x000fea000383ffff */
.L_x_376:
[----:B-1----:R-:W-:-:S07]  /*277e0*/  MOV R0, UR49 ;  /* 0x0000003100007c02 */ /* 0x002fce0008000f00 */
.L_x_483:
[----:B-1----:R1:W2:Y:S02]  /*277f0*/  SYNCS.PHASECHK.TRANS64.TRYWAIT P1, [R0+URZ+0x38038], R3 ;  /* 0x03803803000075a7 */ /* 0x0022a400080211ff */
[----:B--2---:R-:W-:Y:S05]  /*27800*/  @!P1 NANOSLEEP.SYNCS 0x989680 ;  /* 0x009896800000995d */ /* 0x004fea0003900000 */
[----:B------:R-:W2:Y:S02]  /*27810*/  @!P1 SYNCS.PHASECHK.TRANS64 P1, [R0+URZ+0x38038], R3 ;  /* 0x03803803000095a7 */ /* 0x000ea400080210ff */
[----:B--2---:R-:W-:Y:S05]  /*27820*/  @!P1 BRA `(.L_x_483) ;  /* 0xfffffffc00f09947 */ /* 0x004fea000383ffff */
[----:B------:R-:W-:Y:S05]  /*27830*/  BRA `(.L_x_484) ;  /* 0xffffffa800587947 */ /* 0x000fea000383ffff */
.L_x_381:
[----:B------:R-:W-:-:S07]  /*27840*/  MOV R0, UR49 ;  /* 0x0000003100007c02 */ /* 0x000fce0008000f00 */
.L_x_485:
[----:B-1----:R1:W2:Y:S02]  /*27850*/  SYNCS.PHASECHK.TRANS64.TRYWAIT P1, [R0+URZ+0x38038], R3 ;  /* 0x03803803000075a7 */ /* 0x0022a400080211ff */
[----:B--2---:R-:W-:Y:S05]  /*27860*/  @!P1 NANOSLEEP.SYNCS 0x989680 ;  /* 0x009896800000995d */ /* 0x004fea0003900000 */
[----:B------:R-:W2:Y:S02]  /*27870*/  @!P1 SYNCS.PHASECHK.TRANS64 P1, [R0+URZ+0x38038], R3 ;  /* 0x03803803000095a7 */ /* 0x000ea400080210ff */
[----:B--2---:R-:W-:Y:S05]  /*27880*/  @!P1 BRA `(.L_x_485) ;  /* 0xfffffffc00f09947 */ /* 0x004fea000383ffff */
[----:B------:R-:W-:Y:S05]  /*27890*/  BRA `(.L_x_486) ;  /* 0xffffffac000c7947 */ /* 0x000fea000383ffff */
.L_x_386:
[----:B------:R-:W-:-:S07]  /*278a0*/  MOV R0, UR41 ;  /* 0x0000002900007c02 */ /* 0x000fce0008000f00 */
.L_x_487:
[----:B-1----:R1:W2:Y:S02]  /*278b0*/  SYNCS.PHASECHK.TRANS64.TRYWAIT P1, [R0+URZ+0x38038], R3 ;  /* 0x03803803000075a7 */ /* 0x0022a400080211ff */
[----:B--2---:R-:W-:Y:S05]  /*278c0*/  @!P1 NANOSLEEP.SYNCS 0x989680 ;  /* 0x009896800000995d */ /* 0x004fea0003900000 */
[----:B------:R-:W2:Y:S02]  /*278d0*/  @!P1 SYNCS.PHASECHK.TRANS64 P1, [R0+URZ+0x38038], R3 ;  /* 0x03803803000095a7 */ /* 0x000ea400080210ff */
[----:B--2---:R-:W-:Y:S05]  /*278e0*/  @!P1 BRA `(.L_x_487) ;  /* 0xfffffffc00f09947 */ /* 0x004fea000383ffff */
[----:B------:R-:W-:Y:S05]  /*278f0*/  BRA `(.L_x_488) ;  /* 0xffffffac00c07947 */ /* 0x000fea000383ffff */
.L_x_391:
[----:B------:R-:W-:-:S07]  /*27900*/  MOV R0, UR41 ;  /* 0x0000002900007c02 */ /* 0x000fce0008000f00 */
.L_x_489:
[----:B-1----:R1:W2:Y:S02]  /*27910*/  SYNCS.PHASECHK.TRANS64.TRYWAIT P1, [R0+URZ+0x38038], R3 ;  /* 0x03803803000075a7 */ /* 0x0022a400080211ff */
[----:B--2---:R-:W-:Y:S05]  /*27920*/  @!P1 NANOSLEEP.SYNCS 0x989680 ;  /* 0x009896800000995d */ /* 0x004fea0003900000 */
[----:B------:R-:W2:Y:S02]  /*27930*/  @!P1 SYNCS.PHASECHK.TRANS64 P1, [R0+URZ+0x38038], R3 ;  /* 0x03803803000095a7 */ /* 0x000ea400080210ff */
[----:B--2---:R-:W-:Y:S05]  /*27940*/  @!P1 BRA `(.L_x_489) ;  /* 0xfffffffc00f09947 */ /* 0x004fea000383ffff */
[----:B------:R-:W-:Y:S05]  /*27950*/  BRA `(.L_x_490) ;  /* 0xffffffb000787947 */ /* 0x000fea000383ffff */
.L_x_397:
[----:B------:R-:W-:-:S07]  /*27960*/  MOV R0, UR41 ;  /* 0x0000002900007c02 */ /* 0x000fce0008000f00 */
.L_x_491:
[----:B-1----:R1:W2:Y:S02]  /*27970*/  SYNCS.PHASECHK.TRANS64.TRYWAIT P1, [R0+URZ+0x38038], R3 ;  /* 0x03803803000075a7 */ /* 0x0022a400080211ff */
[----:B--2---:R-:W-:Y:S05]  /*27980*/  @!P1 NANOSLEEP.SYNCS 0x989680 ;  /* 0x009896800000995d */ /* 0x004fea0003900000 */
[----:B------:R-:W2:Y:S02]  /*27990*/  @!P1 SYNCS.PHASECHK.TRANS64 P1, [R0+URZ+0x38038], R3 ;  /* 0x03803803000095a7 */ /* 0x000ea400080210ff */
[----:B--2---:R-:W-:Y:S05]  /*279a0*/  @!P1 BRA `(.L_x_491) ;  /* 0xfffffffc00f09947 */ /* 0x004fea000383ffff */
[----:B------:R-:W-:Y:S05]  /*279b0*/  BRA `(.L_x_492) ;  /* 0xffffffb400547947 */ /* 0x000fea000383ffff */
.L_x_402:
[----:B------:R-:W-:-:S07]  /*279c0*/  MOV R0, UR33 ;  /* 0x0000002100007c02 */ /* 0x000fce0008000f00 */
.L_x_493:
[----:B-1----:R1:W2:Y:S02]  /*279d0*/  SYNCS.PHASECHK.TRANS64.TRYWAIT P1, [R0+URZ+0x38038], R3 ;  /* 0x03803803000075a7 */ /* 0x0022a400080211ff */
[----:B--2---:R-:W-:Y:S05]  /*279e0*/  @!P1 NANOSLEEP.SYNCS 0x989680 ;  /* 0x009896800000995d */ /* 0x004fea0003900000 */
[----:B------:R-:W2:Y:S02]  /*279f0*/  @!P1 SYNCS.PHASECHK.TRANS64 P1, [R0+URZ+0x38038], R3 ;  /* 0x03803803000095a7 */ /* 0x000ea400080210ff */
[----:B--2---:R-:W-:Y:S05]  /*27a00*/  @!P1 BRA `(.L_x_493) ;  /* 0xfffffffc00f09947 */ /* 0x004fea000383ffff */
[----:B------:R-:W-:Y:S05]  /*27a10*/  BRA `(.L_x_494) ;  /* 0xffffffb8000c7947 */ /* 0x000fea000383ffff */
.L_x_407:
[----:B------:R-:W-:-:S07]  /*27a20*/  MOV R3, UR40 ;  /* 0x0000002800037c02 */ /* 0x000fce0008000f00 */
.L_x_495:
[----:B-1----:R1:W2:Y:S02]  /*27a30*/  SYNCS.PHASECHK.TRANS64.TRYWAIT P0, [R3+URZ+0x380b0], R0 ;  /* 0x0380b000030075a7 */ /* 0x0022a400080011ff */
[----:B--2---:R-:W-:Y:S05]  /*27a40*/  @!P0 NANOSLEEP.SYNCS 0x989680 ;  /* 0x009896800000895d */ /* 0x004fea0003900000 */
[----:B------:R-:W2:Y:S02]  /*27a50*/  @!P0 SYNCS.PHASECHK.TRANS64 P0, [R3+URZ+0x380b0], R0 ;  /* 0x0380b000030085a7 */ /* 0x000ea400080010ff */
[----:B--2---:R-:W-:Y:S05]  /*27a60*/  @!P0 BRA `(.L_x_495) ;  /* 0xfffffffc00f08947 */ /* 0x004fea000383ffff */
[----:B------:R-:W-:Y:S05]  /*27a70*/  BRA `(.L_x_496) ;  /* 0xffffffbc00487947 */ /* 0x000fea000383ffff */
.L_x_411:
[----:B-1----:R-:W-:-:S07]  /*27a80*/  MOV R3, UR40 ;  /* 0x0000002800037c02 */ /* 0x002fce0008000f00 */
.L_x_497:
[----:B-1----:R1:W2:Y:S02]  /*27a90*/  SYNCS.PHASECHK.TRANS64.TRYWAIT P0, [R3+URZ+0x380b8], R0 ;  /* 0x0380b800030075a7 */ /* 0x0022a400080011ff */
[----:B--2---:R-:W-:Y:S05]  /*27aa0*/  @!P0 NANOSLEEP.SYNCS 0x989680 ;  /* 0x009896800000895d */ /* 0x004fea0003900000 */
[----:B------:R-:W2:Y:S02]  /*27ab0*/  @!P0 SYNCS.PHASECHK.TRANS64 P0, [R3+URZ+0x380b8], R0 ;  /* 0x0380b800030085a7 */ /* 0x000ea400080010ff */
[----:B--2---:R-:W-:Y:S05]  /*27ac0*/  @!P0 BRA `(.L_x_497) ;  /* 0xfffffffc00f08947 */ /* 0x004fea000383ffff */
[----:B------:R-:W-:Y:S05]  /*27ad0*/  BRA `(.L_x_498) ;  /* 0xffffffcc00e87947 */ /* 0x000fea000383ffff */
        .weak           $__internal_0_$__cuda_sm10x_tcgen05_guardrail_trap_col_being_dealloced_not_returned_by_alloc
        .type           $__internal_0_$__cuda_sm10x_tcgen05_guardrail_trap_col_being_dealloced_not_returned_by_alloc,@function
        .size           $__internal_0_$__cuda_sm10x_tcgen05_guardrail_trap_col_being_dealloced_not_returned_by_alloc,($__internal_1_$__cuda_sm10x_tcgen05_guardrail_trap_phase_invalid_during_alloc - $__internal_0_$__cuda_sm10x_tcgen05_guardrail_trap_col_being_dealloced_not_returned_by_alloc)
$__internal_0_$__cuda_sm10x_tcgen05_guardrail_trap_col_being_dealloced_not_returned_by_alloc:
[----:B------:R-:W-:Y:S05]  /*27ae0*/  BPT.TRAP 0x1 ;  /* 0x000000040000795c */ /* 0x000fea0000300000 */
[----:B------:R-:W-:-:S04]  /*27af0*/  HFMA2 R3, -RZ, RZ, 0, 0 ;  /* 0x00000000ff037431 */ /* 0x000fc800000001ff */
[----:B------:R-:W-:Y:S05]  /*27b00*/  RET.REL.NODEC R2 `(_ZN7cutlass13device_kernelINS_4fmha6kernel36Sm100FmhaFwdKernelTmaWarpspecializedIN4cute5tupleIJiiiNS5_IJNS5_IJiiEEEiEEEEEENS1_10collective38Sm100FmhaFwdMainloopTmaWarpspecializedINS_10bfloat16_tEffNS5_IJNS4_1CILi256EEENSC_ILi64EEESD_EEENS5_IJiNSC_ILi1EEES7_EEENS5_IJiSG_NS5_IJNS5_IJNSC_ILi0EEEiEEEiEEEEEESL_NS9_10CausalMaskILb1EEENS5_IJNSC_ILi2EEESG_SG_EEENSC_ILb0EEEEENS9_38Sm100FmhaFwdEpilogueTmaWarpspecializedINS_6half_tEfNS5_IJNSC_ILi128EEESD_SE_EEESH_NS5_IJSG_S7_EEESQ_EENS2_23IndividualTileSchedulerENS2_41Sm100FmhaCtxKernelWarpspecializedScheduleEEEEEvNT_6ParamsE) ;  /* 0xfffffd84023c7950 */ /* 0x000fea0003c3ffff */
        .weak           $__internal_1_$__cuda_sm10x_tcgen05_guardrail_trap_phase_invalid_during_alloc
        .type           $__internal_1_$__cuda_sm10x_tcgen05_guardrail_trap_phase_invalid_during_alloc,@function
        .size           $__internal_1_$__cuda_sm10x_tcgen05_guardrail_trap_phase_invalid_during_alloc,($__internal_2_$__cuda_sm10x_tcgen05_guardrail_trap_unallocated_columns_being_dealloced - $__internal_1_$__cuda_sm10x_tcgen05_guardrail_trap_phase_invalid_during_alloc)
$__internal_1_$__cuda_sm10x_tcgen05_guardrail_trap_phase_invalid_during_alloc:
[----:B------:R-:W-:Y:S05]  /*27b10*/  BPT.TRAP 0x1 ;  /* 0x000000040000795c */ /* 0x000fea0000300000 */
[----:B------:R-:W-:-:S04]  /*27b20*/  MOV R3, 0x0 ;  /* 0x0000000000037802 */ /* 0x000fc80000000f00 */
[----:B------:R-:W-:Y:S05]  /*27b30*/  RET.REL.NODEC R2 `(_ZN7cutlass13device_kernelINS_4fmha6kernel36Sm100FmhaFwdKernelTmaWarpspecializedIN4cute5tupleIJiiiNS5_IJNS5_IJiiEEEiEEEEEENS1_10collective38Sm100FmhaFwdMainloopTmaWarpspecializedINS_10bfloat16_tEffNS5_IJNS4_1CILi256EEENSC_ILi64EEESD_EEENS5_IJiNSC_ILi1EEES7_EEENS5_IJiSG_NS5_IJNS5_IJNSC_ILi0EEEiEEEiEEEEEESL_NS9_10CausalMaskILb1EEENS5_IJNSC_ILi2EEESG_SG_EEENSC_ILb0EEEEENS9_38Sm100FmhaFwdEpilogueTmaWarpspecializedINS_6half_tEfNS5_IJNSC_ILi128EEESD_SE_EEESH_NS5_IJSG_S7_EEESQ_EENS2_23IndividualTileSchedulerENS2_41Sm100FmhaCtxKernelWarpspecializedScheduleEEEEEvNT_6ParamsE) ;  /* 0xfffffd8402307950 */ /* 0x000fea0003c3ffff */
        .weak           $__internal_2_$__cuda_sm10x_tcgen05_guardrail_trap_unallocated_columns_being_dealloced
        .type           $__internal_2_$__cuda_sm10x_tcgen05_guardrail_trap_unallocated_columns_being_dealloced,@function
        .size           $__internal_2_$__cuda_sm10x_tcgen05_guardrail_trap_unallocated_columns_being_dealloced,($__internal_3_$__cuda_sm3x_div_rn_noftz_f32_slowpath - $__internal_2_$__cuda_sm10x_tcgen05_guardrail_trap_unallocated_columns_being_dealloced)
$__internal_2_$__cuda_sm10x_tcgen05_guardrail_trap_unallocated_columns_being_dealloced:
[----:B------:R-:W-:Y:S05]  /*27b40*/  BPT.TRAP 0x1 ;  /* 0x000000040000795c */ /* 0x000fea0000300000 */
[----:B------:R-:W-:-:S04]  /*27b50*/  HFMA2 R3, -RZ, RZ, 0, 0 ;  /* 0x00000000ff037431 */ /* 0x000fc800000001ff */
[----:B------:R-:W-:Y:S05]  /*27b60*/  RET.REL.NODEC R2 `(_ZN7cutlass13device_kernelINS_4fmha6kernel36Sm100FmhaFwdKernelTmaWarpspecializedIN4cute5tupleIJiiiNS5_IJNS5_IJiiEEEiEEEEEENS1_10collective38Sm100FmhaFwdMainloopTmaWarpspecializedINS_10bfloat16_tEffNS5_IJNS4_1CILi256EEENSC_ILi64EEESD_EEENS5_IJiNSC_ILi1EEES7_EEENS5_IJiSG_NS5_IJNS5_IJNSC_ILi0EEEiEEEiEEEEEESL_NS9_10CausalMaskILb1EEENS5_IJNSC_ILi2EEESG_SG_EEENSC_ILb0EEEEENS9_38Sm100FmhaFwdEpilogueTmaWarpspecializedINS_6half_tEfNS5_IJNSC_ILi128EEESD_SE_EEESH_NS5_IJSG_S7_EEESQ_EENS2_23IndividualTileSchedulerENS2_41Sm100FmhaCtxKernelWarpspecializedScheduleEEEEEvNT_6ParamsE) ;  /* 0xfffffd8402247950 */ /* 0x000fea0003c3ffff */
        .weak           $__internal_3_$__cuda_sm3x_div_rn_noftz_f32_slowpath
        .type           $__internal_3_$__cuda_sm3x_div_rn_noftz_f32_slowpath,@function
        .size           $__internal_3_$__cuda_sm3x_div_rn_noftz_f32_slowpath,(.L_x_515 - $__internal_3_$__cuda_sm3x_div_rn_noftz_f32_slowpath)
$__internal_3_$__cuda_sm3x_div_rn_noftz_f32_slowpath:
[--C-:B------:R-:W-:Y:S01]  /*27b70*/  SHF.R.U32.HI R3, RZ, 0x17, R24.reuse ;  /* 0x00000017ff037819 */ /* 0x100fe20000011618 */
[----:B------:R-:W-:Y:S01]  /*27b80*/  BSSY.RECONVERGENT B1, `(.L_x_499) ;  /* 0x0000065000017945 */ /* 0x000fe20003800200 */
[--C-:B------:R-:W-:Y:S01]  /*27b90*/  SHF.R.U32.HI R8, RZ, 0x17, R33.reuse ;  /* 0x00000017ff087819 */ /* 0x100fe20000011621 */
[----:B------:R-:W-:Y:S01]  /*27ba0*/  IMAD.MOV.U32 R7, RZ, RZ, R33 ;  /* 0x000000ffff077224 */ /* 0x000fe200078e0021 */
[----:B------:R-:W-:Y:S01]  /*27bb0*/  LOP3.LUT R3, R3, 0xff, RZ, 0xc0, !PT ;  /* 0x000000ff03037812 */ /* 0x000fe200078ec0ff */
[----:B------:R-:W-:Y:S01]  /*27bc0*/  IMAD.MOV.U32 R6, RZ, RZ, R24 ;  /* 0x000000ffff067224 */ /* 0x000fe200078e0018 */
[----:B------:R-:W-:-:S03]  /*27bd0*/  LOP3.LUT R8, R8, 0xff, RZ, 0xc0, !PT ;  /* 0x000000ff08087812 */ /* 0x000fc600078ec0ff */
[----:B------:R-:W-:Y:S02]  /*27be0*/  VIADD R0, R3, 0xffffffff ;  /* 0xffffffff03007836 */ /* 0x000fe40000000000 */
[----:B------:R-:W-:-:S03]  /*27bf0*/  VIADD R5, R8, 0xffffffff ;  /* 0xffffffff08057836 */ /* 0x000fc60000000000 */
[----:B------:R-:W-:-:S04]  /*27c00*/  ISETP.GT.U32.AND P0, PT, R0, 0xfd, PT ;  /* 0x000000fd0000780c */ /* 0x000fc80003f04070 */
[----:B------:R-:W-:-:S13]  /*27c10*/  ISETP.GT.U32.OR P0, PT, R5, 0xfd, P0 ;  /* 0x000000fd0500780c */ /* 0x000fda0000704470 */
[----:B------:R-:W-:Y:S01]  /*27c20*/  @!P0 IMAD.MOV.U32 R10, RZ, RZ, RZ ;  /* 0x000000ffff0a8224 */ /* 0x000fe200078e00ff */
[----:B------:R-:W-:Y:S06]  /*27c30*/  @!P0 BRA `(.L_x_500) ;  /* 0x00000000005c8947 */ /* 0x000fec0003800000 */
[----:B------:R-:W-:Y:S02]  /*27c40*/  FSETP.GTU.FTZ.AND P2, PT, |R33|, +INF , PT ;  /* 0x7f8000002100780b */ /* 0x000fe40003f5c200 */
[----:B------:R-:W-:-:S04]  /*27c50*/  FSETP.GTU.FTZ.AND P0, PT, |R24|, +INF , PT ;  /* 0x7f8000001800780b */ /* 0x000fc80003f1c200 */
[----:B------:R-:W-:-:S13]  /*27c60*/  PLOP3.LUT P0, PT, P2, P0, PT, 0xf8, 0x8f ;  /* 0x00000000008f781c */ /* 0x000fda0001701f70 */
[----:B------:R-:W-:Y:S05]  /*27c70*/  @P0 BRA `(.L_x_501) ;  /* 0x0000000400500947 */ /* 0x000fea0003800000 */
[----:B------:R-:W-:-:S13]  /*27c80*/  LOP3.LUT P0, RZ, R6, 0x7fffffff, R7, 0xc8, !PT ;  /* 0x7fffffff06ff7812 */ /* 0x000fda000780c807 */
[----:B------:R-:W-:Y:S05]  /*27c90*/  @!P0 BRA `(.L_x_502) ;  /* 0x0000000400408947 */ /* 0x000fea0003800000 */
[C---:B------:R-:W-:Y:S02]  /*27ca0*/  FSETP.NEU.FTZ.AND P0, PT, |R33|.reuse, +INF , PT ;  /* 0x7f8000002100780b */ /* 0x040fe40003f1d200 */
[----:B------:R-:W-:Y:S02]  /*27cb0*/  FSETP.NEU.FTZ.AND P2, PT, |R24|, +INF , PT ;  /* 0x7f8000001800780b */ /* 0x000fe40003f5d200 */
[----:B------:R-:W-:-:S11]  /*27cc0*/  FSETP.NEU.FTZ.AND P3, PT, |R33|, +INF , PT ;  /* 0x7f8000002100780b */ /* 0x000fd60003f7d200 */
[----:B------:R-:W-:Y:S05]  /*27cd0*/  @!P2 BRA !P0, `(.L_x_502) ;  /* 0x000000040030a947 */ /* 0x000fea0004000000 */
[----:B------:R-:W-:-:S04]  /*27ce0*/  LOP3.LUT P0, RZ, R7, 0x7fffffff, RZ, 0xc0, !PT ;  /* 0x7fffffff07ff7812 */ /* 0x000fc8000780c0ff */
[----:B------:R-:W-:-:S13]  /*27cf0*/  PLOP3.LUT P0, PT, P2, P0, PT, 0x2f, 0xf2 ;  /* 0x0000000000f2781c */ /* 0x000fda0001700577 */
[----:B------:R-:W-:Y:S05]  /*27d00*/  @P0 BRA `(.L_x_503) ;  /* 0x00000004001c0947 */ /* 0x000fea0003800000 */
[----:B------:R-:W-:-:S04]  /*27d10*/  LOP3.LUT P0, RZ, R6, 0x7fffffff, RZ, 0xc0, !PT ;  /* 0x7fffffff06ff7812 */ /* 0x000fc8000780c0ff */
[----:B------:R-:W-:-:S13]  /*27d20*/  PLOP3.LUT P0, PT, P3, P0, PT, 0x2f, 0xf2 ;  /* 0x0000000000f2781c */ /* 0x000fda0001f00577 */
[----:B------:R-:W-:Y:S05]  /*27d30*/  @P0 BRA `(.L_x_504) ;  /* 0x0000000400040947 */ /* 0x000fea0003800000 */
[----:B------:R-:W-:Y:S02]  /*27d40*/  ISETP.GE.AND P2, PT, R5, RZ, PT ;  /* 0x000000ff0500720c */ /* 0x000fe40003f46270 */
[----:B------:R-:W-:-:S11]  /*27d50*/  ISETP.GE.AND P0, PT, R0, RZ, PT ;  /* 0x000000ff0000720c */ /* 0x000fd60003f06270 */
[----:B------:R-:W-:Y:S01]  /*27d60*/  @P2 MOV R10, RZ ;  /* 0x000000ff000a2202 */ /* 0x000fe20000000f00 */
[----:B------:R-:W-:Y:S01]  /*27d70*/  @!P2 FFMA R7, R33, 1.84467440737095516160e+19, RZ ;  /* 0x5f8000002107a823 */ /* 0x000fe200000000ff */
[----:B------:R-:W-:Y:S01]  /*27d80*/  @!P2 MOV R10, 0xffffffc0 ;  /* 0xffffffc0000aa802 */ /* 0x000fe20000000f00 */
[----:B------:R-:W-:-:S03]  /*27d90*/  @!P0 FFMA R6, R24, 1.84467440737095516160e+19, RZ ;  /* 0x5f80000018068823 */ /* 0x000fc600000000ff */
[----:B------:R-:W-:-:S07]  /*27da0*/  @!P0 IADD3 R10, PT, PT, R10, 0x40, RZ ;  /* 0x000000400a0a8810 */ /* 0x000fce0007ffe0ff */
.L_x_500:
[----:B------:R-:W-:Y:S01]  /*27db0*/  LEA R11, R3, 0xc0800000, 0x17 ;  /* 0xc0800000030b7811 */ /* 0x000fe200078eb8ff */
[----:B------:R-:W-:Y:S01]  /*27dc0*/  BSSY.RECONVERGENT B0, `(.L_x_505) ;  /* 0x0000036000007945 */ /* 0x000fe20003800200 */
[----:B------:R-:W-:Y:S02]  /*27dd0*/  IADD3 R8, PT, PT, R8, -0x7f, RZ ;  /* 0xffffff8108087810 */ /* 0x000fe40007ffe0ff */
[----:B------:R-:W-:-:S03]  /*27de0*/  IADD3 R11, PT, PT, -R11, R6, RZ ;  /* 0x000000060b0b7210 */ /* 0x000fc60007ffe1ff */
[----:B------:R-:W-:Y:S01]  /*27df0*/  IMAD R9, R8, -0x800000, R7 ;  /* 0xff80000008097824 */ /* 0x000fe200078e0207 */
[----:B------:R-:W1:Y:S01]  /*27e00*/  MUFU.RCP R5, R11 ;  /* 0x0000000b00057308 */ /* 0x000e620000001000 */
[----:B------:R-:W-:-:S04]  /*27e10*/  FADD.FTZ R6, -R11, -RZ ;  /* 0x800000ff0b067221 */ /* 0x000fc80000010100 */
[----:B-1----:R-:W-:-:S04]  /*27e20*/  FFMA R0, R5, R6, 1 ;  /* 0x3f80000005007423 */ /* 0x002fc80000000006 */
[----:B------:R-:W-:-:S04]  /*27e30*/  FFMA R0, R5, R0, R5 ;  /* 0x0000000005007223 */ /* 0x000fc80000000005 */
[----:B------:R-:W-:-:S04]  /*27e40*/  FFMA R7, R9, R0, RZ ;  /* 0x0000000009077223 */ /* 0x000fc800000000ff */
[----:B------:R-:W-:-:S04]  /*27e50*/  FFMA R5, R6, R7, R9 ;  /* 0x0000000706057223 */ /* 0x000fc80000000009 */
[----:B------:R-:W-:-:S04]  /*27e60*/  FFMA R5, R0, R5, R7 ;  /* 0x0000000500057223 */ /* 0x000fc80000000007 */
[----:B------:R-:W-:Y:S01]  /*27e70*/  FFMA R6, R6, R5, R9 ;  /* 0x0000000506067223 */ /* 0x000fe20000000009 */
[----:B------:R-:W-:-:S03]  /*27e80*/  IADD3 R9, PT, PT, R8, 0x7f, -R3 ;  /* 0x0000007f08097810 */ /* 0x000fc60007ffe803 */
[----:B------:R-:W-:Y:S01]  /*27e90*/  FFMA R7, R0, R6, R5 ;  /* 0x0000000600077223 */ /* 0x000fe20000000005 */
[----:B------:R-:W-:-:S04]  /*27ea0*/  IADD3 R10, PT, PT, R9, R10, RZ ;  /* 0x0000000a090a7210 */ /* 0x000fc80007ffe0ff */
[----:B------:R-:W-:-:S04]  /*27eb0*/  SHF.R.U32.HI R3, RZ, 0x17, R7 ;  /* 0x00000017ff037819 */ /* 0x000fc80000011607 */
[----:B------:R-:W-:-:S04]  /*27ec0*/  LOP3.LUT R3, R3, 0xff, RZ, 0xc0, !PT ;  /* 0x000000ff03037812 */ /* 0x000fc800078ec0ff */
[----:B------:R-:W-:-:S04]  /*27ed0*/  IADD3 R3, PT, PT, R3, R10, RZ ;  /* 0x0000000a03037210 */ /* 0x000fc80007ffe0ff */
[----:B------:R-:W-:-:S04]  /*27ee0*/  IADD3 R8, PT, PT, R3, -0x1, RZ ;  /* 0xffffffff03087810 */ /* 0x000fc80007ffe0ff */
[----:B------:R-:W-:-:S13]  /*27ef0*/  ISETP.GE.U32.AND P0, PT, R8, 0xfe, PT ;  /* 0x000000fe0800780c */ /* 0x000fda0003f06070 */
[----:B------:R-:W-:Y:S05]  /*27f00*/  @!P0 BRA `(.L_x_506) ;  /* 0x0000000000808947 */ /* 0x000fea0003800000 */
[----:B------:R-:W-:-:S13]  /*27f10*/  ISETP.GT.AND P0, PT, R3, 0xfe, PT ;  /* 0x000000fe0300780c */ /* 0x000fda0003f04270 */
[----:B------:R-:W-:Y:S05]  /*27f20*/  @P0 BRA `(.L_x_507) ;  /* 0x00000000006c0947 */ /* 0x000fea0003800000 */
[----:B------:R-:W-:-:S13]  /*27f30*/  ISETP.GE.AND P0, PT, R3, 0x1, PT ;  /* 0x000000010300780c */ /* 0x000fda0003f06270 */
[----:B------:R-:W-:Y:S05]  /*27f40*/  @P0 BRA `(.L_x_508) ;  /* 0x0000000000740947 */ /* 0x000fea0003800000 */
[----:B------:R-:W-:Y:S02]  /*27f50*/  ISETP.GE.AND P0, PT, R3, -0x18, PT ;  /* 0xffffffe80300780c */ /* 0x000fe40003f06270 */
[----:B------:R-:W-:-:S11]  /*27f60*/  LOP3.LUT R7, R7, 0x80000000, RZ, 0xc0, !PT ;  /* 0x8000000007077812 */ /* 0x000fd600078ec0ff */
[----:B------:R-:W-:Y:S05]  /*27f70*/  @!P0 BRA `(.L_x_508) ;  /* 0x0000000000688947 */ /* 0x000fea0003800000 */
[CCC-:B------:R-:W-:Y:S01]  /*27f80*/  FFMA.RZ R8, R0.reuse, R6.reuse, R5.reuse ;  /* 0x0000000600087223 */ /* 0x1c0fe2000000c005 */
[CCC-:B------:R-:W-:Y:S01]  /*27f90*/  FFMA.RP R9, R0.reuse, R6.reuse, R5.reuse ;  /* 0x0000000600097223 */ /* 0x1c0fe20000008005 */
[----:B------:R-:W-:Y:S01]  /*27fa0*/  FFMA.RM R6, R0, R6, R5 ;  /* 0x0000000600067223 */ /* 0x000fe20000004005 */
[C---:B------:R-:W-:Y:S01]  /*27fb0*/  VIADD R0, R3.reuse, 0x20 ;  /* 0x0000002003007836 */ /* 0x040fe20000000000 */
[C---:B------:R-:W-:Y:S02]  /*27fc0*/  ISETP.NE.AND P0, PT, R3.reuse, RZ, PT ;  /* 0x000000ff0300720c */ /* 0x040fe40003f05270 */
[----:B------:R-:W-:Y:S02]  /*27fd0*/  LOP3.LUT R8, R8, 0x7fffff, RZ, 0xc0, !PT ;  /* 0x007fffff08087812 */ /* 0x000fe400078ec0ff */
[----:B------:R-:W-:Y:S01]  /*27fe0*/  ISETP.NE.AND P2, PT, R3, RZ, PT ;  /* 0x000000ff0300720c */ /* 0x000fe20003f45270 */
[----:B------:R-:W-:Y:S01]  /*27ff0*/  IMAD.MOV R3, RZ, RZ, -R3 ;  /* 0x000000ffff037224 */ /* 0x000fe200078e0a03 */
[----:B------:R-:W-:-:S02]  /*28000*/  LOP3.LUT R5, R8, 0x800000, RZ, 0xfc, !PT ;  /* 0x0080000008057812 */ /* 0x000fc400078efcff */
[----:B------:R-:W-:Y:S02]  /*28010*/  FSETP.NEU.FTZ.AND P3, PT, R9, R6, PT ;  /* 0x000000060900720b */ /* 0x000fe40003f7d000 */
[----:B------:R-:W-:Y:S02]  /*28020*/  SHF.L.U32 R0, R5, R0, RZ ;  /* 0x0000000005007219 */ /* 0x000fe400000006ff */
[----:B------:R-:W-:Y:S02]  /*28030*/  SEL R6, R3, RZ, P0 ;  /* 0x000000ff03067207 */ /* 0x000fe40000000000 */
[----:B------:R-:W-:Y:S02]  /*28040*/  ISETP.NE.AND P2, PT, R0, RZ, P2 ;  /* 0x000000ff0000720c */ /* 0x000fe40001745270 */
[----:B------:R-:W-:Y:S02]  /*28050*/  SHF.R.U32.HI R5, RZ, R6, R5 ;  /* 0x00000006ff057219 */ /* 0x000fe40000011605 */
[----:B------:R-:W-:-:S02]  /*28060*/  PLOP3.LUT P2, PT, P3, P2, PT, 0xf8, 0x8f ;  /* 0x00000000008f781c */ /* 0x000fc40001f45f70 */
[----:B------:R-:W-:Y:S02]  /*28070*/  SHF.R.U32.HI R3, RZ, 0x1, R5 ;  /* 0x00000001ff037819 */ /* 0x000fe40000011605 */
[----:B------:R-:W-:-:S04]  /*28080*/  SEL R0, RZ, 0x1, !P2 ;  /* 0x00000001ff007807 */ /* 0x000fc80005000000 */
[----:B------:R-:W-:-:S04]  /*28090*/  LOP3.LUT R0, R0, 0x1, R3, 0xf8, !PT ;  /* 0x0000000100007812 */ /* 0x000fc800078ef803 */
[----:B------:R-:W-:-:S05]  /*280a0*/  LOP3.LUT R0, R0, R5, RZ, 0xc0, !PT ;  /* 0x0000000500007212 */ /* 0x000fca00078ec0ff */
[----:B------:R-:W-:-:S05]  /*280b0*/  IMAD.IADD R0, R3, 0x1, R0 ;  /* 0x0000000103007824 */ /* 0x000fca00078e0200 */
[----:B------:R-:W-:Y:S01]  /*280c0*/  LOP3.LUT R7, R0, R7, RZ, 0xfc, !PT ;  /* 0x0000000700077212 */ /* 0x000fe200078efcff */
[----:B------:R-:W-:Y:S05]  /*280d0*/  BRA `(.L_x_508) ;  /* 0x0000000000107947 */ /* 0x000fea0003800000 */
.L_x_507:
[----:B------:R-:W-:-:S04]  /*280e0*/  LOP3.LUT R7, R7, 0x80000000, RZ, 0xc0, !PT ;  /* 0x8000000007077812 */ /* 0x000fc800078ec0ff */
[----:B------:R-:W-:Y:S01]  /*280f0*/  LOP3.LUT R7, R7, 0x7f800000, RZ, 0xfc, !PT ;  /* 0x7f80000007077812 */ /* 0x000fe200078efcff */
[----:B------:R-:W-:Y:S05]  /*28100*/  BRA `(.L_x_508) ;  /* 0x0000000000047947 */ /* 0x000fea0003800000 */
.L_x_506:
[----:B------:R-:W-:Y:S02]  /*28110*/  LEA R7, R10, R7, 0x17 ;  /* 0x000000070a077211 */ /* 0x000fe400078eb8ff */
.L_x_508:
[----:B------:R-:W-:Y:S05]  /*28120*/  BSYNC.RECONVERGENT B0 ;  /* 0x0000000000007941 */ /* 0x000fea0003800200 */
.L_x_505:
[----:B------:R-:W-:Y:S01]  /*28130*/  MOV R32, R7 ;  /* 0x0000000700207202 */ /* 0x000fe20000000f00 */
[----:B------:R-:W-:Y:S05]  /*28140*/  BRA `(.L_x_509) ;  /* 0x0000000000207947 */ /* 0x000fea0003800000 */
.L_x_504:
[----:B------:R-:W-:-:S04]  /*28150*/  LOP3.LUT R6, R6, 0x80000000, R7, 0x48, !PT ;  /* 0x8000000006067812 */ /* 0x000fc800078e4807 */
[----:B------:R-:W-:Y:S01]  /*28160*/  LOP3.LUT R32, R6, 0x7f800000, RZ, 0xfc, !PT ;  /* 0x7f80000006207812 */ /* 0x000fe200078efcff */
[----:B------:R-:W-:Y:S05]  /*28170*/  BRA `(.L_x_509) ;  /* 0x0000000000147947 */ /* 0x000fea0003800000 */
.L_x_503:
[----:B------:R-:W-:Y:S01]  /*28180*/  LOP3.LUT R32, R6, 0x80000000, R7, 0x48, !PT ;  /* 0x8000000006207812 */ /* 0x000fe200078e4807 */
[----:B------:R-:W-:Y:S05]  /*28190*/  BRA `(.L_x_509) ;  /* 0x00000000000c7947 */ /* 0x000fea0003800000 */
.L_x_502:
[----:B------:R-:W1:Y:S01]  /*281a0*/  MUFU.RSQ R32, -QNAN ;  /* 0xffc0000000207908 */ /* 0x000e620000001400 */
[----:B------:R-:W-:Y:S05]  /*281b0*/  BRA `(.L_x_509) ;  /* 0x0000000000047947 */ /* 0x000fea0003800000 */
.L_x_501:
[----:B------:R-:W-:-:S07]  /*281c0*/  FADD.FTZ R32, R33, R24 ;  /* 0x0000001821207221 */ /* 0x000fce0000010000 */
.L_x_509:
[----:B------:R-:W-:Y:S05]  /*281d0*/  BSYNC.RECONVERGENT B1 ;  /* 0x0000000000017941 */ /* 0x000fea0003800200 */
.L_x_499:
[----:B------:R-:W-:-:S04]  /*281e0*/  HFMA2 R5, -RZ, RZ, 0, 0 ;  /* 0x00000000ff057431 */ /* 0x000fc800000001ff */
[----:B-1----:R-:W-:Y:S05]  /*281f0*/  RET.REL.NODEC R4 `(_ZN7cutlass13device_kernelINS_4fmha6kernel36Sm100FmhaFwdKernelTmaWarpspecializedIN4cute5tupleIJiiiNS5_IJNS5_IJiiEEEiEEEEEENS1_10collective38Sm100FmhaFwdMainloopTmaWarpspecializedINS_10bfloat16_tEffNS5_IJNS4_1CILi256EEENSC_ILi64EEESD_EEENS5_IJiNSC_ILi1EEES7_EEENS5_IJiSG_NS5_IJNS5_IJNSC_ILi0EEEiEEEiEEEEEESL_NS9_10CausalMaskILb1EEENS5_IJNSC_ILi2EEESG_SG_EEENSC_ILb0EEEEENS9_38Sm100FmhaFwdEpilogueTmaWarpspecializedINS_6half_tEfNS5_IJNSC_ILi128EEESD_SE_EEESH_NS5_IJSG_S7_EEESQ_EENS2_23IndividualTileSchedulerENS2_41Sm100FmhaCtxKernelWarpspecializedScheduleEEEEEvNT_6ParamsE) ;  /* 0xfffffd7c04807950 */ /* 0x002fea0003c3ffff */
.L_x_510:
[----:B------:R-:W-:-:S00]  /*28200*/  BRA `(.L_x_510) ;  /* 0xfffffffc00fc7947 */ /* 0x000fc0000383ffff */
[----:B------:R-:W-:-:S00]  /*28210*/  NOP ;  /* 0x0000000000007918 */ /* 0x000fc00000000000 */
        /* <DEDUP_REMOVED lines=14> */
.L_x_515:


//--------------------- .nv.global.init           --------------------------
	.section	.nv.global.init,"aw",@progbits
.nv.global.init:
	.type		$str$23,@object
	.size		$str$23,($str$37 - $str$23)
$str$23:
        /*0000*/ 	.byte	0x0a, 0x00
	.type		$str$37,@object
	.size		$str$37,($str$32 - $str$37)
$str$37:
        /*0002*/ 	.byte	0x3a, 0x00
	.type		$str$32,@object
	.size		$str$32,($str$29 - $str$32)
$str$32:
        /*0004*/ 	.byte	0x5f, 0x00
	.type		$str$29,@object
	.size		$str$29,($str$28 - $str$29)
$str$29:
        /*0006*/ 	.byte	0x25, 0x64, 0x00
	.type		$str$28,@object
	.size		$str$28,($str$30 - $str$28)
$str$28:
        /*0009*/ 	.byte	0x25, 0x63, 0x00
	.type		$str$30,@object
	.size		$str$30,($str$31 - $str$30)
$str$30:
        /*000c*/ 	.byte	0x25, 0x73, 0x00
	.type		$str$31,@object
	.size		$str$31,($str$35 - $str$31)
$str$31:
        /*000f*/ 	.byte	0x20, 0x6f, 0x20, 0x00
	.type		$str$35,@object
	.size		$str$35,($str$22 - $str$35)
$str$35:
        /*0013*/ 	.byte	0x70, 0x74, 0x72, 0x5b, 0x00
	.type		$str$22,@object
	.size		$str$22,($str$34 - $str$22)
$str$22:
        /*0018*/ 	.byte	0x73, 0x4f, 0x3a, 0x20, 0x00
	.type		$str$34,@object
	.size		$str$34,($str$36 - $str$34)
$str$34:
        /*001d*/ 	.byte	0x73, 0x6d, 0x65, 0x6d, 0x5f, 0x00
	.type		$str$36,@object
	.size		$str$36,($str$33 - $str$36)
$str$36:
        /*0023*/ 	.byte	0x62, 0x5d, 0x28, 0x25, 0x70, 0x29, 0x00
	.type		$str$33,@object
	.size		$str$33,($str$27 - $str$33)
$str$33:
        /*002a*/ 	.byte	0x53, 0x77, 0x3c, 0x25, 0x64, 0x2c, 0x25, 0x64, 0x2c, 0x25, 0x64, 0x3e, 0x00
	.type		$str$27,@object
	.size		$str$27,($str$26 - $str$27)
$str$27:
        /*0037*/ 	.byte	0x2f, 0x74, 0x6d, 0x70, 0x2f, 0x63, 0x75, 0x74, 0x6c, 0x61, 0x73, 0x73, 0x5f, 0x73, 0x77, 0x65
        /*0047*/ 	.byte	0x65, 0x70, 0x5f, 0x73, 0x72, 0x63, 0x2f, 0x69, 0x6e, 0x63, 0x6c, 0x75, 0x64, 0x65, 0x2f, 0x63
        /*0057*/ 	.byte	0x75, 0x74, 0x65, 0x2f, 0x61, 0x74, 0x6f, 0x6d, 0x2f, 0x63, 0x6f, 0x70, 0x79, 0x5f, 0x74, 0x72
        /*0067*/ 	.byte	0x61, 0x69, 0x74, 0x73, 0x5f, 0x73, 0x6d, 0x31, 0x30, 0x30, 0x2e, 0x68, 0x70, 0x70, 0x00
	.type		$str$26,@object
	.size		$str$26,(__unnamed_4 - $str$26)
$str$26:
        /*0076*/ 	.byte	0x28, 0x28, 0x75, 0x69, 0x6e, 0x74, 0x33, 0x32, 0x5f, 0x74, 0x28, 0x74, 0x68, 0x72, 0x65, 0x61
        /*0086*/ 	.byte	0x64, 0x49, 0x64, 0x78, 0x2e, 0x78, 0x29, 0x20, 0x2f, 0x20, 0x33, 0x32, 0x29, 0x20, 0x25, 0x20
        /*0096*/ 	.byte	0x34, 0x29, 0x20, 0x3d, 0x3d, 0x20, 0x28, 0x28, 0x28, 0x74, 0x6d, 0x65, 0x6d, 0x5f, 0x61, 0x64
        /*00a6*/ 	.byte	0x64, 0x72, 0x20, 0x3e, 0x3e, 0x20, 0x31, 0x36, 0x29, 0x20, 0x2f, 0x20, 0x33, 0x32, 0x29, 0x20
        /*00b6*/ 	.byte	0x25, 0x20, 0x34, 0x29, 0x00
	.type		__unnamed_4,@object
	.size		__unnamed_4,(__unnamed_1 - __unnamed_4)
__unnamed_4:
        /* <DEDUP_REMOVED lines=37> */
        /*030b*/ 	.byte	0x30, 0x3e, 0x3e, 0x3e, 0x3e, 0x5d, 0x00
	.type		__unnamed_1,@object
	.size		__unnamed_1,(__unnamed_5 - __unnamed_1)
__unnamed_1:
        /* <DEDUP_REMOVED lines=37> */
        /*0562*/ 	.byte	0x3a, 0x43, 0x3c, 0x30, 0x3e, 0x3e, 0x3e, 0x3e, 0x5d, 0x00
	.type		__unnamed_5,@object
	.size		__unnamed_5,(__unnamed_6 - __unnamed_5)
__unnamed_5:
        /* <DEDUP_REMOVED lines=38> */
	.type		__unnamed_6,@object
	.size		__unnamed_6,(__unnamed_7 - __unnamed_6)
__unnamed_6:
        /* <DEDUP_REMOVED lines=37> */
        /*0a16*/ 	.byte	0x74, 0x65, 0x3a, 0x3a, 0x43, 0x3c, 0x30, 0x3e, 0x3e, 0x3e, 0x3e, 0x5d, 0x00
	.type		__unnamed_7,@object
	.size		__unnamed_7,(__unnamed_2 - __unnamed_7)
__unnamed_7:
        /* <DEDUP_REMOVED lines=37> */
        /*0c73*/ 	.byte	0x63, 0x75, 0x74, 0x65, 0x3a, 0x3a, 0x43, 0x3c, 0x30, 0x3e, 0x3e, 0x3e, 0x3e, 0x5d, 0x00
	.type		__unnamed_2,@object
	.size		__unnamed_2,(__unnamed_3 - __unnamed_2)
__unnamed_2:
        /* <DEDUP_REMOVED lines=38> */
	.type		__unnamed_3,@object
	.size		__unnamed_3,(.L_3 - __unnamed_3)
__unnamed_3:
        /* <DEDUP_REMOVED lines=39> */
.L_3:


//--------------------- .nv.shared._ZN7cutlass13device_kernelINS_4fmha6kernel36Sm100FmhaFwdKernelTmaWarpspecializedIN4cute5tupleIJiiiNS5_IJNS5_IJiiEEEiEEEEEENS1_10collective38Sm100FmhaFwdMainloopTmaWarpspecializedINS_10bfloat16_tEffNS5_IJNS4_1CILi256EEENSC_ILi64EEESD_EEENS5_IJiNSC_ILi1EEES7_EEENS5_IJiSG_NS5_IJNS5_IJNSC_ILi0EEEiEEEiEEEEEESL_NS9_10CausalMaskILb1EEENS5_IJNSC_ILi2EEESG_SG_EEENSC_ILb0EEEEENS9_38Sm100FmhaFwdEpilogueTmaWarpspecializedINS_6half_tEfNS5_IJNSC_ILi128EEESD_SE_EEESH_NS5_IJSG_S7_EEESQ_EENS2_23IndividualTileSchedulerENS2_41Sm100FmhaCtxKernelWarpspecializedScheduleEEEEEvNT_6ParamsE --------------------------
	.section	.nv.shared._ZN7cutlass13device_kernelINS_4fmha6kernel36Sm100FmhaFwdKernelTmaWarpspecializedIN4cute5tupleIJiiiNS5_IJNS5_IJiiEEEiEEEEEENS1_10collective38Sm100FmhaFwdMainloopTmaWarpspecializedINS_10bfloat16_tEffNS5_IJNS4_1CILi256EEENSC_ILi64EEESD_EEENS5_IJiNSC_ILi1EEES7_EEENS5_IJiSG_NS5_IJNS5_IJNSC_ILi0EEEiEEEiEEEEEESL_NS9_10CausalMaskILb1EEENS5_IJNSC_ILi2EEESG_SG_EEENSC_ILb0EEEEENS9_38Sm100FmhaFwdEpilogueTmaWarpspecializedINS_6half_tEfNS5_IJNSC_ILi128EEESD_SE_EEESH_NS5_IJSG_S7_EEESQ_EENS2_23IndividualTileSchedulerENS2_41Sm100FmhaCtxKernelWarpspecializedScheduleEEEEEvNT_6ParamsE,"aw",@nobits
	.sectionflags	@""
	.align	16
	.zero		1024


//--------------------- .nv.shared.reserved.0     --------------------------
	.section	.nv.shared.reserved.0,"aw",@nobits
	.weak		__nv_reservedSMEM_offset_0_alias
	.size		__nv_reservedSMEM_offset_0_alias, 0, 64
	.other		__nv_reservedSMEM_offset_0_alias,@"STO_CUDA_RESERVED_SHARED STV_DEFAULT"
__nv_reservedSMEM_offset_0_alias:
	.zero		0
.nv.shared.reserved.0:
	.zero		64
	.weak		__nv_reservedSMEM_tcgen05_partition
	.type		__nv_reservedSMEM_tcgen05_partition,@object
	.size		__nv_reservedSMEM_tcgen05_partition,(.L_0 - __nv_reservedSMEM_tcgen05_partition)
__nv_reservedSMEM_tcgen05_partition:
	.zero		32
.L_0:


//--------------------- .nv.global                --------------------------
	.section	.nv.global,"aw",@nobits
.nv.global:
	.type		_ZN39_INTERNAL_d93458b9_4_k_cu_4462c8db_36134cute1_E,@object
	.size		_ZN39_INTERNAL_d93458b9_4_k_cu_4462c8db_36134cute1_E,(_ZN39_INTERNAL_d93458b9_4_k_cu_4462c8db_36134cuda3std3__45__cpo6cbeginE - _ZN39_INTERNAL_d93458b9_4_k_cu_4462c8db_36134cute1_E)
_ZN39_INTERNAL_d93458b9_4_k_cu_4462c8db_36134cute1_E:
	.zero		1
	.type		_ZN39_INTERNAL_d93458b9_4_k_cu_4462c8db_36134cuda3std3__45__cpo6cbeginE,@object
	.size		_ZN39_INTERNAL_d93458b9_4_k_cu_4462c8db_36134cuda3std3__45__cpo6cbeginE,(_ZN39_INTERNAL_d93458b9_4_k_cu_4462c8db_36134cuda3std3__48in_placeE - _ZN39_INTERNAL_d93458b9_4_k_cu_4462c8db_36134cuda3std3__45__cpo6cbeginE)
_ZN39_INTERNAL_d93458b9_4_k_cu_4462c8db_36134cuda3std3__45__cpo6cbeginE:
	.zero		1
	.type		_ZN39_INTERNAL_d93458b9_4_k_cu_4462c8db_36134cuda3std3__48in_placeE,@object
	.size		_ZN39_INTERNAL_d93458b9_4_k_cu_4462c8db_36134cuda3std3__48in_placeE,(_ZN39_INTERNAL_d93458b9_4_k_cu_4462c8db_36134cuda3std6ranges3__45__cpo9iter_moveE - _ZN39_INTERNAL_d93458b9_4_k_cu_4462c8db_36134cuda3std3__48in_placeE)
_ZN39_INTERNAL_d93458b9_4_k_cu_4462c8db_36134cuda3std3__48in_placeE:
	.zero		1
	.type		_ZN39_INTERNAL_d93458b9_4_k_cu_4462c8db_36134cuda3std6ranges3__45__cpo9iter_moveE,@object
	.size		_ZN39_INTERNAL_d93458b9_4_k_cu_4462c8db_36134cuda3std6ranges3__45__cpo9iter_moveE,(_ZN39_INTERNAL_d93458b9_4_k_cu_4462c8db_36134cuda3std3__45__cpo5beginE - _ZN39_INTERNAL_d93458b9_4_k_cu_4462c8db_36134cuda3std6ranges3__45__cpo9iter_moveE)
_ZN39_INTERNAL_d93458b9_4_k_cu_4462c8db_36134cuda3std6ranges3__45__cpo9iter_moveE:
	.zero		1
	.type		_ZN39_INTERNAL_d93458b9_4_k_cu_4462c8db_36134cuda3std3__45__cpo5beginE,@object
	.size		_ZN39_INTERNAL_d93458b9_4_k_cu_4462c8db_36134cuda3std3__45__cpo5beginE,(_ZN39_INTERNAL_d93458b9_4_k_cu_4462c8db_36134cuda3std3__441_GLOBAL__N__d93458b9_4_k_cu_4462c8db_36136ignoreE - _ZN39_INTERNAL_d93458b9_4_k_cu_4462c8db_36134cuda3std3__45__cpo5beginE)
_ZN39_INTERNAL_d93458b9_4_k_cu_4462c8db_36134cuda3std3__45__cpo5beginE:
	.zero		1
	.type		_ZN39_INTERNAL_d93458b9_4_k_cu_4462c8db_36134cuda3std3__441_GLOBAL__N__d93458b9_4_k_cu_4462c8db_36136ignoreE,@object
	.size		_ZN39_INTERNAL_d93458b9_4_k_cu_4462c8db_36134cuda3std3__441_GLOBAL__N__d93458b9_4_k_cu_4462c8db_36136ignoreE,(_ZN39_INTERNAL_d93458b9_4_k_cu_4462c8db_36134cute7productE - _ZN39_INTERNAL_d93458b9_4_k_cu_4462c8db_36134cuda3std3__441_GLOBAL__N__d93458b9_4_k_cu_4462c8db_36136ignoreE)
_ZN39_INTERNAL_d93458b9_4_k_cu_4462c8db_36134cuda3std3__441_GLOBAL__N__d93458b9_4_k_cu_4462c8db_36136ignoreE:
	.zero		1
	.type		_ZN39_INTERNAL_d93458b9_4_k_cu_4462c8db_36134cute7productE,@object
	.size		_ZN39_INTERNAL_d93458b9_4_k_cu_4462c8db_36134cute7productE,(_ZN39_INTERNAL_d93458b9_4_k_cu_4462c8db_36134cuda3std3__45__cpo3endE - _ZN39_INTERNAL_d93458b9_4_k_cu_4462c8db_36134cute7productE)
_ZN39_INTERNAL_d93458b9_4_k_cu_4462c8db_36134cute7productE:
	.zero		1
	.type		_ZN39_INTERNAL_d93458b9_4_k_cu_4462c8db_36134cuda3std3__45__cpo3endE,@object
	.size		_ZN39_INTERNAL_d93458b9_4_k_cu_4462c8db_36134cuda3std3__45__cpo3endE,(_ZN39_INTERNAL_d93458b9_4_k_cu_4462c8db_36134cuda3std3__419piecewise_constructE - _ZN39_INTERNAL_d93458b9_4_k_cu_4462c8db_36134cuda3std3__45__cpo3endE)
_ZN39_INTERNAL_d93458b9_4_k_cu_4462c8db_36134cuda3std3__45__cpo3endE:
	.zero		1
	.type		_ZN39_INTERNAL_d93458b9_4_k_cu_4462c8db_36134cuda3std3__419piecewise_constructE,@object
	.size		_ZN39_INTERNAL_d93458b9_4_k_cu_4462c8db_36134cuda3std3__419piecewise_constructE,(_ZN39_INTERNAL_d93458b9_4_k_cu_4462c8db_36134cuda3std3__45__cpo4cendE - _ZN39_INTERNAL_d93458b9_4_k_cu_4462c8db_36134cuda3std3__419piecewise_constructE)
_ZN39_INTERNAL_d93458b9_4_k_cu_4462c8db_36134cuda3std3__419piecewise_constructE:
	.zero		1
	.type		_ZN39_INTERNAL_d93458b9_4_k_cu_4462c8db_36134cuda3std3__45__cpo4cendE,@object
	.size		_ZN39_INTERNAL_d93458b9_4_k_cu_4462c8db_36134cuda3std3__45__cpo4cendE,(_ZN39_INTERNAL_d93458b9_4_k_cu_4462c8db_36134cuda3std6ranges3__45__cpo4swapE - _ZN39_INTERNAL_d93458b9_4_k_cu_4462c8db_36134cuda3std3__45__cpo4cendE)
_ZN39_INTERNAL_d93458b9_4_k_cu_4462c8db_36134cuda3std3__45__cpo4cendE:
	.zero		1
	.type		_ZN39_INTERNAL_d93458b9_4_k_cu_4462c8db_36134cuda3std6ranges3__45__cpo4swapE,@object
	.size		_ZN39_INTERNAL_d93458b9_4_k_cu_4462c8db_36134cuda3std6ranges3__45__cpo4swapE,(.L_15 - _ZN39_INTERNAL_d93458b9_4_k_cu_4462c8db_36134cuda3std6ranges3__45__cpo4swapE)
_ZN39_INTERNAL_d93458b9_4_k_cu_4462c8db_36134cuda3std6ranges3__45__cpo4swapE:
	.zero		1
.L_15:


//--------------------- .nv.constant0._ZN7cutlass13device_kernelINS_4fmha6kernel36Sm100FmhaFwdKernelTmaWarpspecializedIN4cute5tupleIJiiiNS5_IJNS5_IJiiEEEiEEEEEENS1_10collective38Sm100FmhaFwdMainloopTmaWarpspecializedINS_10bfloat16_tEffNS5_IJNS4_1CILi256EEENSC_ILi64EEESD_EEENS5_IJiNSC_ILi1EEES7_EEENS5_IJiSG_NS5_IJNS5_IJNSC_ILi0EEEiEEEiEEEEEESL_NS9_10CausalMaskILb1EEENS5_IJNSC_ILi2EEESG_SG_EEENSC_ILb0EEEEENS9_38Sm100FmhaFwdEpilogueTmaWarpspecializedINS_6half_tEfNS5_IJNSC_ILi128EEESD_SE_EEESH_NS5_IJSG_S7_EEESQ_EENS2_23IndividualTileSchedulerENS2_41Sm100FmhaCtxKernelWarpspecializedScheduleEEEEEvNT_6ParamsE --------------------------
	.section	.nv.constant0._ZN7cutlass13device_kernelINS_4fmha6kernel36Sm100FmhaFwdKernelTmaWarpspecializedIN4cute5tupleIJiiiNS5_IJNS5_IJiiEEEiEEEEEENS1_10collective38Sm100FmhaFwdMainloopTmaWarpspecializedINS_10bfloat16_tEffNS5_IJNS4_1CILi256EEENSC_ILi64EEESD_EEENS5_IJiNSC_ILi1EEES7_EEENS5_IJiSG_NS5_IJNS5_IJNSC_ILi0EEEiEEEiEEEEEESL_NS9_10CausalMaskILb1EEENS5_IJNSC_ILi2EEESG_SG_EEENSC_ILb0EEEEENS9_38Sm100FmhaFwdEpilogueTmaWarpspecializedINS_6half_tEfNS5_IJNSC_ILi128EEESD_SE_EEESH_NS5_IJSG_S7_EEESQ_EENS2_23IndividualTileSchedulerENS2_41Sm100FmhaCtxKernelWarpspecializedScheduleEEEEEvNT_6ParamsE,"a",@progbits
	.sectionflags	@""
	.align	4
.nv.constant0._ZN7cutlass13device_kernelINS_4fmha6kernel36Sm100FmhaFwdKernelTmaWarpspecializedIN4cute5tupleIJiiiNS5_IJNS5_IJiiEEEiEEEEEENS1_10collective38Sm100FmhaFwdMainloopTmaWarpspecializedINS_10bfloat16_tEffNS5_IJNS4_1CILi256EEENSC_ILi64EEESD_EEENS5_IJiNSC_ILi1EEES7_EEENS5_IJiSG_NS5_IJNS5_IJNSC_ILi0EEEiEEEiEEEEEESL_NS9_10CausalMaskILb1EEENS5_IJNSC_ILi2EEESG_SG_EEENSC_ILb0EEEEENS9_38Sm100FmhaFwdEpilogueTmaWarpspecializedINS_6half_tEfNS5_IJNSC_ILi128EEESD_SE_EEESH_NS5_IJSG_S7_EEESQ_EENS2_23IndividualTileSchedulerENS2_41Sm100FmhaCtxKernelWarpspecializedScheduleEEEEEvNT_6ParamsE:
	.zero		2432


//--------------------- SYMBOLS --------------------------

	.type		.nv.reservedSmem.offset0,@object
	.size		.nv.reservedSmem.offset0,0x4
	.type		.nv.reservedSmem.cap,@object
	.size		.nv.reservedSmem.cap,0x4
	.type		vprintf,@function
	.type		__assertfail,@function
